	.target	sm_90a

	.elftype	@"ET_EXEC"


//--------------------- .note.nv.tkinfo           --------------------------
	.section	.note.nv.tkinfo,"",@"SHT_NOTE"
	.sectionflags	@"SHF_NOTE_NV_TKINFO"
	.tkinfo
        /*0018*/ 	.word	0x00000002
        /*0030*/ 	.string	""
        /*0030*/ 	.string	"ptxas"
        /*0030*/ 	.string	"Cuda compilation tools, release 13.0, V13.0.88"
        /*0030*/ 	.string	"Build cuda_13.0.r13.0/compiler.36424714_0"
        /*0030*/ 	.string	"-v  -suppress-debug-info  -lineinfo  -arch sm_90a "



//--------------------- .note.nv.cuinfo           --------------------------
	.section	.note.nv.cuinfo,"",@"SHT_NOTE"
	.sectionflags	@"SHF_NOTE_NV_CUINFO"
        /*0018*/ 	.short	0x0002
        /*001a*/ 	.short	0x005a
        /*001c*/ 	.short	0x0082
	.zero		2


//--------------------- .nv.info                  --------------------------
	.section	.nv.info,"",@"SHT_CUDA_INFO"
	.align	4


	//----- nvinfo : EIATTR_REGCOUNT
	.align		4
        /*0000*/ 	.byte	0x04, 0x2f
        /*0002*/ 	.short	(.L_1 - .L_0)
	.align		4
.L_0:
        /*0004*/ 	.word	index@(matmul_kernel)
        /*0008*/ 	.word	0x00000020


	//----- nvinfo : EIATTR_FRAME_SIZE
	.align		4
.L_1:
        /*000c*/ 	.byte	0x04, 0x11
        /*000e*/ 	.short	(.L_3 - .L_2)
	.align		4
.L_2:
        /*0010*/ 	.word	index@(matmul_kernel)
        /*0014*/ 	.word	0x00001460


	//----- nvinfo : EIATTR_MIN_STACK_SIZE
	.align		4
.L_3:
        /*0018*/ 	.byte	0x04, 0x12
        /*001a*/ 	.short	(.L_5 - .L_4)
	.align		4
.L_4:
        /*001c*/ 	.word	index@(matmul_kernel)
        /*0020*/ 	.word	0x00001460
.L_5:


//--------------------- .nv.compat                --------------------------
	.section	.nv.compat,"",@"SHT_CUDA_COMPAT_INFO"
	.align	4
        /*0000*/ 	.byte	0x02, 0x09, 0x01, 0x00, 0x02, 0x02, 0x02, 0x00, 0x02, 0x05, 0x05, 0x00, 0x03, 0x07, 0x01, 0x01
        /*0010*/ 	.byte	0x02, 0x03, 0x00, 0x00, 0x02, 0x06, 0x01, 0x00, 0x04, 0x0b, 0x08, 0x00, 0x00, 0x00, 0x00, 0x00
        /*0020*/ 	.byte	0x00, 0x00, 0x00, 0x00


//--------------------- .nv.info.matmul_kernel    --------------------------
	.section	.nv.info.matmul_kernel,"",@"SHT_CUDA_INFO"
	.sectionflags	@""
	.align	4


	//----- nvinfo : EIATTR_CUDA_API_VERSION
	.align		4
        /*0000*/ 	.byte	0x04, 0x37
        /*0002*/ 	.short	(.L_7 - .L_6)
.L_6:
        /*0004*/ 	.word	0x00000082


	//----- nvinfo : EIATTR_KPARAM_INFO
	.align		4
.L_7:
        /*0008*/ 	.byte	0x04, 0x17
        /*000a*/ 	.short	(.L_9 - .L_8)
.L_8:
        /*000c*/ 	.word	0x00000000
        /*0010*/ 	.short	0x000d
        /*0012*/ 	.short	0x0048
        /*0014*/ 	.byte	0x00, 0xf4, 0x21, 0x00


	//----- nvinfo : EIATTR_KPARAM_INFO
	.align		4
.L_9:
        /*0018*/ 	.byte	0x04, 0x17
        /*001a*/ 	.short	(.L_11 - .L_10)
.L_10:
        /*001c*/ 	.word	0x00000000
        /*0020*/ 	.short	0x000c
        /*0022*/ 	.short	0x0040
        /*0024*/ 	.byte	0x00, 0xf4, 0x21, 0x00


	//----- nvinfo : EIATTR_KPARAM_INFO
	.align		4
.L_11:
        /*0028*/ 	.byte	0x04, 0x17
        /*002a*/ 	.short	(.L_13 - .L_12)
.L_12:
        /*002c*/ 	.word	0x00000000
        /*0030*/ 	.short	0x000b
        /*0032*/ 	.short	0x0038
        /*0034*/ 	.byte	0x00, 0xf0, 0x11, 0x00


	//----- nvinfo : EIATTR_KPARAM_INFO
	.align		4
.L_13:
        /*0038*/ 	.byte	0x04, 0x17
        /*003a*/ 	.short	(.L_15 - .L_14)
.L_14:
        /*003c*/ 	.word	0x00000000
        /*0040*/ 	.short	0x000a
        /*0042*/ 	.short	0x0034
        /*0044*/ 	.byte	0x00, 0xf0, 0x11, 0x00


	//----- nvinfo : EIATTR_KPARAM_INFO
	.align		4
.L_15:
        /*0048*/ 	.byte	0x04, 0x17
        /*004a*/ 	.short	(.L_17 - .L_16)
.L_16:
        /*004c*/ 	.word	0x00000000
        /*0050*/ 	.short	0x0009
        /*0052*/ 	.short	0x0030
        /*0054*/ 	.byte	0x00, 0xf0, 0x11, 0x00


	//----- nvinfo : EIATTR_KPARAM_INFO
	.align		4
.L_17:
        /*0058*/ 	.byte	0x04, 0x17
        /*005a*/ 	.short	(.L_19 - .L_18)
.L_18:
        /*005c*/ 	.word	0x00000000
        /*0060*/ 	.short	0x0008
        /*0062*/ 	.short	0x002c
        /*0064*/ 	.byte	0x00, 0xf0, 0x11, 0x00


	//----- nvinfo : EIATTR_KPARAM_INFO
	.align		4
.L_19:
        /*0068*/ 	.byte	0x04, 0x17
        /*006a*/ 	.short	(.L_21 - .L_20)
.L_20:
        /*006c*/ 	.word	0x00000000
        /*0070*/ 	.short	0x0007
        /*0072*/ 	.short	0x0028
        /*0074*/ 	.byte	0x00, 0xf0, 0x11, 0x00


	//----- nvinfo : EIATTR_KPARAM_INFO
	.align		4
.L_21:
        /*0078*/ 	.byte	0x04, 0x17
        /*007a*/ 	.short	(.L_23 - .L_22)
.L_22:
        /*007c*/ 	.word	0x00000000
        /*0080*/ 	.short	0x0006
        /*0082*/ 	.short	0x0024
        /*0084*/ 	.byte	0x00, 0xf0, 0x11, 0x00


	//----- nvinfo : EIATTR_KPARAM_INFO
	.align		4
.L_23:
        /*0088*/ 	.byte	0x04, 0x17
        /*008a*/ 	.short	(.L_25 - .L_24)
.L_24:
        /*008c*/ 	.word	0x00000000
        /*0090*/ 	.short	0x0005
        /*0092*/ 	.short	0x0020
        /*0094*/ 	.byte	0x00, 0xf0, 0x11, 0x00


	//----- nvinfo : EIATTR_KPARAM_INFO
	.align		4
.L_25:
        /*0098*/ 	.byte	0x04, 0x17
        /*009a*/ 	.short	(.L_27 - .L_26)
.L_26:
        /*009c*/ 	.word	0x00000000
        /*00a0*/ 	.short	0x0004
        /*00a2*/ 	.short	0x001c
        /*00a4*/ 	.byte	0x00, 0xf0, 0x11, 0x00


	//----- nvinfo : EIATTR_KPARAM_INFO
	.align		4
.L_27:
        /*00a8*/ 	.byte	0x04, 0x17
        /*00aa*/ 	.short	(.L_29 - .L_28)
.L_28:
        /*00ac*/ 	.word	0x00000000
        /*00b0*/ 	.short	0x0003
        /*00b2*/ 	.short	0x0018
        /*00b4*/ 	.byte	0x00, 0xf0, 0x11, 0x00


	//----- nvinfo : EIATTR_KPARAM_INFO
	.align		4
.L_29:
        /*00b8*/ 	.byte	0x04, 0x17
        /*00ba*/ 	.short	(.L_31 - .L_30)
.L_30:
        /*00bc*/ 	.word	0x00000000
        /*00c0*/ 	.short	0x0002
        /*00c2*/ 	.short	0x0010
        /*00c4*/ 	.byte	0x00, 0xf4, 0x21, 0x00


	//----- nvinfo : EIATTR_KPARAM_INFO
	.align		4
.L_31:
        /*00c8*/ 	.byte	0x04, 0x17
        /*00ca*/ 	.short	(.L_33 - .L_32)
.L_32:
        /*00cc*/ 	.word	0x00000000
        /*00d0*/ 	.short	0x0001
        /*00d2*/ 	.short	0x0008
        /*00d4*/ 	.byte	0x00, 0xf4, 0x21, 0x00


	//----- nvinfo : EIATTR_KPARAM_INFO
	.align		4
.L_33:
        /*00d8*/ 	.byte	0x04, 0x17
        /*00da*/ 	.short	(.L_35 - .L_34)
.L_34:
        /*00dc*/ 	.word	0x00000000
        /*00e0*/ 	.short	0x0000
        /*00e2*/ 	.short	0x0000
        /*00e4*/ 	.byte	0x00, 0xf4, 0x21, 0x00


	//----- nvinfo : EIATTR_SPARSE_MMA_MASK
	.align		4
.L_35:
        /*00e8*/ 	.byte	0x03, 0x50
        /*00ea*/ 	.short	0x0000


	//----- nvinfo : EIATTR_MAXREG_COUNT
	.align		4
        /*00ec*/ 	.byte	0x03, 0x1b
        /*00ee*/ 	.short	0x00ff


	//----- nvinfo : EIATTR_NUM_BARRIERS
	.align		4
        /*00f0*/ 	.byte	0x02, 0x4c
        /*00f2*/ 	.byte	0x01
	.zero		1


	//----- nvinfo : EIATTR_ANNOTATIONS
	.align		4
        /*00f4*/ 	.byte	0x04, 0x55
        /*00f6*/ 	.short	(.L_37 - .L_36)


	//   ....[0]....
.L_36:
        /*00f8*/ 	.word	0x00000001
        /*00fc*/ 	.byte	0x20, 0x05, 0x00, 0x00, 0x01, 0x00, 0x00, 0x00, 0x30, 0x05, 0x00, 0x00, 0x01, 0x00, 0x00, 0x00
        /* <DEDUP_REMOVED lines=2939> */
        /*b8bc*/ 	.byte	0x50, 0x43, 0x03, 0x00, 0x01, 0x00, 0x00, 0x00, 0xb0, 0x43, 0x03, 0x00


	//----- nvinfo : EIATTR_MERCURY_ISA_VERSION
	.align		4
.L_37:
        /*b8c8*/ 	.byte	0x03, 0x5f
        /*b8ca*/ 	.short	0x0101


	//----- nvinfo : EIATTR_EXIT_INSTR_OFFSETS
	.align		4
        /*b8cc*/ 	.byte	0x04, 0x1c
        /*b8ce*/ 	.short	(.L_39 - .L_38)


	//   ....[0]....
.L_38:
        /*b8d0*/ 	.word	0x000346e0


	//   ....[1]....
        /*b8d4*/ 	.word	0x00034700


	//----- nvinfo : EIATTR_REQNTID
	.align		4
.L_39:
        /*b8d8*/ 	.byte	0x04, 0x10
        /*b8da*/ 	.short	(.L_41 - .L_40)
.L_40:
        /*b8dc*/ 	.word	0x00000040
        /*b8e0*/ 	.word	0x00000001
        /*b8e4*/ 	.word	0x00000001


	//----- nvinfo : EIATTR_CBANK_PARAM_SIZE
	.align		4
.L_41:
        /*b8e8*/ 	.byte	0x03, 0x19
        /*b8ea*/ 	.short	0x0050


	//----- nvinfo : EIATTR_PARAM_CBANK
	.align		4
        /*b8ec*/ 	.byte	0x04, 0x0a
        /*b8ee*/ 	.short	(.L_43 - .L_42)
	.align		4
.L_42:
        /*b8f0*/ 	.word	index@(.nv.constant0.matmul_kernel)
        /*b8f4*/ 	.short	0x0210
        /*b8f6*/ 	.short	0x0050


	//----- nvinfo : EIATTR_SW_WAR
	.align		4
.L_43:
        /*b8f8*/ 	.byte	0x04, 0x36
        /*b8fa*/ 	.short	(.L_45 - .L_44)
.L_44:
        /*b8fc*/ 	.word	0x00000008
.L_45:


//--------------------- .nv.callgraph             --------------------------
	.section	.nv.callgraph,"",@"SHT_CUDA_CALLGRAPH"
	.align	4
	.sectionentsize	8
	.align		4
        /*0000*/ 	.word	0x00000000
	.align		4
        /*0004*/ 	.word	0xffffffff
	.align		4
        /*0008*/ 	.word	0x00000000
	.align		4
        /*000c*/ 	.word	0xfffffffe
	.align		4
        /*0010*/ 	.word	0x00000000
	.align		4
        /*0014*/ 	.word	0xfffffffd
	.align		4
        /*0018*/ 	.word	0x00000000
	.align		4
        /*001c*/ 	.word	0xfffffffc


//--------------------- .text.matmul_kernel       --------------------------
	.section	.text.matmul_kernel,"ax",@progbits
	.align	128
        .global         matmul_kernel
        .type           matmul_kernel,@function
        .size           matmul_kernel,(.L_x_4 - matmul_kernel)
        .other          matmul_kernel,@"STO_CUDA_ENTRY STV_DEFAULT"
matmul_kernel:
.text.matmul_kernel:
[----:B------:R-:W0:Y:S08]  /*0000*/  LDC R1, c[0x0][0x28] ;  /* 0x00000a00ff017b82 */ /* 0x000e300000000800 */
[----:B------:R-:W1:Y:S01]  /*0010*/  LDC.64 R10, c[0x0][0x228] ;  /* 0x00008a00ff0a7b82 */ /* 0x000e620000000a00 */
[----:B------:R-:W2:Y:S01]  /*0020*/  S2R R14, SR_TID.X ;  /* 0x00000000000e7919 */ /* 0x000ea20000002100 */
[----:B0-----:R-:W-:Y:S01]  /*0030*/  VIADD R1, R1, 0xffffeba0 ;  /* 0xffffeba001017836 */ /* 0x001fe20000000000 */
[----:B------:R-:W-:Y:S01]  /*0040*/  ULDC.64 UR8, c[0x0][0x208] ;  /* 0x0000820000087ab9 */ /* 0x000fe20000000a00 */
[----:B-1----:R-:W-:-:S05]  /*0050*/  VIADD R0, R11, 0xff ;  /* 0x000000ff0b007836 */ /* 0x002fca0000000000 */
[----:B------:R-:W-:-:S04]  /*0060*/  SHF.R.S32.HI R3, RZ, 0x1f, R0 ;  /* 0x0000001fff037819 */ /* 0x000fc80000011400 */
[----:B------:R-:W-:-:S04]  /*0070*/  LEA.HI R3, R3, R0, RZ, 0x8 ;  /* 0x0000000003037211 */ /* 0x000fc800078f40ff */
[----:B------:R-:W-:Y:S02]  /*0080*/  SHF.R.S32.HI R0, RZ, 0x8, R3 ;  /* 0x00000008ff007819 */ /* 0x000fe40000011403 */
[----:B------:R-:W0:Y:S03]  /*0090*/  S2R R3, SR_CTAID.X ;  /* 0x0000000000037919 */ /* 0x000e260000002500 */
[----:B------:R-:W-:-:S05]  /*00a0*/  IMAD.SHL.U32 R0, R0, 0x8, RZ ;  /* 0x0000000800007824 */ /* 0x000fca00078e00ff */
[-C--:B------:R-:W-:Y:S02]  /*00b0*/  IABS R7, R0.reuse ;  /* 0x0000000000077213 */ /* 0x080fe40000000000 */
[----:B------:R-:W-:Y:S02]  /*00c0*/  IABS R12, R0 ;  /* 0x00000000000c7213 */ /* 0x000fe40000000000 */
[----:B------:R-:W1:Y:S08]  /*00d0*/  I2F.RP R2, R7 ;  /* 0x0000000700027306 */ /* 0x000e700000209400 */
[----:B-1----:R-:W1:Y:S01]  /*00e0*/  MUFU.RCP R2, R2 ;  /* 0x0000000200027308 */ /* 0x002e620000001000 */
[----:B0-----:R-:W-:Y:S01]  /*00f0*/  IABS R8, R3 ;  /* 0x0000000300087213 */ /* 0x001fe20000000000 */
[----:B-1----:R-:W-:-:S02]  /*0100*/  VIADD R4, R2, 0xffffffe ;  /* 0x0ffffffe02047836 */ /* 0x002fc40000000000 */
[----:B------:R-:W-:-:S04]  /*0110*/  IMAD.MOV R2, RZ, RZ, -R12 ;  /* 0x000000ffff027224 */ /* 0x000fc800078e0a0c */
[----:B------:R0:W1:Y:S02]  /*0120*/  F2I.FTZ.U32.TRUNC.NTZ R5, R4 ;  /* 0x0000000400057305 */ /* 0x000064000021f000 */
[----:B0-----:R-:W-:Y:S02]  /*0130*/  IMAD.MOV.U32 R4, RZ, RZ, RZ ;  /* 0x000000ffff047224 */ /* 0x001fe400078e00ff */
[----:B-1----:R-:W-:-:S04]  /*0140*/  IMAD.MOV R6, RZ, RZ, -R5 ;  /* 0x000000ffff067224 */ /* 0x002fc800078e0a05 */
[----:B------:R-:W-:Y:S02]  /*0150*/  IMAD R9, R6, R7, RZ ;  /* 0x0000000706097224 */ /* 0x000fe400078e02ff */
[----:B------:R-:W-:Y:S02]  /*0160*/  IMAD.MOV.U32 R6, RZ, RZ, R8 ;  /* 0x000000ffff067224 */ /* 0x000fe400078e0008 */
[----:B------:R-:W-:-:S06]  /*0170*/  IMAD.HI.U32 R5, R5, R9, R4 ;  /* 0x0000000905057227 */ /* 0x000fcc00078e0004 */
[----:B------:R-:W-:-:S04]  /*0180*/  IMAD.HI.U32 R5, R5, R6, RZ ;  /* 0x0000000605057227 */ /* 0x000fc800078e00ff */
[----:B------:R-:W-:-:S05]  /*0190*/  IMAD R2, R5, R2, R6 ;  /* 0x0000000205027224 */ /* 0x000fca00078e0206 */
[----:B------:R-:W-:-:S13]  /*01a0*/  ISETP.GT.U32.AND P1, PT, R7, R2, PT ;  /* 0x000000020700720c */ /* 0x000fda0003f24070 */
[----:B------:R-:W-:Y:S02]  /*01b0*/  @!P1 IMAD.IADD R2, R2, 0x1, -R7 ;  /* 0x0000000102029824 */ /* 0x000fe400078e0a07 */
[----:B------:R-:W-:Y:S01]  /*01c0*/  @!P1 VIADD R5, R5, 0x1 ;  /* 0x0000000105059836 */ /* 0x000fe20000000000 */
[----:B------:R-:W-:Y:S02]  /*01d0*/  ISETP.NE.AND P1, PT, R0, RZ, PT ;  /* 0x000000ff0000720c */ /* 0x000fe40003f25270 */
[----:B------:R-:W-:Y:S02]  /*01e0*/  ISETP.GE.U32.AND P0, PT, R2, R7, PT ;  /* 0x000000070200720c */ /* 0x000fe40003f06070 */
[----:B------:R-:W-:-:S04]  /*01f0*/  LOP3.LUT R2, R3, R0, RZ, 0x3c, !PT ;  /* 0x0000000003027212 */ /* 0x000fc800078e3cff */
[----:B------:R-:W-:Y:S01]  /*0200*/  ISETP.GE.AND P2, PT, R2, RZ, PT ;  /* 0x000000ff0200720c */ /* 0x000fe20003f46270 */
[----:B------:R-:W-:-:S06]  /*0210*/  VIADD R2, R10, 0xf ;  /* 0x0000000f0a027836 */ /* 0x000fcc0000000000 */
[----:B------:R-:W-:-:S04]  /*0220*/  @P0 VIADD R5, R5, 0x1 ;  /* 0x0000000105050836 */ /* 0x000fc80000000000 */
[----:B------:R-:W-:Y:S01]  /*0230*/  IMAD.MOV.U32 R6, RZ, RZ, R5 ;  /* 0x000000ffff067224 */ /* 0x000fe200078e0005 */
[----:B------:R-:W-:-:S03]  /*0240*/  SHF.R.S32.HI R5, RZ, 0x1f, R2 ;  /* 0x0000001fff057819 */ /* 0x000fc60000011402 */
[----:B------:R-:W-:Y:S01]  /*0250*/  @!P2 IMAD.MOV R6, RZ, RZ, -R6 ;  /* 0x000000ffff06a224 */ /* 0x000fe200078e0a06 */
[----:B------:R-:W-:Y:S02]  /*0260*/  @!P1 LOP3.LUT R6, RZ, R0, RZ, 0x33, !PT ;  /* 0x00000000ff069212 */ /* 0x000fe400078e33ff */
[----:B------:R-:W-:-:S03]  /*0270*/  LEA.HI R5, R5, R2, RZ, 0x4 ;  /* 0x0000000205057211 */ /* 0x000fc600078f20ff */
[----:B------:R-:W-:Y:S02]  /*0280*/  IMAD.SHL.U32 R2, R6, 0x8, RZ ;  /* 0x0000000806027824 */ /* 0x000fe400078e00ff */
[----:B------:R-:W-:-:S03]  /*0290*/  IMAD.MOV R6, RZ, RZ, -R6 ;  /* 0x000000ffff067224 */ /* 0x000fc600078e0a06 */
[----:B------:R-:W-:Y:S01]  /*02a0*/  LEA.HI.SX32 R4, R5, -R2, 0x1c ;  /* 0x8000000205047211 */ /* 0x000fe200078fe2ff */
[----:B------:R-:W-:Y:S02]  /*02b0*/  IMAD R15, R0, R6, R3 ;  /* 0x00000006000f7224 */ /* 0x000fe400078e0203 */
[----:B------:R-:W-:Y:S01]  /*02c0*/  IMAD.MOV.U32 R6, RZ, RZ, RZ ;  /* 0x000000ffff067224 */ /* 0x000fe200078e00ff */
[----:B------:R-:W-:Y:S02]  /*02d0*/  VIMNMX R4, R4, 0x8, PT ;  /* 0x0000000804047848 */ /* 0x000fe40003fe0100 */
[----:B------:R-:W-:Y:S02]  /*02e0*/  IABS R13, R15 ;  /* 0x0000000f000d7213 */ /* 0x000fe40000000000 */
[----:B------:R-:W-:-:S04]  /*02f0*/  IABS R9, R4 ;  /* 0x0000000400097213 */ /* 0x000fc80000000000 */
[----:B------:R-:W0:Y:S08]  /*0300*/  I2F.RP R5, R9 ;  /* 0x0000000900057306 */ /* 0x000e300000209400 */
[----:B0-----:R-:W0:Y:S02]  /*0310*/  MUFU.RCP R5, R5 ;  /* 0x0000000500057308 */ /* 0x001e240000001000 */
[----:B0-----:R-:W-:-:S06]  /*0320*/  VIADD R7, R5, 0xffffffe ;  /* 0x0ffffffe05077836 */ /* 0x001fcc0000000000 */
[----:B------:R-:W0:Y:S02]  /*0330*/  F2I.FTZ.U32.TRUNC.NTZ R7, R7 ;  /* 0x0000000700077305 */ /* 0x000e24000021f000 */
[----:B0-----:R-:W-:-:S04]  /*0340*/  IMAD.MOV R8, RZ, RZ, -R7 ;  /* 0x000000ffff087224 */ /* 0x001fc800078e0a07 */
[----:B------:R-:W-:-:S04]  /*0350*/  IMAD.MOV.U32 R0, RZ, RZ, R8 ;  /* 0x000000ffff007224 */ /* 0x000fc800078e0008 */
[----:B------:R-:W-:Y:S01]  /*0360*/  IMAD R3, R0, R9, RZ ;  /* 0x0000000900037224 */ /* 0x000fe200078e02ff */
[----:B------:R-:W-:-:S03]  /*0370*/  IABS R0, R4 ;  /* 0x0000000400007213 */ /* 0x000fc60000000000 */
[----:B------:R-:W-:-:S04]  /*0380*/  IMAD.HI.U32 R6, R7, R3, R6 ;  /* 0x0000000307067227 */ /* 0x000fc800078e0006 */
[----:B------:R-:W-:Y:S02]  /*0390*/  IMAD.MOV R0, RZ, RZ, -R0 ;  /* 0x000000ffff007224 */ /* 0x000fe400078e0a00 */
        /* <DEDUP_REMOVED lines=8> */
[----:B------:R-:W-:Y:S02]  /*0420*/  ISETP.GE.AND P2, PT, R0, RZ, PT ;  /* 0x000000ff0000720c */ /* 0x000fe40003f46270 */
[----:B------:R-:W0:Y:S05]  /*0430*/  LDC R0, c[0x0][0x230] ;  /* 0x00008c00ff007b82 */ /* 0x000e2a0000000800 */
[----:B------:R-:W-:-:S06]  /*0440*/  @P0 VIADD R6, R6, 0x1 ;  /* 0x0000000106060836 */ /* 0x000fcc0000000000 */
[----:B------:R-:W-:Y:S01]  /*0450*/  @!P2 IMAD.MOV R6, RZ, RZ, -R6 ;  /* 0x000000ffff06a224 */ /* 0x000fe200078e0a06 */
[----:B------:R-:W-:-:S05]  /*0460*/  @!P1 LOP3.LUT R6, RZ, R4, RZ, 0x33, !PT ;  /* 0x00000004ff069212 */ /* 0x000fca00078e33ff */
[----:B------:R-:W-:Y:S02]  /*0470*/  IMAD.MOV R3, RZ, RZ, -R6 ;  /* 0x000000ffff037224 */ /* 0x000fe400078e0a06 */
[----:B------:R-:W-:Y:S02]  /*0480*/  IMAD.SHL.U32 R29, R6, 0x100, RZ ;  /* 0x00000100061d7824 */ /* 0x000fe400078e00ff */
[----:B------:R-:W-:Y:S01]  /*0490*/  IMAD R3, R4, R3, R15 ;  /* 0x0000000304037224 */ /* 0x000fe200078e020f */
[----:B--2---:R-:W-:Y:S01]  /*04a0*/  SHF.R.U32.HI R4, RZ, 0x4, R14 ;  /* 0x00000004ff047819 */ /* 0x004fe2000001160e */
[----:B0-----:R-:W-:Y:S02]  /*04b0*/  VIADD R0, R0, 0x3f ;  /* 0x0000003f00007836 */ /* 0x001fe40000000000 */
[----:B------:R-:W-:Y:S01]  /*04c0*/  IMAD.IADD R3, R2, 0x1, R3 ;  /* 0x0000000102037824 */ /* 0x000fe200078e0203 */
[----:B------:R-:W-:Y:S02]  /*04d0*/  SGXT.U32 R16, R4, 0x2 ;  /* 0x000000020410781a */ /* 0x000fe40000000000 */
[----:B------:R-:W-:-:S02]  /*04e0*/  ISETP.GT.AND P0, PT, R0, 0x3f, PT ;  /* 0x0000003f0000780c */ /* 0x000fc40003f04270 */
[----:B------:R-:W-:-:S05]  /*04f0*/  LOP3.LUT R0, R14, 0xf, RZ, 0xc0, !PT ;  /* 0x0000000f0e007812 */ /* 0x000fca00078ec0ff */
[----:B------:R-:W-:Y:S01]  /*0500*/  IMAD R26, R3, 0x10, R0 ;  /* 0x00000010031a7824 */ /* 0x000fe200078e0200 */
[----:B------:R-:W-:-:S04]  /*0510*/  LOP3.LUT R0, R16, 0x38, RZ, 0xfc, !PT ;  /* 0x0000003810007812 */ /* 0x000fc800078efcff */
[----:B------:R0:W-:Y:S04]  /*0520*/  STL [R1+0xda4], R26 ;  /* 0x000da41a01007387 */ /* 0x0001e80000100800 */
[----:B------:R0:W-:Y:S01]  /*0530*/  STL [R1+0x160], R29 ;  /* 0x0001601d01007387 */ /* 0x0001e20000100800 */
[----:B------:R-:W-:Y:S05]  /*0540*/  @P0 BRA `(.L_x_0) ;  /* 0x00000004000c0947 */ /* 0x000fea0003800000 */
[----:B------:R-:W-:Y:S01]  /*0550*/  IMAD.SHL.U32 R0, R14, 0x10, RZ ;  /* 0x000000100e007824 */ /* 0x000fe200078e00ff */
[----:B------:R1:W-:Y:S04]  /*0560*/  STL [R1+0x290], RZ ;  /* 0x000290ff01007387 */ /* 0x0003e80000100800 */
[----:B------:R1:W-:Y:S04]  /*0570*/  STL [R1+0xda0], R0 ;  /* 0x000da00001007387 */ /* 0x0003e80000100800 */
[----:B------:R1:W-:Y:S04]  /*0580*/  STL [R1+0x294], RZ ;  /* 0x000294ff01007387 */ /* 0x0003e80000100800 */
        /* <DEDUP_REMOVED lines=61> */
[----:B------:R1:W-:Y:S01]  /*0960*/  STL [R1+0x2ac], RZ ;  /* 0x0002acff01007387 */ /* 0x0003e20000100800 */
[----:B------:R-:W-:Y:S05]  /*0970*/  BRA `(.L_x_1) ;  /* 0x000002fc007c7947 */ /* 0x000fea0003800000 */
.L_x_0:
[----:B------:R-:W-:Y:S01]  /*0980*/  IABS R0, R11 ;  /* 0x0000000b00007213 */ /* 0x000fe20000000000 */
[C---:B------:R-:W-:Y:S01]  /*0990*/  VIADD R5, R29.reuse, 0xff ;  /* 0x000000ff1d057836 */ /* 0x040fe20000000000 */
[----:B------:R-:W-:Y:S01]  /*09a0*/  ULDC UR6, c[0x0][0x238] ;  /* 0x00008e0000067ab9 */ /* 0x000fe20000000800 */
[----:B------:R-:W-:Y:S01]  /*09b0*/  IMAD.MOV.U32 R2, RZ, RZ, RZ ;  /* 0x000000ffff027224 */ /* 0x000fe200078e00ff */
[----:B------:R-:W1:Y:S01]  /*09c0*/  I2F.RP R6, R0 ;  /* 0x0000000000067306 */ /* 0x000e620000209400 */
[C---:B------:R-:W-:Y:S01]  /*09d0*/  VIADD R4, R29.reuse, 0xfe ;  /* 0x000000fe1d047836 */ /* 0x040fe20000000000 */
[----:B------:R-:W-:Y:S01]  /*09e0*/  IABS R9, R5 ;  /* 0x0000000500097213 */ /* 0x000fe20000000000 */
[----:B------:R-:W-:Y:S01]  /*09f0*/  VIADD R8, R29, 0xfd ;  /* 0x000000fd1d087836 */ /* 0x000fe20000000000 */
[----:B------:R-:W-:Y:S01]  /*0a00*/  ISETP.GE.AND P4, PT, R5, RZ, PT ;  /* 0x000000ff0500720c */ /* 0x000fe20003f86270 */
[C---:B------:R-:W-:Y:S01]  /*0a10*/  VIADD R12, R29.reuse, 0xfc ;  /* 0x000000fc1d0c7836 */ /* 0x040fe20000000000 */
[----:B------:R-:W-:Y:S01]  /*0a20*/  IABS R13, R4 ;  /* 0x00000004000d7213 */ /* 0x000fe20000000000 */
[C---:B------:R-:W-:Y:S01]  /*0a30*/  VIADD R14, R29.reuse, 0xfb ;  /* 0x000000fb1d0e7836 */ /* 0x040fe20000000000 */
[----:B------:R-:W-:Y:S01]  /*0a40*/  ISETP.GE.AND P6, PT, R8, RZ, PT ;  /* 0x000000ff0800720c */ /* 0x000fe20003fc6270 */
[C---:B------:R-:W-:Y:S01]  /*0a50*/  VIADD R20, R29.reuse, 0xf6 ;  /* 0x000000f61d147836 */ /* 0x040fe20000000000 */
[----:B------:R-:W-:Y:S01]  /*0a60*/  ISETP.GE.AND P5, PT, R12, RZ, PT ;  /* 0x000000ff0c00720c */ /* 0x000fe20003fa6270 */
[C---:B------:R-:W-:Y:S01]  /*0a70*/  VIADD R21, R29.reuse, 0xf5 ;  /* 0x000000f51d157836 */ /* 0x040fe20000000000 */
[----:B------:R-:W-:Y:S01]  /*0a80*/  IABS R15, R14 ;  /* 0x0000000e000f7213 */ /* 0x000fe20000000000 */
[----:B------:R-:W-:Y:S01]  /*0a90*/  VIADD R19, R29, 0xf3 ;  /* 0x000000f31d137836 */ /* 0x000fe20000000000 */
[----:B------:R-:W-:Y:S01]  /*0aa0*/  ULDC UR4, c[0x0][0x23c] ;  /* 0x00008f0000047ab9 */ /* 0x000fe20000000800 */
[----:B-1----:R-:W1:Y:S01]  /*0ab0*/  MUFU.RCP R6, R6 ;  /* 0x0000000600067308 */ /* 0x002e620000001000 */
[----:B------:R-:W-:Y:S01]  /*0ac0*/  ULDC.64 UR10, c[0x0][0x210] ;  /* 0x00008400000a7ab9 */ /* 0x000fe20000000a00 */
[----:B------:R-:W-:Y:S01]  /*0ad0*/  ULDC UR7, c[0x0][0x230] ;  /* 0x00008c0000077ab9 */ /* 0x000fe20000000800 */
[----:B-1----:R-:W-:-:S06]  /*0ae0*/  VIADD R3, R6, 0xffffffe ;  /* 0x0ffffffe06037836 */ /* 0x002fcc0000000000 */
[----:B------:R-:W1:Y:S02]  /*0af0*/  F2I.FTZ.U32.TRUNC.NTZ R3, R3 ;  /* 0x0000000300037305 */ /* 0x000e64000021f000 */
[----:B-1----:R-:W-:-:S04]  /*0b00*/  IMAD.MOV R7, RZ, RZ, -R3 ;  /* 0x000000ffff077224 */ /* 0x002fc800078e0a03 */
[----:B------:R-:W-:-:S04]  /*0b10*/  IMAD R7, R7, R0, RZ ;  /* 0x0000000007077224 */ /* 0x000fc800078e02ff */
[----:B------:R-:W-:Y:S01]  /*0b20*/  IMAD.HI.U32 R2, R3, R7, R2 ;  /* 0x0000000703027227 */ /* 0x000fe200078e0002 */
[----:B------:R-:W-:-:S05]  /*0b30*/  IABS R7, R8 ;  /* 0x0000000800077213 */ /* 0x000fca0000000000 */
[----:B------:R-:W-:-:S04]  /*0b40*/  IMAD.HI.U32 R3, R2, R9, RZ ;  /* 0x0000000902037227 */ /* 0x000fc800078e00ff */
[----:B------:R-:W-:Y:S02]  /*0b50*/  IMAD.MOV R6, RZ, RZ, -R3 ;  /* 0x000000ffff067224 */ /* 0x000fe400078e0a03 */
[----:B------:R-:W-:-:S04]  /*0b60*/  IMAD.HI.U32 R3, R2, R13, RZ ;  /* 0x0000000d02037227 */ /* 0x000fc800078e00ff */
[----:B------:R-:W-:Y:S02]  /*0b70*/  IMAD R9, R0, R6, R9 ;  /* 0x0000000600097224 */ /* 0x000fe400078e0209 */
[----:B------:R-:W-:Y:S02]  /*0b80*/  IMAD.MOV R6, RZ, RZ, -R3 ;  /* 0x000000ffff067224 */ /* 0x000fe400078e0a03 */
[----:B------:R-:W-:Y:S01]  /*0b90*/  IMAD.HI.U32 R3, R2, R7, RZ ;  /* 0x0000000702037227 */ /* 0x000fe200078e00ff */
[----:B------:R-:W-:-:S03]  /*0ba0*/  ISETP.GT.U32.AND P0, PT, R0, R9, PT ;  /* 0x000000090000720c */ /* 0x000fc60003f04070 */
[----:B------:R-:W-:Y:S02]  /*0bb0*/  IMAD R13, R0, R6, R13 ;  /* 0x00000006000d7224 */ /* 0x000fe400078e020d */
[----:B------:R-:W-:Y:S02]  /*0bc0*/  IMAD.MOV R3, RZ, RZ, -R3 ;  /* 0x000000ffff037224 */ /* 0x000fe400078e0a03 */
[----:B------:R-:W-:Y:S01]  /*0bd0*/  IMAD.HI.U32 R6, R2, R15, RZ ;  /* 0x0000000f02067227 */ /* 0x000fe200078e00ff */
[----:B------:R-:W-:-:S03]  /*0be0*/  ISETP.GT.U32.AND P1, PT, R0, R13, PT ;  /* 0x0000000d0000720c */ /* 0x000fc60003f24070 */
[C---:B------:R-:W-:Y:S01]  /*0bf0*/  IMAD R3, R0.reuse, R3, R7 ;  /* 0x0000000300037224 */ /* 0x040fe200078e0207 */
[----:B------:R-:W-:Y:S01]  /*0c00*/  IABS R7, R12 ;  /* 0x0000000c00077213 */ /* 0x000fe20000000000 */
[----:B------:R-:W-:Y:S02]  /*0c10*/  @!P0 IMAD.IADD R9, R9, 0x1, -R0 ;  /* 0x0000000109098824 */ /* 0x000fe400078e0a00 */
[----:B------:R-:W-:Y:S01]  /*0c20*/  IMAD.MOV R6, RZ, RZ, -R6 ;  /* 0x000000ffff067224 */ /* 0x000fe200078e0a06 */
[----:B------:R-:W-:Y:S01]  /*0c30*/  ISETP.GT.U32.AND P3, PT, R0, R3, PT ;  /* 0x000000030000720c */ /* 0x000fe20003f64070 */
[----:B------:R-:W-:Y:S01]  /*0c40*/  IMAD.HI.U32 R5, R2, R7, RZ ;  /* 0x0000000702057227 */ /* 0x000fe200078e00ff */
[----:B------:R-:W-:-:S03]  /*0c50*/  ISETP.GT.U32.AND P0, PT, R0, R9, PT ;  /* 0x000000090000720c */ /* 0x000fc60003f04070 */
[--C-:B------:R-:W-:Y:S01]  /*0c60*/  @!P1 IMAD.IADD R13, R13, 0x1, -R0.reuse ;  /* 0x000000010d0d9824 */ /* 0x100fe200078e0a00 */
[----:B------:R-:W-:Y:S01]  /*0c70*/  ISETP.GE.AND P1, PT, R4, RZ, PT ;  /* 0x000000ff0400720c */ /* 0x000fe20003f26270 */
[----:B------:R-:W-:Y:S02]  /*0c80*/  IMAD.MOV R5, RZ, RZ, -R5 ;  /* 0x000000ffff057224 */ /* 0x000fe400078e0a05 */
[----:B------:R-:W-:Y:S01]  /*0c90*/  VIADD R4, R29, 0xfa ;  /* 0x000000fa1d047836 */ /* 0x000fe20000000000 */
[C---:B------:R-:W-:Y:S01]  /*0ca0*/  ISETP.GT.U32.AND P2, PT, R0.reuse, R13, PT ;  /* 0x0000000d0000720c */ /* 0x040fe20003f44070 */
[----:B------:R-:W-:Y:S02]  /*0cb0*/  IMAD R7, R0, R5, R7 ;  /* 0x0000000500077224 */ /* 0x000fe400078e0207 */
[--C-:B------:R-:W-:Y:S02]  /*0cc0*/  @!P3 IMAD.IADD R3, R3, 0x1, -R0.reuse ;  /* 0x000000010303b824 */ /* 0x100fe400078e0a00 */
[----:B------:R-:W-:Y:S01]  /*0cd0*/  @!P0 IMAD.IADD R9, R9, 0x1, -R0 ;  /* 0x0000000109098824 */ /* 0x000fe200078e0a00 */
[----:B------:R-:W-:Y:S01]  /*0ce0*/  ISETP.GE.AND P0, PT, R14, RZ, PT ;  /* 0x000000ff0e00720c */ /* 0x000fe20003f06270 */
[C---:B------:R-:W-:Y:S01]  /*0cf0*/  IMAD R5, R0.reuse, R6, R15 ;  /* 0x0000000600057224 */ /* 0x040fe200078e020f */
[----:B------:R-:W-:Y:S01]  /*0d00*/  ISETP.GT.U32.AND P3, PT, R0, R3, PT ;  /* 0x000000030000720c */ /* 0x000fe20003f64070 */
[----:B------:R-:W-:Y:S01]  /*0d10*/  IMAD.MOV.U32 R17, RZ, RZ, R9 ;  /* 0x000000ffff117224 */ /* 0x000fe200078e0009 */
[----:B------:R-:W-:Y:S01]  /*0d20*/  IABS R9, R4 ;  /* 0x0000000400097213 */ /* 0x000fe20000000000 */
[----:B------:R-:W-:-:S02]  /*0d30*/  VIADD R6, R29, 0xf9 ;  /* 0x000000f91d067836 */ /* 0x000fc40000000000 */
[----:B------:R-:W-:Y:S01]  /*0d40*/  @!P2 IMAD.IADD R13, R13, 0x1, -R0 ;  /* 0x000000010d0da824 */ /* 0x000fe200078e0a00 */
[----:B------:R-:W-:Y:S01]  /*0d50*/  ISETP.GT.U32.AND P2, PT, R0, R7, PT ;  /* 0x000000070000720c */ /* 0x000fe20003f44070 */
[----:B------:R-:W-:Y:S01]  /*0d60*/  @!P4 IMAD.MOV R17, RZ, RZ, -R17 ;  /* 0x000000ffff11c224 */ /* 0x000fe200078e0a11 */
[----:B------:R-:W-:Y:S01]  /*0d70*/  ISETP.GE.AND P4, PT, R4, RZ, PT ;  /* 0x000000ff0400720c */ /* 0x000fe20003f86270 */
[----:B------:R-:W-:Y:S01]  /*0d80*/  IMAD.MOV.U32 R16, RZ, RZ, R13 ;  /* 0x000000ffff107224 */ /* 0x000fe200078e000d */
[----:B------:R-:W-:Y:S01]  /*0d90*/  IABS R15, R6 ;  /* 0x00000006000f7213 */ /* 0x000fe20000000000 */
[----:B------:R-:W-:Y:S01]  /*0da0*/  IMAD.HI.U32 R4, R2, R9, RZ ;  /* 0x0000000902047227 */ /* 0x000fe200078e00ff */
[----:B------:R-:W-:Y:S03]  /*0db0*/  STL [R1+0x28], R17 ;  /* 0x0000281101007387 */ /* 0x000fe60000100800 */
[----:B------:R-:W-:Y:S01]  /*0dc0*/  @!P1 IMAD.MOV R16, RZ, RZ, -R16 ;  /* 0x000000ffff109224 */ /* 0x000fe200078e0a10 */
[----:B------:R-:W-:Y:S01]  /*0dd0*/  ISETP.GE.AND P1, PT, R6, RZ, PT ;  /* 0x000000ff0600720c */ /* 0x000fe20003f26270 */
[----:B------:R-:W-:-:S02]  /*0de0*/  IMAD.MOV R4, RZ, RZ, -R4 ;  /* 0x000000ffff047224 */ /* 0x000fc400078e0a04 */
[----:B------:R-:W-:Y:S01]  /*0df0*/  @!P2 IMAD.IADD R7, R7, 0x1, -R0 ;  /* 0x000000010707a824 */ /* 0x000fe200078e0a00 */
[----:B------:R1:W-:Y:S01]  /*0e00*/  STL [R1+0x24], R16 ;  /* 0x0000241001007387 */ /* 0x0003e20000100800 */
[----:B------:R-:W-:-:S03]  /*0e10*/  IMAD.HI.U32 R6, R2, R15, RZ ;  /* 0x0000000f02067227 */ /* 0x000fc600078e00ff */
[C---:B------:R-:W-:Y:S01]  /*0e20*/  ISETP.GT.U32.AND P2, PT, R0.reuse, R7, PT ;  /* 0x000000070000720c */ /* 0x040fe20003f44070 */
[C---:B------:R-:W-:Y:S02]  /*0e30*/  IMAD R8, R0.reuse, R4, R9 ;  /* 0x0000000400087224 */ /* 0x040fe400078e0209 */
[----:B------:R-:W-:Y:S01]  /*0e40*/  @!P3 IMAD.IADD R3, R3, 0x1, -R0 ;  /* 0x000000010303b824 */ /* 0x000fe200078e0a00 */
[C---:B------:R-:W-:Y:S01]  /*0e50*/  ISETP.GT.U32.AND P3, PT, R0.reuse, R5, PT ;  /* 0x000000050000720c */ /* 0x040fe20003f64070 */
[----:B------:R-:W-:Y:S02]  /*0e60*/  IMAD.MOV R6, RZ, RZ, -R6 ;  /* 0x000000ffff067224 */ /* 0x000fe400078e0a06 */
[----:B------:R-:W-:Y:S02]  /*0e70*/  IMAD.MOV.U32 R18, RZ, RZ, R3 ;  /* 0x000000ffff127224 */ /* 0x000fe400078e0003 */
[----:B------:R-:W-:Y:S02]  /*0e80*/  IMAD R22, R0, R6, R15 ;  /* 0x0000000600167224 */ /* 0x000fe400078e020f */
[----:B------:R-:W-:-:S02]  /*0e90*/  @!P6 IMAD.MOV R18, RZ, RZ, -R18 ;  /* 0x000000ffff12e224 */ /* 0x000fc400078e0a12 */
[--C-:B------:R-:W-:Y:S01]  /*0ea0*/  @!P2 IMAD.IADD R7, R7, 0x1, -R0.reuse ;  /* 0x000000010707a824 */ /* 0x100fe200078e0a00 */
[C---:B------:R-:W-:Y:S01]  /*0eb0*/  ISETP.GT.U32.AND P2, PT, R0.reuse, R8, PT ;  /* 0x000000080000720c */ /* 0x040fe20003f44070 */
[C---:B------:R-:W-:Y:S01]  /*0ec0*/  VIADD R12, R29.reuse, 0xf8 ;  /* 0x000000f81d0c7836 */ /* 0x040fe20000000000 */
[----:B------:R-:W-:Y:S01]  /*0ed0*/  ISETP.GT.U32.AND P6, PT, R0, R22, PT ;  /* 0x000000160000720c */ /* 0x000fe20003fc4070 */
[----:B------:R-:W-:Y:S01]  /*0ee0*/  VIADD R14, R29, 0xf7 ;  /* 0x000000f71d0e7836 */ /* 0x000fe20000000000 */
[----:B------:R-:W-:Y:S01]  /*0ef0*/  STL [R1+0x20], R18 ;  /* 0x0000201201007387 */ /* 0x000fe20000100800 */
[----:B-1----:R-:W-:Y:S01]  /*0f00*/  IMAD.MOV.U32 R16, RZ, RZ, R7 ;  /* 0x000000ffff107224 */ /* 0x002fe200078e0007 */
[----:B------:R-:W-:Y:S01]  /*0f10*/  IABS R13, R12 ;  /* 0x0000000c000d7213 */ /* 0x000fe20000000000 */
[----:B------:R-:W-:Y:S01]  /*0f20*/  @!P3 IMAD.IADD R5, R5, 0x1, -R0 ;  /* 0x000000010505b824 */ /* 0x000fe200078e0a00 */
[----:B------:R-:W-:Y:S01]  /*0f30*/  IABS R17, R14 ;  /* 0x0000000e00117213 */ /* 0x000fe20000000000 */
[----:B------:R-:W-:Y:S01]  /*0f40*/  @!P5 IMAD.MOV R16, RZ, RZ, -R16 ;  /* 0x000000ffff10d224 */ /* 0x000fe200078e0a10 */
[----:B------:R-:W-:Y:S01]  /*0f50*/  IABS R7, R19 ;  /* 0x0000001300077213 */ /* 0x000fe20000000000 */
[----:B------:R-:W-:Y:S01]  /*0f60*/  IMAD.HI.U32 R4, R2, R13, RZ ;  /* 0x0000000d02047227 */ /* 0x000fe200078e00ff */
[----:B------:R-:W-:-:S02]  /*0f70*/  ISETP.GT.U32.AND P3, PT, R0, R5, PT ;  /* 0x000000050000720c */ /* 0x000fc40003f64070 */
[----:B------:R1:W-:Y:S01]  /*0f80*/  STL [R1+0x1c], R16 ;  /* 0x00001c1001007387 */ /* 0x0003e20000100800 */
[----:B------:R-:W-:Y:S01]  /*0f90*/  @!P2 IMAD.IADD R8, R8, 0x1, -R0 ;  /* 0x000000010808a824 */ /* 0x000fe200078e0a00 */
[----:B------:R-:W-:Y:S01]  /*0fa0*/  ISETP.GE.AND P5, PT, R12, RZ, PT ;  /* 0x000000ff0c00720c */ /* 0x000fe20003fa6270 */
[----:B------:R-:W-:-:S03]  /*0fb0*/  IMAD.HI.U32 R6, R2, R17, RZ ;  /* 0x0000001102067227 */ /* 0x000fc600078e00ff */
[----:B------:R-:W-:Y:S01]  /*0fc0*/  ISETP.GT.U32.AND P2, PT, R0, R8, PT ;  /* 0x000000080000720c */ /* 0x000fe20003f44070 */
[----:B------:R-:W-:Y:S02]  /*0fd0*/  @!P6 IMAD.IADD R22, R22, 0x1, -R0 ;  /* 0x000000011616e824 */ /* 0x000fe400078e0a00 */
[----:B------:R-:W-:Y:S01]  /*0fe0*/  IMAD.MOV R4, RZ, RZ, -R4 ;  /* 0x000000ffff047224 */ /* 0x000fe200078e0a04 */
[----:B-1----:R-:W-:Y:S01]  /*0ff0*/  IABS R16, R21 ;  /* 0x0000001500107213 */ /* 0x002fe20000000000 */
[----:B------:R-:W-:Y:S01]  /*1000*/  IMAD.MOV R6, RZ, RZ, -R6 ;  /* 0x000000ffff067224 */ /* 0x000fe200078e0a06 */
[C---:B------:R-:W-:Y:S01]  /*1010*/  ISETP.GT.U32.AND P6, PT, R0.reuse, R22, PT ;  /* 0x000000160000720c */ /* 0x040fe20003fc4070 */
[C---:B------:R-:W-:Y:S02]  /*1020*/  IMAD R13, R0.reuse, R4, R13 ;  /* 0x00000004000d7224 */ /* 0x040fe400078e020d */
[----:B------:R-:W-:Y:S01]  /*1030*/  IMAD R17, R0, R6, R17 ;  /* 0x0000000600117224 */ /* 0x000fe200078e0211 */
[----:B------:R-:W-:Y:S01]  /*1040*/  IABS R6, R20 ;  /* 0x0000001400067213 */ /* 0x000fe20000000000 */
[----:B------:R-:W-:-:S04]  /*1050*/  IMAD.HI.U32 R23, R2, R16, RZ ;  /* 0x0000001002177227 */ /* 0x000fc800078e00ff */
[----:B------:R-:W-:Y:S01]  /*1060*/  @!P2 IMAD.IADD R8, R8, 0x1, -R0 ;  /* 0x000000010808a824 */ /* 0x000fe200078e0a00 */
[----:B------:R-:W-:Y:S01]  /*1070*/  ISETP.GT.U32.AND P2, PT, R0, R13, PT ;  /* 0x0000000d0000720c */ /* 0x000fe20003f44070 */
[----:B------:R-:W-:-:S04]  /*1080*/  IMAD.HI.U32 R9, R2, R6, RZ ;  /* 0x0000000602097227 */ /* 0x000fc800078e00ff */
[----:B------:R-:W-:Y:S02]  /*1090*/  IMAD.MOV R9, RZ, RZ, -R9 ;  /* 0x000000ffff097224 */ /* 0x000fe400078e0a09 */
[----:B------:R-:W-:Y:S01]  /*10a0*/  @!P6 IMAD.IADD R22, R22, 0x1, -R0 ;  /* 0x000000011616e824 */ /* 0x000fe200078e0a00 */
[C---:B------:R-:W-:Y:S01]  /*10b0*/  ISETP.GT.U32.AND P6, PT, R0.reuse, R17, PT ;  /* 0x000000110000720c */ /* 0x040fe20003fc4070 */
[C---:B------:R-:W-:Y:S02]  /*10c0*/  IMAD R6, R0.reuse, R9, R6 ;  /* 0x0000000900067224 */ /* 0x040fe400078e0206 */
[----:B------:R-:W-:Y:S02]  /*10d0*/  IMAD.MOV R23, RZ, RZ, -R23 ;  /* 0x000000ffff177224 */ /* 0x000fe400078e0a17 */
[----:B------:R-:W-:Y:S02]  /*10e0*/  VIADD R4, R29, 0xf4 ;  /* 0x000000f41d047836 */ /* 0x000fe40000000000 */
[----:B------:R-:W-:Y:S01]  /*10f0*/  @!P2 IMAD.IADD R13, R13, 0x1, -R0 ;  /* 0x000000010d0da824 */ /* 0x000fe200078e0a00 */
[C---:B------:R-:W-:Y:S01]  /*1100*/  ISETP.GT.U32.AND P2, PT, R0.reuse, R6, PT ;  /* 0x000000060000720c */ /* 0x040fe20003f44070 */
[----:B------:R-:W-:Y:S01]  /*1110*/  IMAD R16, R0, R23, R16 ;  /* 0x0000001700107224 */ /* 0x000fe200078e0210 */
[----:B------:R-:W-:Y:S01]  /*1120*/  IABS R15, R4 ;  /* 0x00000004000f7213 */ /* 0x000fe20000000000 */
[--C-:B------:R-:W-:Y:S01]  /*1130*/  @!P3 IMAD.IADD R5, R5, 0x1, -R0.reuse ;  /* 0x000000010505b824 */ /* 0x100fe200078e0a00 */
[----:B------:R-:W-:Y:S01]  /*1140*/  ISETP.GE.AND P3, PT, R14, RZ, PT ;  /* 0x000000ff0e00720c */ /* 0x000fe20003f66270 */
[----:B------:R-:W-:Y:S01]  /*1150*/  @!P6 IMAD.IADD R17, R17, 0x1, -R0 ;  /* 0x000000011111e824 */ /* 0x000fe200078e0a00 */
[----:B------:R-:W-:Y:S01]  /*1160*/  ISETP.GT.U32.AND P6, PT, R0, R16, PT ;  /* 0x000000100000720c */ /* 0x000fe20003fc4070 */
[----:B------:R-:W-:-:S04]  /*1170*/  IMAD.HI.U32 R18, R2, R15, RZ ;  /* 0x0000000f02127227 */ /* 0x000fc800078e00ff */
[----:B------:R-:W-:Y:S02]  /*1180*/  VIADD R14, R29, 0xf2 ;  /* 0x000000f21d0e7836 */ /* 0x000fe40000000000 */
[----:B------:R-:W-:-:S03]  /*1190*/  IMAD.HI.U32 R9, R2, R7, RZ ;  /* 0x0000000702097227 */ /* 0x000fc600078e00ff */
[----:B------:R-:W-:Y:S01]  /*11a0*/  IABS R3, R14 ;  /* 0x0000000e00037213 */ /* 0x000fe20000000000 */
[----:B------:R-:W-:Y:S02]  /*11b0*/  IMAD.MOV R18, RZ, RZ, -R18 ;  /* 0x000000ffff127224 */ /* 0x000fe400078e0a12 */
[--C-:B------:R-:W-:Y:S01]  /*11c0*/  @!P2 IMAD.IADD R6, R6, 0x1, -R0.reuse ;  /* 0x000000010606a824 */ /* 0x100fe200078e0a00 */
[C---:B------:R-:W-:Y:S01]  /*11d0*/  ISETP.GT.U32.AND P2, PT, R0.reuse, R13, PT ;  /* 0x0000000d0000720c */ /* 0x040fe20003f44070 */
[----:B------:R-:W-:Y:S02]  /*11e0*/  IMAD.MOV R23, RZ, RZ, -R9 ;  /* 0x000000ffff177224 */ /* 0x000fe400078e0a09 */
[C---:B------:R-:W-:Y:S02]  /*11f0*/  IMAD R9, R0.reuse, R18, R15 ;  /* 0x0000001200097224 */ /* 0x040fe400078e020f */
[----:B------:R-:W-:Y:S01]  /*1200*/  @!P0 IMAD.MOV R5, RZ, RZ, -R5 ;  /* 0x000000ffff058224 */ /* 0x000fe200078e0a05 */
[----:B------:R-:W-:Y:S01]  /*1210*/  ISETP.GT.U32.AND P0, PT, R0, R17, PT ;  /* 0x000000110000720c */ /* 0x000fe20003f04070 */
[----:B------:R-:W-:Y:S01]  /*1220*/  @!P6 IMAD.IADD R16, R16, 0x1, -R0 ;  /* 0x000000011010e824 */ /* 0x000fe200078e0a00 */
[----:B------:R-:W-:Y:S01]  /*1230*/  ISETP.GT.U32.AND P6, PT, R0, R6, PT ;  /* 0x000000060000720c */ /* 0x000fe20003fc4070 */
[----:B------:R-:W-:-:S04]  /*1240*/  IMAD.HI.U32 R12, R2, R3, RZ ;  /* 0x00000003020c7227 */ /* 0x000fc800078e00ff */
[----:B------:R-:W-:Y:S01]  /*1250*/  @!P1 IMAD.MOV R22, RZ, RZ, -R22 ;  /* 0x000000ffff169224 */ /* 0x000fe200078e0a16 */
[C---:B------:R-:W-:Y:S01]  /*1260*/  ISETP.GT.U32.AND P1, PT, R0.reuse, R9, PT ;  /* 0x000000090000720c */ /* 0x040fe20003f24070 */
[C---:B------:R-:W-:Y:S02]  /*1270*/  IMAD R7, R0.reuse, R23, R7 ;  /* 0x0000001700077224 */ /* 0x040fe400078e0207 */
[----:B------:R-:W-:Y:S02]  /*1280*/  IMAD.MOV.U32 R24, RZ, RZ, R8 ;  /* 0x000000ffff187224 */ /* 0x000fe400078e0008 */
[----:B------:R-:W-:Y:S02]  /*1290*/  IMAD.MOV R12, RZ, RZ, -R12 ;  /* 0x000000ffff0c7224 */ /* 0x000fe400078e0a0c */
[----:B------:R-:W-:Y:S02]  /*12a0*/  VIADD R15, R29, 0xf1 ;  /* 0x000000f11d0f7836 */ /* 0x000fe40000000000 */
[----:B------:R-:W-:Y:S01]  /*12b0*/  @!P2 IMAD.IADD R13, R13, 0x1, -R0 ;  /* 0x000000010d0da824 */ /* 0x000fe200078e0a00 */
[C---:B------:R-:W-:Y:S01]  /*12c0*/  ISETP.GT.U32.AND P2, PT, R0.reuse, R7, PT ;  /* 0x000000070000720c */ /* 0x040fe20003f44070 */
[----:B------:R-:W-:Y:S01]  /*12d0*/  @!P4 IMAD.MOV R24, RZ, RZ, -R24 ;  /* 0x000000ffff18c224 */ /* 0x000fe200078e0a18 */
[----:B------:R-:W-:Y:S01]  /*12e0*/  IABS R18, R15 ;  /* 0x0000000f00127213 */ /* 0x000fe20000000000 */
[C---:B------:R-:W-:Y:S01]  /*12f0*/  IMAD R3, R0.reuse, R12, R3 ;  /* 0x0000000c00037224 */ /* 0x040fe200078e0203 */
[----:B------:R-:W-:Y:S01]  /*1300*/  ISETP.GT.U32.AND P4, PT, R0, R16, PT ;  /* 0x000000100000720c */ /* 0x000fe20003f84070 */
[----:B------:R-:W-:Y:S01]  /*1310*/  VIADD R12, R29, 0xf0 ;  /* 0x000000f01d0c7836 */ /* 0x000fe20000000000 */
[----:B------:R1:W-:Y:S01]  /*1320*/  STL [R1+0x3c], R24 ;  /* 0x00003c1801007387 */ /* 0x0003e20000100800 */
[--C-:B------:R-:W-:Y:S01]  /*1330*/  @!P0 IMAD.IADD R17, R17, 0x1, -R0.reuse ;  /* 0x0000000111118824 */ /* 0x100fe200078e0a00 */
[----:B------:R-:W-:Y:S01]  /*1340*/  ISETP.GE.AND P0, PT, R20, RZ, PT ;  /* 0x000000ff1400720c */ /* 0x000fe20003f06270 */
[--C-:B------:R-:W-:Y:S01]  /*1350*/  @!P6 IMAD.IADD R6, R6, 0x1, -R0.reuse ;  /* 0x000000010606e824 */ /* 0x100fe200078e0a00 */
[----:B------:R2:W-:Y:S01]  /*1360*/  STL [R1+0x48], R22 ;  /* 0x0000481601007387 */ /* 0x0005e20000100800 */
[----:B------:R-:W-:Y:S01]  /*1370*/  ISETP.GT.U32.AND P6, PT, R0, R3, PT ;  /* 0x000000030000720c */ /* 0x000fe20003fc4070 */
[--C-:B------:R-:W-:Y:S01]  /*1380*/  @!P1 IMAD.IADD R9, R9, 0x1, -R0.reuse ;  /* 0x0000000109099824 */ /* 0x100fe200078e0a00 */
[----:B------:R-:W-:Y:S01]  /*1390*/  IABS R8, R12 ;  /* 0x0000000c00087213 */ /* 0x000fe20000000000 */
[----:B------:R-:W-:Y:S01]  /*13a0*/  @!P2 IMAD.IADD R7, R7, 0x1, -R0 ;  /* 0x000000010707a824 */ /* 0x000fe200078e0a00 */
[----:B------:R-:W-:Y:S01]  /*13b0*/  ISETP.GE.AND P1, PT, R4, RZ, PT ;  /* 0x000000ff0400720c */ /* 0x000fe20003f26270 */
[----:B-1----:R-:W-:Y:S01]  /*13c0*/  IMAD.MOV.U32 R24, RZ, RZ, R13 ;  /* 0x000000ffff187224 */ /* 0x002fe200078e000d */
[----:B------:R-:W-:Y:S01]  /*13d0*/  ISETP.GE.AND P2, PT, R19, RZ, PT ;  /* 0x000000ff1300720c */ /* 0x000fe20003f46270 */
[----:B------:R-:W-:-:S04]  /*13e0*/  IMAD.HI.U32 R20, R2, R8, RZ ;  /* 0x0000000802147227 */ /* 0x000fc800078e00ff */
[----:B--2---:R-:W-:-:S04]  /*13f0*/  IMAD.HI.U32 R22, R2, R18, RZ ;  /* 0x0000001202167227 */ /* 0x004fc800078e00ff */
[----:B------:R-:W-:Y:S02]  /*1400*/  IMAD.MOV R22, RZ, RZ, -R22 ;  /* 0x000000ffff167224 */ /* 0x000fe400078e0a16 */
[----:B------:R-:W-:Y:S01]  /*1410*/  @!P5 IMAD.MOV R24, RZ, RZ, -R24 ;  /* 0x000000ffff18d224 */ /* 0x000fe200078e0a18 */
[C---:B------:R-:W-:Y:S01]  /*1420*/  ISETP.GT.U32.AND P5, PT, R0.reuse, R9, PT ;  /* 0x000000090000720c */ /* 0x040fe20003fa4070 */
[----:B------:R-:W-:Y:S02]  /*1430*/  IMAD.MOV.U32 R23, RZ, RZ, R17 ;  /* 0x000000ffff177224 */ /* 0x000fe400078e0011 */
[----:B------:R-:W-:Y:S01]  /*1440*/  IMAD R4, R0, R22, R18 ;  /* 0x0000001600047224 */ /* 0x000fe200078e0212 */
[----:B------:R-:W-:Y:S01]  /*1450*/  STL [R1+0x50], R24 ;  /* 0x0000501801007387 */ /* 0x000fe20000100800 */
[----:B------:R-:W-:Y:S02]  /*1460*/  IMAD.MOV.U32 R17, RZ, RZ, R6 ;  /* 0x000000ffff117224 */ /* 0x000fe400078e0006 */
[----:B------:R-:W-:Y:S01]  /*1470*/  @!P4 IMAD.IADD R16, R16, 0x1, -R0 ;  /* 0x000000011010c824 */ /* 0x000fe200078e0a00 */
[----:B------:R-:W-:Y:S01]  /*1480*/  ISETP.GE.AND P4, PT, R21, RZ, PT ;  /* 0x000000ff1500720c */ /* 0x000fe20003f86270 */
[----:B------:R-:W-:-:S02]  /*1490*/  IMAD.MOV R20, RZ, RZ, -R20 ;  /* 0x000000ffff147224 */ /* 0x000fc400078e0a14 */
[----:B------:R-:W-:Y:S01]  /*14a0*/  @!P3 IMAD.MOV R23, RZ, RZ, -R23 ;  /* 0x000000ffff17b224 */ /* 0x000fe200078e0a17 */
[C---:B------:R-:W-:Y:S01]  /*14b0*/  ISETP.GT.U32.AND P3, PT, R0.reuse, R7, PT ;  /* 0x000000070000720c */ /* 0x040fe20003f64070 */
[----:B------:R-:W-:Y:S02]  /*14c0*/  @!P6 IMAD.IADD R3, R3, 0x1, -R0 ;  /* 0x000000010303e824 */ /* 0x000fe400078e0a00 */
[----:B------:R-:W-:Y:S01]  /*14d0*/  @!P0 IMAD.MOV R17, RZ, RZ, -R17 ;  /* 0x000000ffff118224 */ /* 0x000fe200078e0a11 */
[C---:B------:R-:W-:Y:S01]  /*14e0*/  ISETP.GT.U32.AND P0, PT, R0.reuse, R4, PT ;  /* 0x000000040000720c */ /* 0x040fe20003f04070 */
[C---:B------:R-:W-:Y:S01]  /*14f0*/  IMAD R8, R0.reuse, R20, R8 ;  /* 0x0000001400087224 */ /* 0x040fe200078e0208 */
[C---:B------:R-:W-:Y:S01]  /*1500*/  ISETP.GT.U32.AND P6, PT, R0.reuse, R3, PT ;  /* 0x000000030000720c */ /* 0x040fe20003fc4070 */
[----:B------:R-:W-:Y:S01]  /*1510*/  VIADD R13, R29, 0xef ;  /* 0x000000ef1d0d7836 */ /* 0x000fe20000000000 */
[----:B------:R-:W-:Y:S01]  /*1520*/  STL [R1+0x58], R23 ;  /* 0x0000581701007387 */ /* 0x000fe20000100800 */
[----:B------:R-:W-:Y:S01]  /*1530*/  @!P5 IMAD.IADD R9, R9, 0x1, -R0 ;  /* 0x000000010909d824 */ /* 0x000fe200078e0a00 */
[----:B------:R-:W-:Y:S01]  /*1540*/  ISETP.GT.U32.AND P5, PT, R0, R8, PT ;  /* 0x000000080000720c */ /* 0x000fe20003fa4070 */
[----:B------:R-:W-:Y:S01]  /*1550*/  @!P4 IMAD.MOV R16, RZ, RZ, -R16 ;  /* 0x000000ffff10c224 */ /* 0x000fe200078e0a10 */
[----:B------:R1:W-:Y:S01]  /*1560*/  STL [R1+0x9c], R17 ;  /* 0x00009c1101007387 */ /* 0x0003e20000100800 */
[--C-:B------:R-:W-:Y:S01]  /*1570*/  @!P3 IMAD.IADD R7, R7, 0x1, -R0.reuse ;  /* 0x000000010707b824 */ /* 0x100fe200078e0a00 */
[----:B------:R-:W-:Y:S01]  /*1580*/  ISETP.GE.AND P4, PT, R14, RZ, PT ;  /* 0x000000ff0e00720c */ /* 0x000fe20003f86270 */
[----:B------:R-:W-:Y:S01]  /*1590*/  IMAD.MOV.U32 R18, RZ, RZ, R9 ;  /* 0x000000ffff127224 */ /* 0x000fe200078e0009 */
[----:B------:R-:W-:Y:S01]  /*15a0*/  ISETP.GE.AND P3, PT, R15, RZ, PT ;  /* 0x000000ff0f00720c */ /* 0x000fe20003f66270 */
[--C-:B------:R-:W-:Y:S01]  /*15b0*/  @!P0 IMAD.IADD R4, R4, 0x1, -R0.reuse ;  /* 0x0000000104048824 */ /* 0x100fe200078e0a00 */
[----:B------:R2:W-:Y:S01]  /*15c0*/  STL [R1+0xa0], R16 ;  /* 0x0000a01001007387 */ /* 0x0005e20000100800 */
[----:B------:R-:W-:Y:S01]  /*15d0*/  VIADD R6, R29, 0xee ;  /* 0x000000ee1d067836 */ /* 0x000fe20000000000 */
[----:B------:R-:W-:Y:S01]  /*15e0*/  ISETP.GE.AND P0, PT, R13, RZ, PT ;  /* 0x000000ff0d00720c */ /* 0x000fe20003f06270 */
[----:B------:R-:W-:Y:S01]  /*15f0*/  @!P6 IMAD.IADD R3, R3, 0x1, -R0 ;  /* 0x000000010303e824 */ /* 0x000fe200078e0a00 */
[----:B-1----:R-:W-:Y:S01]  /*1600*/  IABS R17, R13 ;  /* 0x0000000d00117213 */ /* 0x002fe20000000000 */
[----:B------:R-:W-:Y:S01]  /*1610*/  @!P1 IMAD.MOV R18, RZ, RZ, -R18 ;  /* 0x000000ffff129224 */ /* 0x000fe200078e0a12 */
[----:B------:R-:W-:Y:S01]  /*1620*/  ISETP.GT.U32.AND P1, PT, R0, R4, PT ;  /* 0x000000040000720c */ /* 0x000fe20003f24070 */
[----:B------:R-:W-:Y:S01]  /*1630*/  @!P5 IMAD.IADD R8, R8, 0x1, -R0 ;  /* 0x000000010808d824 */ /* 0x000fe200078e0a00 */
[----:B------:R-:W-:Y:S01]  /*1640*/  IABS R14, R6 ;  /* 0x00000006000e7213 */ /* 0x000fe20000000000 */
[----:B------:R-:W-:Y:S01]  /*1650*/  IMAD.HI.U32 R15, R2, R17, RZ ;  /* 0x00000011020f7227 */ /* 0x000fe200078e00ff */
[----:B------:R-:W-:Y:S01]  /*1660*/  ISETP.GE.AND P6, PT, R12, RZ, PT ;  /* 0x000000ff0c00720c */ /* 0x000fe20003fc6270 */
[----:B------:R-:W-:Y:S01]  /*1670*/  STL [R1+0xa4], R18 ;  /* 0x0000a41201007387 */ /* 0x000fe20000100800 */
[----:B------:R-:W-:Y:S01]  /*1680*/  ISETP.GT.U32.AND P5, PT, R0, R8, PT ;  /* 0x000000080000720c */ /* 0x000fe20003fa4070 */
[----:B------:R-:W-:-:S02]  /*1690*/  IMAD.MOV R15, RZ, RZ, -R15 ;  /* 0x000000ffff0f7224 */ /* 0x000fc400078e0a0f */
[----:B--2---:R-:W-:Y:S02]  /*16a0*/  IMAD.MOV.U32 R16, RZ, RZ, R7 ;  /* 0x000000ffff107224 */ /* 0x004fe400078e0007 */
[----:B------:R-:W-:Y:S02]  /*16b0*/  IMAD R17, R0, R15, R17 ;  /* 0x0000000f00117224 */ /* 0x000fe400078e0211 */
[----:B------:R-:W-:Y:S02]  /*16c0*/  IMAD.MOV.U32 R7, RZ, RZ, R3 ;  /* 0x000000ffff077224 */ /* 0x000fe400078e0003 */
[----:B------:R-:W-:-:S04]  /*16d0*/  IMAD.HI.U32 R12, R2, R14, RZ ;  /* 0x0000000e020c7227 */ /* 0x000fc800078e00ff */
[----:B------:R-:W-:Y:S01]  /*16e0*/  @!P4 IMAD.MOV R7, RZ, RZ, -R7 ;  /* 0x000000ffff07c224 */ /* 0x000fe200078e0a07 */
[----:B------:R-:W-:Y:S01]  /*16f0*/  ISETP.GT.U32.AND P4, PT, R0, R17, PT ;  /* 0x000000110000720c */ /* 0x000fe20003f84070 */
[----:B------:R-:W-:Y:S01]  /*1700*/  @!P2 IMAD.MOV R16, RZ, RZ, -R16 ;  /* 0x000000ffff10a224 */ /* 0x000fe200078e0a10 */
[----:B------:R-:W-:Y:S01]  /*1710*/  ISETP.GE.AND P2, PT, R6, RZ, PT ;  /* 0x000000ff0600720c */ /* 0x000fe20003f46270 */
[----:B------:R-:W-:Y:S02]  /*1720*/  IMAD.MOV R12, RZ, RZ, -R12 ;  /* 0x000000ffff0c7224 */ /* 0x000fe400078e0a0c */
[----:B------:R-:W-:Y:S01]  /*1730*/  @!P1 IMAD.IADD R4, R4, 0x1, -R0 ;  /* 0x0000000104049824 */ /* 0x000fe200078e0a00 */
[----:B------:R1:W-:Y:S01]  /*1740*/  STL [R1+0xa8], R16 ;  /* 0x0000a81001007387 */ /* 0x0003e20000100800 */
[----:B------:R-:W-:Y:S02]  /*1750*/  IMAD R14, R0, R12, R14 ;  /* 0x0000000c000e7224 */ /* 0x000fe400078e020e */
[--C-:B------:R-:W-:Y:S01]  /*1760*/  @!P5 IMAD.IADD R8, R8, 0x1, -R0.reuse ;  /* 0x000000010808d824 */ /* 0x100fe200078e0a00 */
[----:B------:R2:W-:Y:S01]  /*1770*/  STL [R1+0xcc], R7 ;  /* 0x0000cc0701007387 */ /* 0x0005e20000100800 */
[----:B------:R-:W-:Y:S01]  /*1780*/  VIADD R6, R29, 0xeb ;  /* 0x000000eb1d067836 */ /* 0x000fe20000000000 */
[----:B------:R-:W-:Y:S01]  /*1790*/  ISETP.GT.U32.AND P5, PT, R0, R14, PT ;  /* 0x0000000e0000720c */ /* 0x000fe20003fa4070 */
[----:B------:R-:W-:-:S02]  /*17a0*/  @!P4 IMAD.IADD R17, R17, 0x1, -R0 ;  /* 0x000000011111c824 */ /* 0x000fc400078e0a00 */
[C---:B------:R-:W-:Y:S01]  /*17b0*/  VIADD R3, R29.reuse, 0xec ;  /* 0x000000ec1d037836 */ /* 0x040fe20000000000 */
[----:B------:R-:W-:Y:S01]  /*17c0*/  IABS R12, R6 ;  /* 0x00000006000c7213 */ /* 0x000fe20000000000 */
[C---:B-1----:R-:W-:Y:S01]  /*17d0*/  VIADD R16, R29.reuse, 0xed ;  /* 0x000000ed1d107836 */ /* 0x042fe20000000000 */
[----:B------:R-:W-:Y:S01]  /*17e0*/  ISETP.GT.U32.AND P4, PT, R0, R17, PT ;  /* 0x000000110000720c */ /* 0x000fe20003f84070 */
[----:B------:R-:W-:Y:S01]  /*17f0*/  @!P6 IMAD.MOV R8, RZ, RZ, -R8 ;  /* 0x000000ffff08e224 */ /* 0x000fe200078e0a08 */
[----:B------:R-:W-:Y:S01]  /*1800*/  IABS R9, R3 ;  /* 0x0000000300097213 */ /* 0x000fe20000000000 */
[----:B--2---:R-:W-:Y:S01]  /*1810*/  IMAD.MOV.U32 R7, RZ, RZ, R4 ;  /* 0x000000ffff077224 */ /* 0x004fe200078e0004 */
[----:B------:R-:W-:Y:S01]  /*1820*/  ISETP.GE.AND P1, PT, R16, RZ, PT ;  /* 0x000000ff1000720c */ /* 0x000fe20003f26270 */
[----:B------:R-:W-:Y:S01]  /*1830*/  VIADD R13, R29, 0xe9 ;  /* 0x000000e91d0d7836 */ /* 0x000fe20000000000 */
[----:B------:R-:W-:Y:S01]  /*1840*/  IABS R16, R16 ;  /* 0x0000001000107213 */ /* 0x000fe20000000000 */
[----:B------:R-:W-:Y:S01]  /*1850*/  @!P3 IMAD.MOV R7, RZ, RZ, -R7 ;  /* 0x000000ffff07b224 */ /* 0x000fe200078e0a07 */
[----:B------:R-:W-:Y:S01]  /*1860*/  ISETP.GE.AND P3, PT, R3, RZ, PT ;  /* 0x000000ff0300720c */ /* 0x000fe20003f66270 */
[----:B------:R-:W-:Y:S01]  /*1870*/  @!P5 IMAD.IADD R14, R14, 0x1, -R0 ;  /* 0x000000010e0ed824 */ /* 0x000fe200078e0a00 */
[----:B------:R-:W-:Y:S01]  /*1880*/  ISETP.GE.AND P6, PT, R6, RZ, PT ;  /* 0x000000ff0600720c */ /* 0x000fe20003fc6270 */
[----:B------:R-:W-:Y:S01]  /*1890*/  IMAD.HI.U32 R3, R2, R12, RZ ;  /* 0x0000000c02037227 */ /* 0x000fe200078e00ff */
[----:B------:R1:W-:Y:S01]  /*18a0*/  STL [R1+0x3c8], R7 ;  /* 0x0003c80701007387 */ /* 0x0003e20000100800 */
[----:B------:R-:W-:-:S02]  /*18b0*/  IABS R18, R13 ;  /* 0x0000000d00127213 */ /* 0x000fc40000000000 */
[----:B------:R-:W-:Y:S01]  /*18c0*/  ISETP.GT.U32.AND P5, PT, R0, R14, PT ;  /* 0x0000000e0000720c */ /* 0x000fe20003fa4070 */
[C---:B------:R-:W-:Y:S01]  /*18d0*/  IMAD.HI.U32 R4, R2.reuse, R9, RZ ;  /* 0x0000000902047227 */ /* 0x040fe200078e00ff */
[----:B------:R2:W-:Y:S03]  /*18e0*/  STL [R1+0x394], R8 ;  /* 0x0003940801007387 */ /* 0x0005e60000100800 */
[----:B------:R-:W-:Y:S02]  /*18f0*/  @!P4 IMAD.IADD R17, R17, 0x1, -R0 ;  /* 0x000000011111c824 */ /* 0x000fe400078e0a00 */
[----:B-1----:R-:W-:-:S04]  /*1900*/  IMAD.HI.U32 R7, R2, R16, RZ ;  /* 0x0000001002077227 */ /* 0x002fc800078e00ff */
[----:B------:R-:W-:Y:S02]  /*1910*/  IMAD.MOV R7, RZ, RZ, -R7 ;  /* 0x000000ffff077224 */ /* 0x000fe400078e0a07 */
[----:B------:R-:W-:Y:S02]  /*1920*/  IMAD.MOV R6, RZ, RZ, -R3 ;  /* 0x000000ffff067224 */ /* 0x000fe400078e0a03 */
[C---:B------:R-:W-:Y:S02]  /*1930*/  IMAD R16, R0.reuse, R7, R16 ;  /* 0x0000000700107224 */ /* 0x040fe400078e0210 */
[----:B------:R-:W-:Y:S02]  /*1940*/  IMAD.MOV R4, RZ, RZ, -R4 ;  /* 0x000000ffff047224 */ /* 0x000fe400078e0a04 */
[C---:B------:R-:W-:Y:S01]  /*1950*/  IMAD R12, R0.reuse, R6, R12 ;  /* 0x00000006000c7224 */ /* 0x040fe200078e020c */
[----:B------:R-:W-:Y:S01]  /*1960*/  ISETP.GT.U32.AND P4, PT, R0, R16, PT ;  /* 0x000000100000720c */ /* 0x000fe20003f84070 */
[----:B------:R-:W-:-:S02]  /*1970*/  IMAD.MOV.U32 R19, RZ, RZ, R17 ;  /* 0x000000ffff137224 */ /* 0x000fc400078e0011 */
[C---:B------:R-:W-:Y:S02]  /*1980*/  IMAD R9, R0.reuse, R4, R9 ;  /* 0x0000000400097224 */ /* 0x040fe400078e0209 */
[C---:B------:R-:W-:Y:S02]  /*1990*/  VIADD R3, R29.reuse, 0xea ;  /* 0x000000ea1d037836 */ /* 0x040fe40000000000 */
[----:B------:R-:W-:Y:S01]  /*19a0*/  @!P0 IMAD.MOV R19, RZ, RZ, -R19 ;  /* 0x000000ffff138224 */ /* 0x000fe200078e0a13 */
[----:B------:R-:W-:Y:S01]  /*19b0*/  ISETP.GT.U32.AND P0, PT, R0, R12, PT ;  /* 0x0000000c0000720c */ /* 0x000fe20003f04070 */
[----:B------:R-:W-:Y:S01]  /*19c0*/  @!P5 IMAD.IADD R14, R14, 0x1, -R0 ;  /* 0x000000010e0ed824 */ /* 0x000fe200078e0a00 */
[----:B------:R-:W-:Y:S01]  /*19d0*/  ISETP.GT.U32.AND P5, PT, R0, R9, PT ;  /* 0x000000090000720c */ /* 0x000fe20003fa4070 */
[----:B------:R-:W-:Y:S01]  /*19e0*/  IMAD.MOV.U32 R17, RZ, RZ, R18 ;  /* 0x000000ffff117224 */ /* 0x000fe200078e0012 */
[----:B------:R-:W-:Y:S01]  /*19f0*/  IABS R6, R3 ;  /* 0x0000000300067213 */ /* 0x000fe20000000000 */
[----:B------:R-:W-:Y:S01]  /*1a00*/  @!P4 IMAD.IADD R16, R16, 0x1, -R0 ;  /* 0x000000011010c824 */ /* 0x000fe200078e0a00 */
[----:B------:R1:W-:Y:S01]  /*1a10*/  STL [R1+0x2e4], R19 ;  /* 0x0002e41301007387 */ /* 0x0003e20000100800 */
[----:B--2---:R-:W-:-:S02]  /*1a20*/  VIADD R8, R29, 0xe8 ;  /* 0x000000e81d087836 */ /* 0x004fc40000000000 */
[----:B------:R-:W-:Y:S01]  /*1a30*/  IMAD.HI.U32 R18, R2, R6, RZ ;  /* 0x0000000602127227 */ /* 0x000fe200078e00ff */
[----:B------:R-:W-:Y:S02]  /*1a40*/  ISETP.GT.U32.AND P4, PT, R0, R16, PT ;  /* 0x000000100000720c */ /* 0x000fe40003f84070 */
[----:B------:R-:W-:Y:S01]  /*1a50*/  IABS R15, R8 ;  /* 0x00000008000f7213 */ /* 0x000fe20000000000 */
[----:B------:R-:W-:Y:S02]  /*1a60*/  IMAD.MOV R18, RZ, RZ, -R18 ;  /* 0x000000ffff127224 */ /* 0x000fe400078e0a12 */
[----:B------:R-:W-:Y:S02]  /*1a70*/  @!P0 IMAD.IADD R12, R12, 0x1, -R0 ;  /* 0x000000010c0c8824 */ /* 0x000fe400078e0a00 */
[----:B-1----:R-:W-:Y:S02]  /*1a80*/  IMAD.MOV.U32 R19, RZ, RZ, R14 ;  /* 0x000000ffff137224 */ /* 0x002fe400078e000e */
[----:B------:R-:W-:Y:S01]  /*1a90*/  @!P5 IMAD.IADD R9, R9, 0x1, -R0 ;  /* 0x000000010909d824 */ /* 0x000fe200078e0a00 */
[C---:B------:R-:W-:Y:S01]  /*1aa0*/  ISETP.GT.U32.AND P0, PT, R0.reuse, R12, PT ;  /* 0x0000000c0000720c */ /* 0x040fe20003f04070 */
[----:B------:R-:W-:Y:S01]  /*1ab0*/  @!P2 IMAD.MOV R19, RZ, RZ, -R19 ;  /* 0x000000ffff13a224 */ /* 0x000fe200078e0a13 */
[----:B------:R-:W-:Y:S01]  /*1ac0*/  ISETP.GE.AND P2, PT, R3, RZ, PT ;  /* 0x000000ff0300720c */ /* 0x000fe20003f46270 */
[----:B------:R-:W-:Y:S01]  /*1ad0*/  VIADD R4, R29, 0xe7 ;  /* 0x000000e71d047836 */ /* 0x000fe20000000000 */
[C---:B------:R-:W-:Y:S01]  /*1ae0*/  ISETP.GT.U32.AND P5, PT, R0.reuse, R9, PT ;  /* 0x000000090000720c */ /* 0x040fe20003fa4070 */
[----:B------:R-:W-:Y:S01]  /*1af0*/  IMAD R3, R0, R18, R6 ;  /* 0x0000001200037224 */ /* 0x000fe200078e0206 */
[----:B------:R1:W-:Y:S01]  /*1b00*/  STL [R1+0xd0], R19 ;  /* 0x0000d01301007387 */ /* 0x0003e20000100800 */
[----:B------:R-:W-:Y:S01]  /*1b10*/  IMAD.MOV.U32 R14, RZ, RZ, R15 ;  /* 0x000000ffff0e7224 */ /* 0x000fe200078e000f */
[----:B------:R-:W-:Y:S01]  /*1b20*/  IABS R7, R4 ;  /* 0x0000000400077213 */ /* 0x000fe20000000000 */
[----:B------:R-:W-:Y:S01]  /*1b30*/  @!P4 IMAD.IADD R16, R16, 0x1, -R0 ;  /* 0x000000011010c824 */ /* 0x000fe200078e0a00 */
[----:B------:R-:W-:Y:S01]  /*1b40*/  ISETP.GT.U32.AND P4, PT, R0, R3, PT ;  /* 0x000000030000720c */ /* 0x000fe20003f84070 */
[----:B------:R-:W-:-:S04]  /*1b50*/  IMAD.HI.U32 R6, R2, R14, RZ ;  /* 0x0000000e02067227 */ /* 0x000fc800078e00ff */
[----:B------:R-:W-:-:S04]  /*1b60*/  IMAD.HI.U32 R18, R2, R17, RZ ;  /* 0x0000001102127227 */ /* 0x000fc800078e00ff */
[----:B------:R-:W-:-:S04]  /*1b70*/  IMAD.HI.U32 R15, R2, R7, RZ ;  /* 0x00000007020f7227 */ /* 0x000fc800078e00ff */
[----:B------:R-:W-:Y:S02]  /*1b80*/  IMAD.MOV R6, RZ, RZ, -R6 ;  /* 0x000000ffff067224 */ /* 0x000fe400078e0a06 */
[----:B------:R-:W-:Y:S02]  /*1b90*/  IMAD.MOV R18, RZ, RZ, -R18 ;  /* 0x000000ffff127224 */ /* 0x000fe400078e0a12 */
[----:B------:R-:W-:Y:S02]  /*1ba0*/  IMAD.MOV R15, RZ, RZ, -R15 ;  /* 0x000000ffff0f7224 */ /* 0x000fe400078e0a0f */
[----:B------:R-:W-:Y:S02]  /*1bb0*/  IMAD R14, R0, R6, R14 ;  /* 0x00000006000e7224 */ /* 0x000fe400078e020e */
[--C-:B------:R-:W-:Y:S02]  /*1bc0*/  @!P0 IMAD.IADD R12, R12, 0x1, -R0.reuse ;  /* 0x000000010c0c8824 */ /* 0x100fe400078e0a00 */
[----:B------:R-:W-:Y:S01]  /*1bd0*/  @!P5 IMAD.IADD R9, R9, 0x1, -R0 ;  /* 0x000000010909d824 */ /* 0x000fe200078e0a00 */
[----:B------:R-:W-:Y:S01]  /*1be0*/  ISETP.GE.AND P5, PT, R13, RZ, PT ;  /* 0x000000ff0d00720c */ /* 0x000fe20003fa6270 */
[----:B-1----:R-:W-:Y:S01]  /*1bf0*/  IMAD.MOV.U32 R19, RZ, RZ, R16 ;  /* 0x000000ffff137224 */ /* 0x002fe200078e0010 */
[C---:B------:R-:W-:Y:S01]  /*1c00*/  ISETP.GT.U32.AND P0, PT, R0.reuse, R14, PT ;  /* 0x0000000e0000720c */ /* 0x040fe20003f04070 */
[----:B------:R-:W-:-:S02]  /*1c10*/  IMAD R13, R0, R18, R17 ;  /* 0x00000012000d7224 */ /* 0x000fc400078e0211 */
[----:B------:R-:W-:Y:S02]  /*1c20*/  @!P4 IMAD.IADD R3, R3, 0x1, -R0 ;  /* 0x000000010303c824 */ /* 0x000fe400078e0a00 */
[C---:B------:R-:W-:Y:S02]  /*1c30*/  IMAD R7, R0.reuse, R15, R7 ;  /* 0x0000000f00077224 */ /* 0x040fe400078e0207 */
[----:B------:R-:W-:Y:S01]  /*1c40*/  IMAD.MOV.U32 R16, RZ, RZ, R12 ;  /* 0x000000ffff107224 */ /* 0x000fe200078e000c */
[C---:B------:R-:W-:Y:S01]  /*1c50*/  ISETP.GT.U32.AND P4, PT, R0.reuse, R3, PT ;  /* 0x000000030000720c */ /* 0x040fe20003f84070 */
[C---:B------:R-:W-:Y:S02]  /*1c60*/  VIADD R6, R29.reuse, 0xe6 ;  /* 0x000000e61d067836 */ /* 0x040fe40000000000 */
[----:B------:R-:W-:Y:S01]  /*1c70*/  @!P1 IMAD.MOV R19, RZ, RZ, -R19 ;  /* 0x000000ffff139224 */ /* 0x000fe200078e0a13 */
[C---:B------:R-:W-:Y:S01]  /*1c80*/  ISETP.GT.U32.AND P1, PT, R0.reuse, R13, PT ;  /* 0x0000000d0000720c */ /* 0x040fe20003f24070 */
[----:B------:R-:W-:Y:S01]  /*1c90*/  IMAD.MOV.U32 R17, RZ, RZ, R9 ;  /* 0x000000ffff117224 */ /* 0x000fe200078e0009 */
[----:B------:R-:W-:Y:S01]  /*1ca0*/  IABS R15, R6 ;  /* 0x00000006000f7213 */ /* 0x000fe20000000000 */
[----:B------:R-:W-:Y:S01]  /*1cb0*/  @!P6 IMAD.MOV R16, RZ, RZ, -R16 ;  /* 0x000000ffff10e224 */ /* 0x000fe200078e0a10 */
[----:B------:R-:W-:Y:S01]  /*1cc0*/  ISETP.GT.U32.AND P6, PT, R0, R7, PT ;  /* 0x000000070000720c */ /* 0x000fe20003fc4070 */
[----:B------:R-:W-:Y:S01]  /*1cd0*/  @!P3 IMAD.MOV R17, RZ, RZ, -R17 ;  /* 0x000000ffff11b224 */ /* 0x000fe200078e0a11 */
[----:B------:R-:W-:Y:S01]  /*1ce0*/  ISETP.GE.AND P3, PT, R8, RZ, PT ;  /* 0x000000ff0800720c */ /* 0x000fe20003f66270 */
[----:B------:R-:W-:Y:S01]  /*1cf0*/  VIADD R8, R29, 0xe5 ;  /* 0x000000e51d087836 */ /* 0x000fe20000000000 */
[----:B------:R-:W-:Y:S01]  /*1d00*/  STL [R1+0xd8], R19 ;  /* 0x0000d81301007387 */ /* 0x000fe20000100800 */
[----:B------:R-:W-:-:S02]  /*1d10*/  IMAD.MOV.U32 R9, RZ, RZ, R15 ;  /* 0x000000ffff097224 */ /* 0x000fc400078e000f */
[--C-:B------:R-:W-:Y:S01]  /*1d20*/  @!P0 IMAD.IADD R14, R14, 0x1, -R0.reuse ;  /* 0x000000010e0e8824 */ /* 0x100fe200078e0a00 */
[----:B------:R-:W-:Y:S01]  /*1d30*/  IABS R15, R8 ;  /* 0x00000008000f7213 */ /* 0x000fe20000000000 */
[--C-:B------:R-:W-:Y:S01]  /*1d40*/  @!P4 IMAD.IADD R3, R3, 0x1, -R0.reuse ;  /* 0x000000010303c824 */ /* 0x100fe200078e0a00 */
[----:B------:R-:W-:Y:S01]  /*1d50*/  ISETP.GE.AND P4, PT, R4, RZ, PT ;  /* 0x000000ff0400720c */ /* 0x000fe20003f86270 */
[--C-:B------:R-:W-:Y:S01]  /*1d60*/  @!P1 IMAD.IADD R13, R13, 0x1, -R0.reuse ;  /* 0x000000010d0d9824 */ /* 0x100fe200078e0a00 */
[----:B------:R-:W-:Y:S01]  /*1d70*/  STL [R1+0xf4], R17 ;  /* 0x0000f41101007387 */ /* 0x000fe20000100800 */
[----:B------:R-:W-:Y:S01]  /*1d80*/  @!P6 IMAD.IADD R7, R7, 0x1, -R0 ;  /* 0x000000010707e824 */ /* 0x000fe200078e0a00 */
[----:B------:R-:W-:Y:S01]  /*1d90*/  ISETP.GT.U32.AND P6, PT, R0, R14, PT ;  /* 0x0000000e0000720c */ /* 0x000fe20003fc4070 */
[----:B------:R-:W-:Y:S01]  /*1da0*/  IMAD.HI.U32 R4, R2, R15, RZ ;  /* 0x0000000f02047227 */ /* 0x000fe200078e00ff */
[----:B------:R1:W-:Y:S01]  /*1db0*/  STL [R1+0xf8], R16 ;  /* 0x0000f81001007387 */ /* 0x0003e20000100800 */
[----:B------:R-:W-:-:S02]  /*1dc0*/  ISETP.GT.U32.AND P0, PT, R0, R13, PT ;  /* 0x0000000d0000720c */ /* 0x000fc40003f04070 */
[----:B------:R-:W-:Y:S01]  /*1dd0*/  IMAD.HI.U32 R12, R2, R9, RZ ;  /* 0x00000009020c7227 */ /* 0x000fe200078e00ff */
[----:B------:R-:W-:-:S03]  /*1de0*/  ISETP.GE.AND P1, PT, R6, RZ, PT ;  /* 0x000000ff0600720c */ /* 0x000fc60003f26270 */
[----:B------:R-:W-:Y:S02]  /*1df0*/  IMAD.MOV R4, RZ, RZ, -R4 ;  /* 0x000000ffff047224 */ /* 0x000fe400078e0a04 */
[----:B------:R-:W-:Y:S02]  /*1e00*/  IMAD.MOV R12, RZ, RZ, -R12 ;  /* 0x000000ffff0c7224 */ /* 0x000fe400078e0a0c */
[----:B-1----:R-:W-:Y:S02]  /*1e10*/  IMAD.MOV.U32 R16, RZ, RZ, R3 ;  /* 0x000000ffff107224 */ /* 0x002fe400078e0003 */
[C---:B------:R-:W-:Y:S02]  /*1e20*/  IMAD R15, R0.reuse, R4, R15 ;  /* 0x00000004000f7224 */ /* 0x040fe400078e020f */
[----:B------:R-:W-:Y:S01]  /*1e30*/  @!P2 IMAD.MOV R16, RZ, RZ, -R16 ;  /* 0x000000ffff10a224 */ /* 0x000fe200078e0a10 */
[C---:B------:R-:W-:Y:S01]  /*1e40*/  ISETP.GT.U32.AND P2, PT, R0.reuse, R7, PT ;  /* 0x000000070000720c */ /* 0x040fe20003f44070 */
[----:B------:R-:W-:-:S02]  /*1e50*/  IMAD R9, R0, R12, R9 ;  /* 0x0000000c00097224 */ /* 0x000fc400078e0209 */
[--C-:B------:R-:W-:Y:S01]  /*1e60*/  @!P6 IMAD.IADD R14, R14, 0x1, -R0.reuse ;  /* 0x000000010e0ee824 */ /* 0x100fe200078e0a00 */
[C---:B------:R-:W-:Y:S01]  /*1e70*/  ISETP.GT.U32.AND P6, PT, R0.reuse, R15, PT ;  /* 0x0000000f0000720c */ /* 0x040fe20003fc4070 */
[C---:B------:R-:W-:Y:S01]  /*1e80*/  VIADD R12, R29.reuse, 0xe2 ;  /* 0x000000e21d0c7836 */ /* 0x040fe20000000000 */
[----:B------:R1:W-:Y:S01]  /*1e90*/  STL [R1+0xfc], R16 ;  /* 0x0000fc1001007387 */ /* 0x0003e20000100800 */
[----:B------:R-:W-:Y:S02]  /*1ea0*/  VIADD R6, R29, 0xe4 ;  /* 0x000000e41d067836 */ /* 0x000fe40000000000 */
[--C-:B------:R-:W-:Y:S01]  /*1eb0*/  @!P0 IMAD.IADD R13, R13, 0x1, -R0.reuse ;  /* 0x000000010d0d8824 */ /* 0x100fe200078e0a00 */
[----:B------:R-:W-:Y:S01]  /*1ec0*/  ISETP.GT.U32.AND P0, PT, R0, R9, PT ;  /* 0x000000090000720c */ /* 0x000fe20003f04070 */
[----:B------:R-:W-:Y:S01]  /*1ed0*/  VIADD R3, R29, 0xe3 ;  /* 0x000000e31d037836 */ /* 0x000fe20000000000 */
[----:B------:R-:W-:Y:S01]  /*1ee0*/  IABS R17, R12 ;  /* 0x0000000c00117213 */ /* 0x000fe20000000000 */
[--C-:B------:R-:W-:Y:S01]  /*1ef0*/  @!P2 IMAD.IADD R7, R7, 0x1, -R0.reuse ;  /* 0x000000010707a824 */ /* 0x100fe200078e0a00 */
[----:B------:R-:W-:Y:S01]  /*1f00*/  ISETP.GE.AND P2, PT, R8, RZ, PT ;  /* 0x000000ff0800720c */ /* 0x000fe20003f46270 */
[----:B------:R-:W-:Y:S01]  /*1f10*/  IMAD.MOV.U32 R19, RZ, RZ, R13 ;  /* 0x000000ffff137224 */ /* 0x000fe200078e000d */
[----:B-1----:R-:W-:Y:S01]  /*1f20*/  IABS R16, R6 ;  /* 0x0000000600107213 */ /* 0x002fe20000000000 */
[----:B------:R-:W-:Y:S01]  /*1f30*/  IMAD.MOV.U32 R8, RZ, RZ, R17 ;  /* 0x000000ffff087224 */ /* 0x000fe200078e0011 */
[----:B------:R-:W-:Y:S01]  /*1f40*/  IABS R4, R3 ;  /* 0x0000000300047213 */ /* 0x000fe20000000000 */
[----:B------:R-:W-:-:S02]  /*1f50*/  @!P6 IMAD.IADD R15, R15, 0x1, -R0 ;  /* 0x000000010f0fe824 */ /* 0x000fc400078e0a00 */
[----:B------:R-:W-:-:S03]  /*1f60*/  IMAD.HI.U32 R17, R2, R16, RZ ;  /* 0x0000001002117227 */ /* 0x000fc600078e00ff */
[----:B------:R-:W-:Y:S01]  /*1f70*/  ISETP.GT.U32.AND P6, PT, R0, R15, PT ;  /* 0x0000000f0000720c */ /* 0x000fe20003fc4070 */
[----:B------:R-:W-:-:S04]  /*1f80*/  IMAD.HI.U32 R18, R2, R4, RZ ;  /* 0x0000000402127227 */ /* 0x000fc800078e00ff */
[----:B------:R-:W-:Y:S02]  /*1f90*/  IMAD.MOV R17, RZ, RZ, -R17 ;  /* 0x000000ffff117224 */ /* 0x000fe400078e0a11 */
[----:B------:R-:W-:Y:S01]  /*1fa0*/  @!P0 IMAD.IADD R9, R9, 0x1, -R0 ;  /* 0x0000000109098824 */ /* 0x000fe200078e0a00 */
[----:B------:R-:W-:Y:S01]  /*1fb0*/  ISETP.GE.AND P0, PT, R6, RZ, PT ;  /* 0x000000ff0600720c */ /* 0x000fe20003f06270 */
[----:B------:R-:W-:-:S04]  /*1fc0*/  IMAD.HI.U32 R6, R2, R8, RZ ;  /* 0x0000000802067227 */ /* 0x000fc800078e00ff */
[----:B------:R-:W-:Y:S02]  /*1fd0*/  IMAD.MOV R13, RZ, RZ, -R18 ;  /* 0x000000ffff0d7224 */ /* 0x000fe400078e0a12 */
[C---:B------:R-:W-:Y:S02]  /*1fe0*/  IMAD R16, R0.reuse, R17, R16 ;  /* 0x0000001100107224 */ /* 0x040fe400078e0210 */
[----:B------:R-:W-:Y:S01]  /*1ff0*/  @!P5 IMAD.MOV R19, RZ, RZ, -R19 ;  /* 0x000000ffff13d224 */ /* 0x000fe200078e0a13 */
[C---:B------:R-:W-:Y:S01]  /*2000*/  ISETP.GT.U32.AND P5, PT, R0.reuse, R9, PT ;  /* 0x000000090000720c */ /* 0x040fe20003fa4070 */
[----:B------:R-:W-:Y:S02]  /*2010*/  IMAD.MOV R6, RZ, RZ, -R6 ;  /* 0x000000ffff067224 */ /* 0x000fe400078e0a06 */
[C---:B------:R-:W-:Y:S01]  /*2020*/  IMAD R4, R0.reuse, R13, R4 ;  /* 0x0000000d00047224 */ /* 0x040fe200078e0204 */
[----:B------:R1:W-:Y:S01]  /*2030*/  STL [R1+0x108], R19 ;  /* 0x0001081301007387 */ /* 0x0003e20000100800 */
[----:B------:R-:W-:Y:S01]  /*2040*/  @!P3 IMAD.MOV R14, RZ, RZ, -R14 ;  /* 0x000000ffff0eb224 */ /* 0x000fe200078e0a0e */
[C---:B------:R-:W-:Y:S01]  /*2050*/  ISETP.GT.U32.AND P3, PT, R0.reuse, R16, PT ;  /* 0x000000100000720c */ /* 0x040fe20003f64070 */
[----:B------:R-:W-:-:S02]  /*2060*/  IMAD R8, R0, R6, R8 ;  /* 0x0000000600087224 */ /* 0x000fc400078e0208 */
[----:B------:R-:W-:Y:S01]  /*2070*/  @!P4 IMAD.MOV R7, RZ, RZ, -R7 ;  /* 0x000000ffff07c224 */ /* 0x000fe200078e0a07 */
[C---:B------:R-:W-:Y:S01]  /*2080*/  ISETP.GT.U32.AND P4, PT, R0.reuse, R4, PT ;  /* 0x000000040000720c */ /* 0x040fe20003f84070 */
[--C-:B------:R-:W-:Y:S01]  /*2090*/  @!P6 IMAD.IADD R15, R15, 0x1, -R0.reuse ;  /* 0x000000010f0fe824 */ /* 0x100fe200078e0a00 */
[----:B------:R-:W-:Y:S01]  /*20a0*/  ISETP.GT.U32.AND P6, PT, R0, R8, PT ;  /* 0x000000080000720c */ /* 0x000fe20003fc4070 */
[----:B------:R-:W-:Y:S01]  /*20b0*/  VIADD R17, R29, 0xe1 ;  /* 0x000000e11d117836 */ /* 0x000fe20000000000 */
[----:B------:R-:W-:Y:S01]  /*20c0*/  STL [R1+0x110], R14 ;  /* 0x0001100e01007387 */ /* 0x000fe20000100800 */
[--C-:B------:R-:W-:Y:S01]  /*20d0*/  @!P5 IMAD.IADD R9, R9, 0x1, -R0.reuse ;  /* 0x000000010909d824 */ /* 0x100fe200078e0a00 */
[----:B------:R-:W-:Y:S01]  /*20e0*/  ISETP.GE.AND P5, PT, R3, RZ, PT ;  /* 0x000000ff0300720c */ /* 0x000fe20003fa6270 */
[C---:B------:R-:W-:Y:S01]  /*20f0*/  VIADD R3, R29.reuse, 0xe0 ;  /* 0x000000e01d037836 */ /* 0x040fe20000000000 */
[----:B------:R-:W-:Y:S01]  /*2100*/  IABS R6, R17 ;  /* 0x0000001100067213 */ /* 0x000fe20000000000 */
[----:B------:R-:W-:Y:S01]  /*2110*/  @!P3 IMAD.IADD R16, R16, 0x1, -R0 ;  /* 0x000000011010b824 */ /* 0x000fe200078e0a00 */
[----:B------:R2:W-:Y:S01]  /*2120*/  STL [R1+0x114], R7 ;  /* 0x0001140701007387 */ /* 0x0005e20000100800 */
[----:B------:R-:W-:Y:S01]  /*2130*/  ISETP.GE.AND P3, PT, R12, RZ, PT ;  /* 0x000000ff0c00720c */ /* 0x000fe20003f66270 */
[----:B------:R-:W-:-:S02]  /*2140*/  VIADD R12, R29, 0xdf ;  /* 0x000000df1d0c7836 */ /* 0x000fc40000000000 */
[--C-:B------:R-:W-:Y:S01]  /*2150*/  @!P4 IMAD.IADD R4, R4, 0x1, -R0.reuse ;  /* 0x000000010404c824 */ /* 0x100fe200078e0a00 */
[----:B------:R-:W-:Y:S01]  /*2160*/  ISETP.GT.U32.AND P4, PT, R0, R16, PT ;  /* 0x000000100000720c */ /* 0x000fe20003f84070 */
[----:B------:R-:W-:Y:S01]  /*2170*/  IMAD.HI.U32 R13, R2, R6, RZ ;  /* 0x00000006020d7227 */ /* 0x000fe200078e00ff */
[----:B-1----:R-:W-:Y:S02]  /*2180*/  IABS R19, R12 ;  /* 0x0000000c00137213 */ /* 0x002fe40000000000 */
[----:B--2---:R-:W-:Y:S01]  /*2190*/  IABS R7, R3 ;  /* 0x0000000300077213 */ /* 0x004fe20000000000 */
[----:B------:R-:W-:Y:S01]  /*21a0*/  @!P6 IMAD.IADD R8, R8, 0x1, -R0 ;  /* 0x000000010808e824 */ /* 0x000fe200078e0a00 */
[----:B------:R-:W-:Y:S01]  /*21b0*/  ISETP.GT.U32.AND P6, PT, R0, R4, PT ;  /* 0x000000040000720c */ /* 0x000fe20003fc4070 */
[----:B------:R-:W-:Y:S02]  /*21c0*/  IMAD.MOV.U32 R14, RZ, RZ, R9 ;  /* 0x000000ffff0e7224 */ /* 0x000fe400078e0009 */
[----:B------:R-:W-:-:S02]  /*21d0*/  IMAD.MOV R13, RZ, RZ, -R13 ;  /* 0x000000ffff0d7224 */ /* 0x000fc400078e0a0d */
[----:B------:R-:W-:-:S04]  /*21e0*/  IMAD.HI.U32 R9, R2, R7, RZ ;  /* 0x0000000702097227 */ /* 0x000fc800078e00ff */
[----:B------:R-:W-:Y:S02]  /*21f0*/  IMAD R6, R0, R13, R6 ;  /* 0x0000000d00067224 */ /* 0x000fe400078e0206 */
[----:B------:R-:W-:Y:S02]  /*2200*/  IMAD.MOV R9, RZ, RZ, -R9 ;  /* 0x000000ffff097224 */ /* 0x000fe400078e0a09 */
[--C-:B------:R-:W-:Y:S01]  /*2210*/  @!P4 IMAD.IADD R16, R16, 0x1, -R0.reuse ;  /* 0x000000011010c824 */ /* 0x100fe200078e0a00 */
[C---:B------:R-:W-:Y:S01]  /*2220*/  ISETP.GT.U32.AND P4, PT, R0.reuse, R6, PT ;  /* 0x000000060000720c */ /* 0x040fe20003f84070 */
[----:B------:R-:W-:Y:S02]  /*2230*/  IMAD R7, R0, R9, R7 ;  /* 0x0000000900077224 */ /* 0x000fe400078e0207 */
[----:B------:R-:W-:Y:S02]  /*2240*/  @!P6 IMAD.IADD R4, R4, 0x1, -R0 ;  /* 0x000000010404e824 */ /* 0x000fe400078e0a00 */
[----:B------:R-:W-:Y:S01]  /*2250*/  VIADD R13, R29, 0xde ;  /* 0x000000de1d0d7836 */ /* 0x000fe20000000000 */
[C---:B------:R-:W-:Y:S01]  /*2260*/  ISETP.GT.U32.AND P6, PT, R0.reuse, R7, PT ;  /* 0x000000070000720c */ /* 0x040fe20003fc4070 */
[----:B------:R-:W-:Y:S01]  /*2270*/  @!P1 IMAD.MOV R14, RZ, RZ, -R14 ;  /* 0x000000ffff0e9224 */ /* 0x000fe200078e0a0e */
[----:B------:R-:W-:Y:S01]  /*2280*/  ISETP.GT.U32.AND P1, PT, R0, R8, PT ;  /* 0x000000080000720c */ /* 0x000fe20003f24070 */
[----:B------:R-:W-:Y:S01]  /*2290*/  IMAD.HI.U32 R20, R2, R19, RZ ;  /* 0x0000001302147227 */ /* 0x000fe200078e00ff */
[----:B------:R-:W-:-:S02]  /*22a0*/  IABS R9, R13 ;  /* 0x0000000d00097213 */ /* 0x000fc40000000000 */
[----:B------:R1:W-:Y:S01]  /*22b0*/  STL [R1+0x118], R14 ;  /* 0x0001180e01007387 */ /* 0x0003e20000100800 */
[----:B------:R-:W-:Y:S01]  /*22c0*/  @!P4 IMAD.IADD R6, R6, 0x1, -R0 ;  /* 0x000000010606c824 */ /* 0x000fe200078e0a00 */
[----:B------:R-:W-:Y:S01]  /*22d0*/  ISETP.GE.AND P4, PT, R3, RZ, PT ;  /* 0x000000ff0300720c */ /* 0x000fe20003f86270 */
[----:B------:R-:W-:Y:S02]  /*22e0*/  IMAD.MOV R20, RZ, RZ, -R20 ;  /* 0x000000ffff147224 */ /* 0x000fe400078e0a14 */
[----:B------:R-:W-:-:S04]  /*22f0*/  IMAD.HI.U32 R18, R2, R9, RZ ;  /* 0x0000000902127227 */ /* 0x000fc800078e00ff */
[----:B------:R-:W-:Y:S01]  /*2300*/  @!P6 IMAD.IADD R7, R7, 0x1, -R0 ;  /* 0x000000010707e824 */ /* 0x000fe200078e0a00 */
[C---:B------:R-:W-:Y:S01]  /*2310*/  ISETP.GT.U32.AND P6, PT, R0.reuse, R6, PT ;  /* 0x000000060000720c */ /* 0x040fe20003fc4070 */
[C---:B------:R-:W-:Y:S02]  /*2320*/  IMAD R3, R0.reuse, R20, R19 ;  /* 0x0000001400037224 */ /* 0x040fe400078e0213 */
[----:B------:R-:W-:Y:S02]  /*2330*/  IMAD.MOV R18, RZ, RZ, -R18 ;  /* 0x000000ffff127224 */ /* 0x000fe400078e0a12 */
[----:B------:R-:W-:Y:S02]  /*2340*/  IMAD.MOV.U32 R21, RZ, RZ, R16 ;  /* 0x000000ffff157224 */ /* 0x000fe400078e0010 */
[----:B-1----:R-:W-:Y:S02]  /*2350*/  VIADD R14, R29, 0xdd ;  /* 0x000000dd1d0e7836 */ /* 0x002fe40000000000 */
[----:B------:R-:W-:Y:S01]  /*2360*/  @!P2 IMAD.MOV R15, RZ, RZ, -R15 ;  /* 0x000000ffff0fa224 */ /* 0x000fe200078e0a0f */
[C---:B------:R-:W-:Y:S01]  /*2370*/  ISETP.GT.U32.AND P2, PT, R0.reuse, R3, PT ;  /* 0x000000030000720c */ /* 0x040fe20003f44070 */
[----:B------:R-:W-:Y:S01]  /*2380*/  @!P0 IMAD.MOV R21, RZ, RZ, -R21 ;  /* 0x000000ffff158224 */ /* 0x000fe200078e0a15 */
[C---:B------:R-:W-:Y:S01]  /*2390*/  ISETP.GT.U32.AND P0, PT, R0.reuse, R7, PT ;  /* 0x000000070000720c */ /* 0x040fe20003f04070 */
[----:B------:R-:W-:Y:S01]  /*23a0*/  IMAD R9, R0, R18, R9 ;  /* 0x0000001200097224 */ /* 0x000fe200078e0209 */
[----:B------:R-:W-:Y:S01]  /*23b0*/  STL [R1+0x11c], R15 ;  /* 0x00011c0f01007387 */ /* 0x000fe20000100800 */
[----:B------:R-:W-:Y:S01]  /*23c0*/  @!P1 IMAD.IADD R8, R8, 0x1, -R0 ;  /* 0x0000000108089824 */ /* 0x000fe200078e0a00 */
[----:B------:R-:W-:Y:S01]  /*23d0*/  ISETP.GE.AND P1, PT, R17, RZ, PT ;  /* 0x000000ff1100720c */ /* 0x000fe20003f26270 */
[----:B------:R-:W-:Y:S01]  /*23e0*/  @!P5 IMAD.MOV R4, RZ, RZ, -R4 ;  /* 0x000000ffff04d224 */ /* 0x000fe200078e0a04 */
[----:B------:R-:W-:Y:S01]  /*23f0*/  IABS R17, R14 ;  /* 0x0000000e00117213 */ /* 0x000fe20000000000 */
[----:B------:R-:W-:Y:S01]  /*2400*/  @!P6 IMAD.IADD R6, R6, 0x1, -R0 ;  /* 0x000000010606e824 */ /* 0x000fe200078e0a00 */
[----:B------:R-:W-:Y:S01]  /*2410*/  ISETP.GT.U32.AND P6, PT, R0, R9, PT ;  /* 0x000000090000720c */ /* 0x000fe20003fc4070 */
[----:B------:R-:W-:Y:S01]  /*2420*/  @!P3 IMAD.MOV R8, RZ, RZ, -R8 ;  /* 0x000000ffff08b224 */ /* 0x000fe200078e0a08 */
[----:B------:R-:W-:Y:S01]  /*2430*/  STL [R1+0x120], R21 ;  /* 0x0001201501007387 */ /* 0x000fe20000100800 */
[--C-:B------:R-:W-:Y:S01]  /*2440*/  @!P2 IMAD.IADD R3, R3, 0x1, -R0.reuse ;  /* 0x000000010303a824 */ /* 0x100fe200078e0a00 */
[----:B------:R-:W-:Y:S01]  /*2450*/  ISETP.GE.AND P5, PT, R12, RZ, PT ;  /* 0x000000ff0c00720c */ /* 0x000fe20003fa6270 */
[----:B------:R-:W-:Y:S01]  /*2460*/  @!P0 IMAD.IADD R7, R7, 0x1, -R0 ;  /* 0x0000000107078824 */ /* 0x000fe200078e0a00 */
[----:B------:R1:W-:Y:S01]  /*2470*/  STL [R1+0x128], R4 ;  /* 0x0001280401007387 */ /* 0x0003e20000100800 */
[----:B------:R-:W-:Y:S01]  /*2480*/  ISETP.GE.AND P0, PT, R14, RZ, PT ;  /* 0x000000ff0e00720c */ /* 0x000fe20003f06270 */
[----:B------:R-:W-:Y:S01]  /*2490*/  IMAD.MOV.U32 R16, RZ, RZ, R6 ;  /* 0x000000ffff107224 */ /* 0x000fe200078e0006 */
[----:B------:R-:W-:Y:S01]  /*24a0*/  ISETP.GE.AND P3, PT, R13, RZ, PT ;  /* 0x000000ff0d00720c */ /* 0x000fe20003f66270 */
[----:B------:R2:W-:Y:S01]  /*24b0*/  STL [R1+0x12c], R8 ;  /* 0x00012c0801007387 */ /* 0x0005e20000100800 */
[----:B------:R-:W-:-:S02]  /*24c0*/  @!P4 IMAD.MOV R7, RZ, RZ, -R7 ;  /* 0x000000ffff07c224 */ /* 0x000fc400078e0a07 */
[----:B------:R-:W-:Y:S01]  /*24d0*/  @!P6 IMAD.IADD R9, R9, 0x1, -R0 ;  /* 0x000000010909e824 */ /* 0x000fe200078e0a00 */
[----:B------:R-:W-:Y:S01]  /*24e0*/  ISETP.GT.U32.AND P6, PT, R0, R3, PT ;  /* 0x000000030000720c */ /* 0x000fe20003fc4070 */
[----:B------:R-:W-:Y:S02]  /*24f0*/  @!P1 IMAD.MOV R16, RZ, RZ, -R16 ;  /* 0x000000ffff109224 */ /* 0x000fe400078e0a10 */
[----:B-1----:R-:W-:Y:S01]  /*2500*/  IMAD.HI.U32 R4, R2, R17, RZ ;  /* 0x0000001102047227 */ /* 0x002fe200078e00ff */
[C---:B------:R-:W-:Y:S02]  /*2510*/  ISETP.GT.U32.AND P1, PT, R0.reuse, R9, PT ;  /* 0x000000090000720c */ /* 0x040fe40003f24070 */
[----:B------:R-:W-:Y:S01]  /*2520*/  STL [R1+0x130], R16 ;  /* 0x0001301001007387 */ /* 0x000fe20000100800 */
[C---:B--2---:R-:W-:Y:S02]  /*2530*/  VIADD R8, R29.reuse, 0xdc ;  /* 0x000000dc1d087836 */ /* 0x044fe40000000000 */
[----:B------:R-:W-:Y:S01]  /*2540*/  IMAD.MOV R4, RZ, RZ, -R4 ;  /* 0x000000ffff047224 */ /* 0x000fe200078e0a04 */
[----:B------:R1:W-:Y:S01]  /*2550*/  STL [R1+0x134], R7 ;  /* 0x0001340701007387 */ /* 0x0003e20000100800 */
[C---:B------:R-:W-:Y:S01]  /*2560*/  VIADD R12, R29.reuse, 0xdb ;  /* 0x000000db1d0c7836 */ /* 0x040fe20000000000 */
[----:B------:R-:W-:Y:S01]  /*2570*/  IABS R14, R8 ;  /* 0x00000008000e7213 */ /* 0x000fe20000000000 */
[----:B------:R-:W-:Y:S01]  /*2580*/  IMAD R19, R0, R4, R17 ;  /* 0x0000000400137224 */ /* 0x000fe200078e0211 */
[----:B------:R-:W-:Y:S01]  /*2590*/  ISETP.GE.AND P2, PT, R8, RZ, PT ;  /* 0x000000ff0800720c */ /* 0x000fe20003f46270 */
[----:B------:R-:W-:Y:S01]  /*25a0*/  VIADD R8, R29, 0xda ;  /* 0x000000da1d087836 */ /* 0x000fe20000000000 */
[----:B------:R-:W-:Y:S01]  /*25b0*/  IABS R15, R12 ;  /* 0x0000000c000f7213 */ /* 0x000fe20000000000 */
[----:B------:R-:W-:Y:S01]  /*25c0*/  IMAD.HI.U32 R6, R2, R14, RZ ;  /* 0x0000000e02067227 */ /* 0x000fe200078e00ff */
[----:B------:R-:W-:-:S02]  /*25d0*/  ISETP.GT.U32.AND P4, PT, R0, R19, PT ;  /* 0x000000130000720c */ /* 0x000fc40003f84070 */
[----:B------:R-:W-:Y:S01]  /*25e0*/  IABS R17, R8 ;  /* 0x0000000800117213 */ /* 0x000fe20000000000 */
[----:B------:R-:W-:Y:S02]  /*25f0*/  IMAD.MOV R6, RZ, RZ, -R6 ;  /* 0x000000ffff067224 */ /* 0x000fe400078e0a06 */
[----:B------:R-:W-:Y:S02]  /*2600*/  @!P6 IMAD.IADD R3, R3, 0x1, -R0 ;  /* 0x000000010303e824 */ /* 0x000fe400078e0a00 */
[----:B------:R-:W-:Y:S02]  /*2610*/  IMAD R14, R0, R6, R14 ;  /* 0x00000006000e7224 */ /* 0x000fe400078e020e */
[----:B------:R-:W-:Y:S02]  /*2620*/  IMAD.MOV.U32 R13, RZ, RZ, R3 ;  /* 0x000000ffff0d7224 */ /* 0x000fe400078e0003 */
[----:B------:R-:W-:Y:S01]  /*2630*/  IMAD.HI.U32 R6, R2, R15, RZ ;  /* 0x0000000f02067227 */ /* 0x000fe200078e00ff */
[----:B------:R-:W-:-:S03]  /*2640*/  ISETP.GT.U32.AND P6, PT, R0, R14, PT ;  /* 0x0000000e0000720c */ /* 0x000fc60003fc4070 */
[--C-:B------:R-:W-:Y:S01]  /*2650*/  @!P4 IMAD.IADD R19, R19, 0x1, -R0.reuse ;  /* 0x000000011313c824 */ /* 0x100fe200078e0a00 */
[----:B------:R-:W-:Y:S01]  /*2660*/  ISETP.GE.AND P4, PT, R8, RZ, PT ;  /* 0x000000ff0800720c */ /* 0x000fe20003f86270 */
[----:B------:R-:W-:Y:S01]  /*2670*/  @!P1 IMAD.IADD R9, R9, 0x1, -R0 ;  /* 0x0000000109099824 */ /* 0x000fe200078e0a00 */
[----:B------:R-:W-:Y:S01]  /*2680*/  ISETP.GE.AND P1, PT, R12, RZ, PT ;  /* 0x000000ff0c00720c */ /* 0x000fe20003f26270 */
[----:B------:R-:W-:Y:S01]  /*2690*/  @!P5 IMAD.MOV R13, RZ, RZ, -R13 ;  /* 0x000000ffff0dd224 */ /* 0x000fe200078e0a0d */
[----:B------:R-:W-:Y:S01]  /*26a0*/  ISETP.GT.U32.AND P5, PT, R0, R19, PT ;  /* 0x000000130000720c */ /* 0x000fe20003fa4070 */
[----:B-1----:R-:W-:-:S03]  /*26b0*/  IMAD.HI.U32 R7, R2, R17, RZ ;  /* 0x0000001102077227 */ /* 0x002fc600078e00ff */
[----:B------:R-:W-:Y:S01]  /*26c0*/  STL [R1+0x138], R13 ;  /* 0x0001380d01007387 */ /* 0x000fe20000100800 */
[----:B------:R-:W-:Y:S02]  /*26d0*/  IMAD.MOV R12, RZ, RZ, -R6 ;  /* 0x000000ffff0c7224 */ /* 0x000fe400078e0a06 */
[----:B------:R-:W-:Y:S02]  /*26e0*/  VIADD R4, R29, 0xd9 ;  /* 0x000000d91d047836 */ /* 0x000fe40000000000 */
[----:B------:R-:W-:Y:S02]  /*26f0*/  IMAD.MOV R7, RZ, RZ, -R7 ;  /* 0x000000ffff077224 */ /* 0x000fe400078e0a07 */
[----:B------:R-:W-:Y:S01]  /*2700*/  IMAD R15, R0, R12, R15 ;  /* 0x0000000c000f7224 */ /* 0x000fe200078e020f */
[----:B------:R-:W-:Y:S01]  /*2710*/  IABS R16, R4 ;  /* 0x0000000400107213 */ /* 0x000fe20000000000 */
[----:B------:R-:W-:Y:S02]  /*2720*/  IMAD.MOV.U32 R8, RZ, RZ, R9 ;  /* 0x000000ffff087224 */ /* 0x000fe400078e0009 */
[----:B------:R-:W-:-:S02]  /*2730*/  @!P6 IMAD.IADD R14, R14, 0x1, -R0 ;  /* 0x000000010e0ee824 */ /* 0x000fc400078e0a00 */
[C---:B------:R-:W-:Y:S02]  /*2740*/  IMAD R17, R0.reuse, R7, R17 ;  /* 0x0000000700117224 */ /* 0x040fe400078e0211 */
[----:B------:R-:W-:Y:S01]  /*2750*/  @!P3 IMAD.MOV R8, RZ, RZ, -R8 ;  /* 0x000000ffff08b224 */ /* 0x000fe200078e0a08 */
[----:B------:R-:W-:Y:S01]  /*2760*/  ISETP.GT.U32.AND P3, PT, R0, R15, PT ;  /* 0x0000000f0000720c */ /* 0x000fe20003f64070 */
[----:B------:R-:W-:Y:S01]  /*2770*/  IMAD.HI.U32 R6, R2, R16, RZ ;  /* 0x0000001002067227 */ /* 0x000fe200078e00ff */
[C---:B------:R-:W-:Y:S02]  /*2780*/  ISETP.GT.U32.AND P6, PT, R0.reuse, R14, PT ;  /* 0x0000000e0000720c */ /* 0x040fe40003fc4070 */
[----:B------:R1:W-:Y:S01]  /*2790*/  STL [R1+0x13c], R8 ;  /* 0x00013c0801007387 */ /* 0x0003e20000100800 */
[----:B------:R-:W-:Y:S01]  /*27a0*/  @!P5 IMAD.IADD R19, R19, 0x1, -R0 ;  /* 0x000000011313d824 */ /* 0x000fe200078e0a00 */
[----:B------:R-:W-:Y:S01]  /*27b0*/  ISETP.GT.U32.AND P5, PT, R0, R17, PT ;  /* 0x000000110000720c */ /* 0x000fe20003fa4070 */
[----:B------:R-:W-:-:S02]  /*27c0*/  IMAD.MOV R6, RZ, RZ, -R6 ;  /* 0x000000ffff067224 */ /* 0x000fc400078e0a06 */
[----:B------:R-:W-:Y:S02]  /*27d0*/  VIADD R12, R29, 0xd8 ;  /* 0x000000d81d0c7836 */ /* 0x000fe40000000000 */
[----:B------:R-:W-:Y:S02]  /*27e0*/  IMAD R16, R0, R6, R16 ;  /* 0x0000000600107224 */ /* 0x000fe400078e0210 */
[--C-:B------:R-:W-:Y:S01]  /*27f0*/  @!P3 IMAD.IADD R15, R15, 0x1, -R0.reuse ;  /* 0x000000010f0fb824 */ /* 0x100fe200078e0a00 */
[----:B------:R-:W-:Y:S01]  /*2800*/  IABS R18, R12 ;  /* 0x0000000c00127213 */ /* 0x000fe20000000000 */
[--C-:B------:R-:W-:Y:S01]  /*2810*/  @!P6 IMAD.IADD R14, R14, 0x1, -R0.reuse ;  /* 0x000000010e0ee824 */ /* 0x100fe200078e0a00 */
[----:B------:R-:W-:Y:S01]  /*2820*/  ISETP.GT.U32.AND P6, PT, R0, R16, PT ;  /* 0x000000100000720c */ /* 0x000fe20003fc4070 */
[----:B------:R-:W-:Y:S01]  /*2830*/  VIADD R7, R29, 0xd7 ;  /* 0x000000d71d077836 */ /* 0x000fe20000000000 */
[----:B------:R-:W-:Y:S01]  /*2840*/  ISETP.GE.AND P3, PT, R4, RZ, PT ;  /* 0x000000ff0400720c */ /* 0x000fe20003f66270 */
[----:B------:R-:W-:Y:S01]  /*2850*/  @!P5 IMAD.IADD R17, R17, 0x1, -R0 ;  /* 0x000000011111d824 */ /* 0x000fe200078e0a00 */
[----:B------:R-:W-:Y:S01]  /*2860*/  ISETP.GT.U32.AND P5, PT, R0, R15, PT ;  /* 0x0000000f0000720c */ /* 0x000fe20003fa4070 */
[----:B------:R-:W-:Y:S01]  /*2870*/  IMAD.HI.U32 R20, R2, R18, RZ ;  /* 0x0000001202147227 */ /* 0x000fe200078e00ff */
[----:B-1----:R-:W-:-:S03]  /*2880*/  IABS R8, R7 ;  /* 0x0000000700087213 */ /* 0x002fc60000000000 */
[----:B------:R-:W-:Y:S02]  /*2890*/  IMAD.MOV.U32 R21, RZ, RZ, R14 ;  /* 0x000000ffff157224 */ /* 0x000fe400078e000e */
[----:B------:R-:W-:Y:S02]  /*28a0*/  IMAD.MOV R20, RZ, RZ, -R20 ;  /* 0x000000ffff147224 */ /* 0x000fe400078e0a14 */
[----:B------:R-:W-:Y:S01]  /*28b0*/  @!P2 IMAD.MOV R21, RZ, RZ, -R21 ;  /* 0x000000ffff15a224 */ /* 0x000fe200078e0a15 */
[----:B------:R-:W-:Y:S01]  /*28c0*/  ISETP.GE.AND P2, PT, R12, RZ, PT ;  /* 0x000000ff0c00720c */ /* 0x000fe20003f46270 */
[----:B------:R-:W-:Y:S02]  /*28d0*/  IMAD R12, R0, R20, R18 ;  /* 0x00000014000c7224 */ /* 0x000fe400078e0212 */
[----:B------:R-:W-:Y:S02]  /*28e0*/  IMAD.MOV.U32 R22, RZ, RZ, R19 ;  /* 0x000000ffff167224 */ /* 0x000fe400078e0013 */
[----:B------:R-:W-:Y:S01]  /*28f0*/  @!P6 IMAD.IADD R16, R16, 0x1, -R0 ;  /* 0x000000011010e824 */ /* 0x000fe200078e0a00 */
[----:B------:R-:W-:Y:S01]  /*2900*/  ISETP.GT.U32.AND P6, PT, R0, R17, PT ;  /* 0x000000110000720c */ /* 0x000fe20003fc4070 */
[----:B------:R-:W-:-:S02]  /*2910*/  VIADD R3, R29, 0xd6 ;  /* 0x000000d61d037836 */ /* 0x000fc40000000000 */
[----:B------:R-:W-:Y:S02]  /*2920*/  VIADD R13, R29, 0xd5 ;  /* 0x000000d51d0d7836 */ /* 0x000fe40000000000 */
[----:B------:R-:W-:Y:S01]  /*2930*/  @!P5 IMAD.IADD R15, R15, 0x1, -R0 ;  /* 0x000000010f0fd824 */ /* 0x000fe200078e0a00 */
[C---:B------:R-:W-:Y:S01]  /*2940*/  ISETP.GT.U32.AND P5, PT, R0.reuse, R12, PT ;  /* 0x0000000c0000720c */ /* 0x040fe20003fa4070 */
[----:B------:R-:W-:Y:S01]  /*2950*/  @!P0 IMAD.MOV R22, RZ, RZ, -R22 ;  /* 0x000000ffff168224 */ /* 0x000fe200078e0a16 */
[----:B------:R-:W-:Y:S01]  /*2960*/  ISETP.GT.U32.AND P0, PT, R0, R16, PT ;  /* 0x000000100000720c */ /* 0x000fe20003f04070 */
[C---:B------:R-:W-:Y:S01]  /*2970*/  IMAD.HI.U32 R4, R2.reuse, R8, RZ ;  /* 0x0000000802047227 */ /* 0x040fe200078e00ff */
[----:B------:R-:W-:Y:S02]  /*2980*/  IABS R9, R3 ;  /* 0x0000000300097213 */ /* 0x000fe40000000000 */
[----:B------:R-:W-:Y:S01]  /*2990*/  IABS R6, R13 ;  /* 0x0000000d00067213 */ /* 0x000fe20000000000 */
[----:B------:R-:W-:Y:S01]  /*29a0*/  IMAD.MOV R4, RZ, RZ, -R4 ;  /* 0x000000ffff047224 */ /* 0x000fe200078e0a04 */
[----:B------:R-:W-:Y:S01]  /*29b0*/  STL [R1+0x140], R22 ;  /* 0x0001401601007387 */ /* 0x000fe20000100800 */
[----:B------:R-:W-:-:S03]  /*29c0*/  IMAD.HI.U32 R19, R2, R9, RZ ;  /* 0x0000000902137227 */ /* 0x000fc600078e00ff */
[----:B------:R1:W-:Y:S01]  /*29d0*/  STL [R1+0x144], R21 ;  /* 0x0001441501007387 */ /* 0x0003e20000100800 */
[----:B------:R-:W-:Y:S02]  /*29e0*/  IMAD R8, R0, R4, R8 ;  /* 0x0000000400087224 */ /* 0x000fe400078e0208 */
[----:B------:R-:W-:-:S04]  /*29f0*/  IMAD.HI.U32 R18, R2, R6, RZ ;  /* 0x0000000602127227 */ /* 0x000fc800078e00ff */
[----:B------:R-:W-:Y:S02]  /*2a00*/  IMAD.MOV R19, RZ, RZ, -R19 ;  /* 0x000000ffff137224 */ /* 0x000fe400078e0a13 */
[----:B------:R-:W-:Y:S02]  /*2a10*/  IMAD.MOV R18, RZ, RZ, -R18 ;  /* 0x000000ffff127224 */ /* 0x000fe400078e0a12 */
[--C-:B------:R-:W-:Y:S01]  /*2a20*/  @!P6 IMAD.IADD R17, R17, 0x1, -R0.reuse ;  /* 0x000000011111e824 */ /* 0x100fe200078e0a00 */
[----:B------:R-:W-:Y:S01]  /*2a30*/  ISETP.GT.U32.AND P6, PT, R0, R8, PT ;  /* 0x000000080000720c */ /* 0x000fe20003fc4070 */
[--C-:B------:R-:W-:Y:S02]  /*2a40*/  @!P5 IMAD.IADD R12, R12, 0x1, -R0.reuse ;  /* 0x000000010c0cd824 */ /* 0x100fe400078e0a00 */
[----:B-1----:R-:W-:Y:S02]  /*2a50*/  IMAD.MOV.U32 R21, RZ, RZ, R15 ;  /* 0x000000ffff157224 */ /* 0x002fe400078e000f */
[----:B------:R-:W-:Y:S01]  /*2a60*/  @!P0 IMAD.IADD R16, R16, 0x1, -R0 ;  /* 0x0000000110108824 */ /* 0x000fe200078e0a00 */
[----:B------:R-:W-:Y:S01]  /*2a70*/  ISETP.GE.AND P0, PT, R7, RZ, PT ;  /* 0x000000ff0700720c */ /* 0x000fe20003f06270 */
[----:B------:R-:W-:-:S02]  /*2a80*/  IMAD R7, R0, R19, R9 ;  /* 0x0000001300077224 */ /* 0x000fc400078e0209 */
[C---:B------:R-:W-:Y:S02]  /*2a90*/  IMAD R6, R0.reuse, R18, R6 ;  /* 0x0000001200067224 */ /* 0x040fe400078e0206 */
[----:B------:R-:W-:Y:S01]  /*2aa0*/  @!P1 IMAD.MOV R21, RZ, RZ, -R21 ;  /* 0x000000ffff159224 */ /* 0x000fe200078e0a15 */
[C---:B------:R-:W-:Y:S01]  /*2ab0*/  ISETP.GT.U32.AND P1, PT, R0.reuse, R12, PT ;  /* 0x0000000c0000720c */ /* 0x040fe20003f24070 */
[----:B------:R-:W-:Y:S01]  /*2ac0*/  IMAD.MOV.U32 R19, RZ, RZ, R17 ;  /* 0x000000ffff137224 */ /* 0x000fe200078e0011 */
[C---:B------:R-:W-:Y:S01]  /*2ad0*/  ISETP.GT.U32.AND P5, PT, R0.reuse, R7, PT ;  /* 0x000000070000720c */ /* 0x040fe20003fa4070 */
[C---:B------:R-:W-:Y:S01]  /*2ae0*/  VIADD R4, R29.reuse, 0xd4 ;  /* 0x000000d41d047836 */ /* 0x040fe20000000000 */
[----:B------:R-:W-:Y:S01]  /*2af0*/  STL [R1+0x148], R21 ;  /* 0x0001481501007387 */ /* 0x000fe20000100800 */
[----:B------:R-:W-:Y:S01]  /*2b00*/  @!P4 IMAD.MOV R19, RZ, RZ, -R19 ;  /* 0x000000ffff13c224 */ /* 0x000fe200078e0a13 */
[----:B------:R-:W-:Y:S01]  /*2b10*/  ISETP.GT.U32.AND P4, PT, R0, R6, PT ;  /* 0x000000060000720c */ /* 0x000fe20003f84070 */
[----:B------:R-:W-:Y:S01]  /*2b20*/  @!P6 IMAD.IADD R8, R8, 0x1, -R0 ;  /* 0x000000010808e824 */ /* 0x000fe200078e0a00 */
[----:B------:R-:W-:Y:S01]  /*2b30*/  IABS R14, R4 ;  /* 0x00000004000e7213 */ /* 0x000fe20000000000 */
[----:B------:R-:W-:Y:S01]  /*2b40*/  @!P3 IMAD.MOV R16, RZ, RZ, -R16 ;  /* 0x000000ffff10b224 */ /* 0x000fe200078e0a10 */
[----:B------:R-:W-:Y:S01]  /*2b50*/  STL [R1+0x14c], R19 ;  /* 0x00014c1301007387 */ /* 0x000fe20000100800 */
[----:B------:R-:W-:Y:S01]  /*2b60*/  VIADD R9, R29, 0xd3 ;  /* 0x000000d31d097836 */ /* 0x000fe20000000000 */
[----:B------:R-:W-:Y:S01]  /*2b70*/  ISETP.GT.U32.AND P6, PT, R0, R8, PT ;  /* 0x000000080000720c */ /* 0x000fe20003fc4070 */
[----:B------:R-:W-:Y:S01]  /*2b80*/  @!P1 IMAD.IADD R12, R12, 0x1, -R0 ;  /* 0x000000010c0c9824 */ /* 0x000fe200078e0a00 */
[----:B------:R1:W-:Y:S01]  /*2b90*/  STL [R1+0x150], R16 ;  /* 0x0001501001007387 */ /* 0x0003e20000100800 */
[----:B------:R-:W-:Y:S01]  /*2ba0*/  IMAD.HI.U32 R18, R2, R14, RZ ;  /* 0x0000000e02127227 */ /* 0x000fe200078e00ff */
[----:B------:R-:W-:-:S02]  /*2bb0*/  IABS R15, R9 ;  /* 0x00000009000f7213 */ /* 0x000fc40000000000 */
[----:B------:R-:W-:Y:S01]  /*2bc0*/  ISETP.GE.AND P3, PT, R3, RZ, PT ;  /* 0x000000ff0300720c */ /* 0x000fe20003f66270 */
[----:B------:R-:W-:Y:S01]  /*2bd0*/  @!P4 IMAD.IADD R6, R6, 0x1, -R0 ;  /* 0x000000010606c824 */ /* 0x000fe200078e0a00 */
[----:B------:R-:W-:Y:S01]  /*2be0*/  ISETP.GE.AND P1, PT, R13, RZ, PT ;  /* 0x000000ff0d00720c */ /* 0x000fe20003f26270 */
[----:B------:R-:W-:Y:S01]  /*2bf0*/  IMAD.MOV R17, RZ, RZ, -R18 ;  /* 0x000000ffff117224 */ /* 0x000fe200078e0a12 */
[----:B------:R-:W-:Y:S01]  /*2c00*/  ISETP.GE.AND P4, PT, R4, RZ, PT ;  /* 0x000000ff0400720c */ /* 0x000fe20003f86270 */
[----:B------:R-:W-:-:S04]  /*2c10*/  IMAD.HI.U32 R13, R2, R15, RZ ;  /* 0x0000000f020d7227 */ /* 0x000fc800078e00ff */
[----:B-1----:R-:W-:Y:S02]  /*2c20*/  IMAD.MOV.U32 R16, RZ, RZ, R12 ;  /* 0x000000ffff107224 */ /* 0x002fe400078e000c */
[C---:B------:R-:W-:Y:S02]  /*2c30*/  IMAD R3, R0.reuse, R17, R14 ;  /* 0x0000001100037224 */ /* 0x040fe400078e020e */
[----:B------:R-:W-:Y:S01]  /*2c40*/  @!P2 IMAD.MOV R16, RZ, RZ, -R16 ;  /* 0x000000ffff10a224 */ /* 0x000fe200078e0a10 */
[----:B------:R-:W-:Y:S01]  /*2c50*/  ISETP.GT.U32.AND P2, PT, R0, R6, PT ;  /* 0x000000060000720c */ /* 0x000fe20003f44070 */
[--C-:B------:R-:W-:Y:S02]  /*2c60*/  @!P5 IMAD.IADD R7, R7, 0x1, -R0.reuse ;  /* 0x000000010707d824 */ /* 0x100fe400078e0a00 */
[----:B------:R-:W-:Y:S01]  /*2c70*/  @!P6 IMAD.IADD R8, R8, 0x1, -R0 ;  /* 0x000000010808e824 */ /* 0x000fe200078e0a00 */
[C---:B------:R-:W-:Y:S01]  /*2c80*/  ISETP.GT.U32.AND P6, PT, R0.reuse, R3, PT ;  /* 0x000000030000720c */ /* 0x040fe20003fc4070 */
[----:B------:R-:W-:Y:S01]  /*2c90*/  IMAD.MOV R13, RZ, RZ, -R13 ;  /* 0x000000ffff0d7224 */ /* 0x000fe200078e0a0d */
[C---:B------:R-:W-:Y:S01]  /*2ca0*/  ISETP.GT.U32.AND P5, PT, R0.reuse, R7, PT ;  /* 0x000000070000720c */ /* 0x040fe20003fa4070 */
[----:B------:R-:W-:Y:S01]  /*2cb0*/  @!P0 IMAD.MOV R8, RZ, RZ, -R8 ;  /* 0x000000ffff088224 */ /* 0x000fe200078e0a08 */
[----:B------:R-:W-:Y:S01]  /*2cc0*/  STL [R1+0x158], R16 ;  /* 0x0001581001007387 */ /* 0x000fe20000100800 */
[----:B------:R-:W-:-:S02]  /*2cd0*/  IMAD R4, R0, R13, R15 ;  /* 0x0000000d00047224 */ /* 0x000fc400078e020f */
[C---:B------:R-:W-:Y:S01]  /*2ce0*/  VIADD R14, R29.reuse, 0xd2 ;  /* 0x000000d21d0e7836 */ /* 0x040fe20000000000 */
[----:B------:R1:W-:Y:S01]  /*2cf0*/  STL [R1+0x1bc], R8 ;  /* 0x0001bc0801007387 */ /* 0x0003e20000100800 */
[--C-:B------:R-:W-:Y:S01]  /*2d00*/  @!P2 IMAD.IADD R6, R6, 0x1, -R0.reuse ;  /* 0x000000010606a824 */ /* 0x100fe200078e0a00 */
[----:B------:R-:W-:Y:S01]  /*2d10*/  ISETP.GT.U32.AND P2, PT, R0, R4, PT ;  /* 0x000000040000720c */ /* 0x000fe20003f44070 */
[----:B------:R-:W-:Y:S01]  /*2d20*/  VIADD R13, R29, 0xd1 ;  /* 0x000000d11d0d7836 */ /* 0x000fe20000000000 */
[----:B------:R-:W-:Y:S01]  /*2d30*/  IABS R19, R14 ;  /* 0x0000000e00137213 */ /* 0x000fe20000000000 */
[--C-:B------:R-:W-:Y:S01]  /*2d40*/  @!P6 IMAD.IADD R3, R3, 0x1, -R0.reuse ;  /* 0x000000010303e824 */ /* 0x100fe200078e0a00 */
[----:B------:R-:W-:Y:S01]  /*2d50*/  ISETP.GE.AND P0, PT, R14, RZ, PT ;  /* 0x000000ff0e00720c */ /* 0x000fe20003f06270 */
[----:B------:R-:W-:Y:S01]  /*2d60*/  @!P5 IMAD.IADD R7, R7, 0x1, -R0 ;  /* 0x000000010707d824 */ /* 0x000fe200078e0a00 */
[----:B------:R-:W-:Y:S01]  /*2d70*/  ISETP.GE.AND P5, PT, R9, RZ, PT ;  /* 0x000000ff0900720c */ /* 0x000fe20003fa6270 */
[----:B------:R-:W-:Y:S01]  /*2d80*/  VIADD R12, R29, 0xd0 ;  /* 0x000000d01d0c7836 */ /* 0x000fe20000000000 */
[----:B------:R-:W-:Y:S01]  /*2d90*/  ISETP.GT.U32.AND P6, PT, R0, R3, PT ;  /* 0x000000030000720c */ /* 0x000fe20003fc4070 */
[----:B-1----:R-:W-:-:S02]  /*2da0*/  IMAD.MOV.U32 R8, RZ, RZ, R6 ;  /* 0x000000ffff087224 */ /* 0x002fc400078e0006 */
[----:B------:R-:W-:Y:S01]  /*2db0*/  @!P3 IMAD.MOV R7, RZ, RZ, -R7 ;  /* 0x000000ffff07b224 */ /* 0x000fe200078e0a07 */
[----:B------:R-:W-:Y:S01]  /*2dc0*/  ISETP.GE.AND P3, PT, R13, RZ, PT ;  /* 0x000000ff0d00720c */ /* 0x000fe20003f66270 */
[----:B------:R-:W-:Y:S01]  /*2dd0*/  @!P1 IMAD.MOV R8, RZ, RZ, -R8 ;  /* 0x000000ffff089224 */ /* 0x000fe200078e0a08 */
[----:B------:R-:W-:Y:S01]  /*2de0*/  ISETP.GE.AND P1, PT, R12, RZ, PT ;  /* 0x000000ff0c00720c */ /* 0x000fe20003f26270 */
[--C-:B------:R-:W-:Y:S01]  /*2df0*/  @!P2 IMAD.IADD R4, R4, 0x1, -R0.reuse ;  /* 0x000000010404a824 */ /* 0x100fe200078e0a00 */
[----:B------:R1:W-:Y:S01]  /*2e00*/  STL [R1+0x1d8], R7 ;  /* 0x0001d80701007387 */ /* 0x0003e20000100800 */
[----:B------:R-:W-:Y:S01]  /*2e10*/  IABS R13, R13 ;  /* 0x0000000d000d7213 */ /* 0x000fe20000000000 */
[----:B------:R-:W-:Y:S01]  /*2e20*/  VIADD R9, R29, 0xcf ;  /* 0x000000cf1d097836 */ /* 0x000fe20000000000 */
[----:B------:R-:W-:Y:S01]  /*2e30*/  IABS R12, R12 ;  /* 0x0000000c000c7213 */ /* 0x000fe20000000000 */
[----:B------:R2:W-:Y:S01]  /*2e40*/  STL [R1+0x1e0], R8 ;  /* 0x0001e00801007387 */ /* 0x0005e20000100800 */
[----:B------:R-:W-:Y:S01]  /*2e50*/  ISETP.GT.U32.AND P2, PT, R0, R4, PT ;  /* 0x000000040000720c */ /* 0x000fe20003f44070 */
[----:B------:R-:W-:Y:S01]  /*2e60*/  @!P6 IMAD.IADD R3, R3, 0x1, -R0 ;  /* 0x000000010303e824 */ /* 0x000fe200078e0a00 */
[----:B------:R-:W-:Y:S01]  /*2e70*/  ISETP.GE.AND P6, PT, R9, RZ, PT ;  /* 0x000000ff0900720c */ /* 0x000fe20003fc6270 */
[----:B------:R-:W-:Y:S01]  /*2e80*/  IMAD.HI.U32 R6, R2, R12, RZ ;  /* 0x0000000c02067227 */ /* 0x000fe200078e00ff */
[----:B------:R-:W-:-:S03]  /*2e90*/  IABS R9, R9 ;  /* 0x0000000900097213 */ /* 0x000fc60000000000 */
[----:B-1----:R-:W-:-:S04]  /*2ea0*/  IMAD.HI.U32 R7, R2, R13, RZ ;  /* 0x0000000d02077227 */ /* 0x002fc800078e00ff */
[----:B--2---:R-:W-:-:S04]  /*2eb0*/  IMAD.HI.U32 R8, R2, R19, RZ ;  /* 0x0000001302087227 */ /* 0x004fc800078e00ff */
[----:B------:R-:W-:Y:S02]  /*2ec0*/  IMAD.MOV R8, RZ, RZ, -R8 ;  /* 0x000000ffff087224 */ /* 0x000fe400078e0a08 */
[----:B------:R-:W-:Y:S02]  /*2ed0*/  IMAD.MOV.U32 R14, RZ, RZ, R3 ;  /* 0x000000ffff0e7224 */ /* 0x000fe400078e0003 */
[C---:B------:R-:W-:Y:S02]  /*2ee0*/  IMAD R19, R0.reuse, R8, R19 ;  /* 0x0000000800137224 */ /* 0x040fe400078e0213 */
[----:B------:R-:W-:Y:S02]  /*2ef0*/  IMAD.MOV R7, RZ, RZ, -R7 ;  /* 0x000000ffff077224 */ /* 0x000fe400078e0a07 */
[----:B------:R-:W-:Y:S02]  /*2f00*/  IMAD.MOV R6, RZ, RZ, -R6 ;  /* 0x000000ffff067224 */ /* 0x000fe400078e0a06 */
[----:B------:R-:W-:Y:S01]  /*2f10*/  @!P4 IMAD.MOV R14, RZ, RZ, -R14 ;  /* 0x000000ffff0ec224 */ /* 0x000fe200078e0a0e */
[----:B------:R-:W-:Y:S01]  /*2f20*/  ISETP.GT.U32.AND P4, PT, R0, R19, PT ;  /* 0x000000130000720c */ /* 0x000fe20003f84070 */
[----:B------:R-:W-:-:S02]  /*2f30*/  @!P2 IMAD.IADD R4, R4, 0x1, -R0 ;  /* 0x000000010404a824 */ /* 0x000fc400078e0a00 */
[C---:B------:R-:W-:Y:S01]  /*2f40*/  IMAD R13, R0.reuse, R7, R13 ;  /* 0x00000007000d7224 */ /* 0x040fe200078e020d */
[----:B------:R1:W-:Y:S01]  /*2f50*/  STL [R1+0x1e4], R14 ;  /* 0x0001e40e01007387 */ /* 0x0003e20000100800 */
[C---:B------:R-:W-:Y:S02]  /*2f60*/  IMAD R12, R0.reuse, R6, R12 ;  /* 0x00000006000c7224 */ /* 0x040fe400078e020c */
[----:B------:R-:W-:Y:S01]  /*2f70*/  IMAD.MOV.U32 R8, RZ, RZ, R4 ;  /* 0x000000ffff087224 */ /* 0x000fe200078e0004 */
[C---:B------:R-:W-:Y:S01]  /*2f80*/  ISETP.GT.U32.AND P2, PT, R0.reuse, R13, PT ;  /* 0x0000000d0000720c */ /* 0x040fe20003f44070 */
[----:B------:R-:W-:Y:S02]  /*2f90*/  VIADD R20, R29, 0xce ;  /* 0x000000ce1d147836 */ /* 0x000fe40000000000 */
[----:B------:R-:W-:Y:S01]  /*2fa0*/  @!P5 IMAD.MOV R8, RZ, RZ, -R8 ;  /* 0x000000ffff08d224 */ /* 0x000fe200078e0a08 */
[----:B------:R-:W-:Y:S01]  /*2fb0*/  ISETP.GT.U32.AND P5, PT, R0, R12, PT ;  /* 0x0000000c0000720c */ /* 0x000fe20003fa4070 */
[----:B------:R-:W-:Y:S01]  /*2fc0*/  @!P4 IMAD.IADD R19, R19, 0x1, -R0 ;  /* 0x000000011313c824 */ /* 0x000fe200078e0a00 */
[----:B------:R-:W-:Y:S01]  /*2fd0*/  IABS R4, R20 ;  /* 0x0000001400047213 */ /* 0x000fe20000000000 */
[----:B------:R-:W-:Y:S01]  /*2fe0*/  VIADD R16, R29, 0xcd ;  /* 0x000000cd1d107836 */ /* 0x000fe20000000000 */
[----:B------:R2:W-:Y:S01]  /*2ff0*/  STL [R1+0x1e8], R8 ;  /* 0x0001e80801007387 */ /* 0x0005e20000100800 */
[----:B------:R-:W-:Y:S01]  /*3000*/  IMAD.HI.U32 R3, R2, R9, RZ ;  /* 0x0000000902037227 */ /* 0x000fe200078e00ff */
[----:B------:R-:W-:-:S02]  /*3010*/  ISETP.GT.U32.AND P4, PT, R0, R19, PT ;  /* 0x000000130000720c */ /* 0x000fc40003f84070 */
[----:B------:R-:W-:Y:S01]  /*3020*/  IABS R18, R16 ;  /* 0x0000001000127213 */ /* 0x000fe20000000000 */
[--C-:B------:R-:W-:Y:S02]  /*3030*/  @!P2 IMAD.IADD R13, R13, 0x1, -R0.reuse ;  /* 0x000000010d0da824 */ /* 0x100fe400078e0a00 */
[----:B------:R-:W-:Y:S02]  /*3040*/  IMAD.MOV R3, RZ, RZ, -R3 ;  /* 0x000000ffff037224 */ /* 0x000fe400078e0a03 */
[----:B------:R-:W-:Y:S01]  /*3050*/  @!P5 IMAD.IADD R12, R12, 0x1, -R0 ;  /* 0x000000010c0cd824 */ /* 0x000fe200078e0a00 */
[C---:B------:R-:W-:Y:S01]  /*3060*/  ISETP.GT.U32.AND P2, PT, R0.reuse, R13, PT ;  /* 0x0000000d0000720c */ /* 0x040fe20003f44070 */
[----:B------:R-:W-:Y:S02]  /*3070*/  IMAD R9, R0, R3, R9 ;  /* 0x0000000300097224 */ /* 0x000fe400078e0209 */
[----:B-1----:R-:W-:Y:S01]  /*3080*/  IMAD.HI.U32 R14, R2, R4, RZ ;  /* 0x00000004020e7227 */ /* 0x002fe200078e00ff */
[----:B------:R-:W-:-:S03]  /*3090*/  ISETP.GT.U32.AND P5, PT, R0, R12, PT ;  /* 0x0000000c0000720c */ /* 0x000fc60003fa4070 */
[----:B------:R-:W-:-:S04]  /*30a0*/  IMAD.HI.U32 R7, R2, R18, RZ ;  /* 0x0000001202077227 */ /* 0x000fc800078e00ff */
[----:B------:R-:W-:Y:S02]  /*30b0*/  IMAD.MOV R14, RZ, RZ, -R14 ;  /* 0x000000ffff0e7224 */ /* 0x000fe400078e0a0e */
[----:B------:R-:W-:Y:S02]  /*30c0*/  IMAD.MOV R7, RZ, RZ, -R7 ;  /* 0x000000ffff077224 */ /* 0x000fe400078e0a07 */
[----:B------:R-:W-:Y:S01]  /*30d0*/  @!P4 IMAD.IADD R19, R19, 0x1, -R0 ;  /* 0x000000011313c824 */ /* 0x000fe200078e0a00 */
[C---:B------:R-:W-:Y:S01]  /*30e0*/  ISETP.GT.U32.AND P4, PT, R0.reuse, R9, PT ;  /* 0x000000090000720c */ /* 0x040fe20003f84070 */
[C---:B------:R-:W-:Y:S02]  /*30f0*/  IMAD R4, R0.reuse, R14, R4 ;  /* 0x0000000e00047224 */ /* 0x040fe400078e0204 */
[C---:B------:R-:W-:Y:S02]  /*3100*/  IMAD R18, R0.reuse, R7, R18 ;  /* 0x0000000700127224 */ /* 0x040fe400078e0212 */
[--C-:B------:R-:W-:Y:S01]  /*3110*/  @!P2 IMAD.IADD R13, R13, 0x1, -R0.reuse ;  /* 0x000000010d0da824 */ /* 0x100fe200078e0a00 */
[----:B------:R-:W-:Y:S01]  /*3120*/  ISETP.GT.U32.AND P2, PT, R0, R4, PT ;  /* 0x000000040000720c */ /* 0x000fe20003f44070 */
[----:B------:R-:W-:Y:S01]  /*3130*/  @!P5 IMAD.IADD R12, R12, 0x1, -R0 ;  /* 0x000000010c0cd824 */ /* 0x000fe200078e0a00 */
[----:B------:R-:W-:Y:S01]  /*3140*/  ISETP.GT.U32.AND P5, PT, R0, R18, PT ;  /* 0x000000120000720c */ /* 0x000fe20003fa4070 */
[----:B------:R-:W-:-:S02]  /*3150*/  VIADD R3, R29, 0xcc ;  /* 0x000000cc1d037836 */ /* 0x000fc40000000000 */
[----:B------:R-:W-:Y:S02]  /*3160*/  VIADD R7, R29, 0xca ;  /* 0x000000ca1d077836 */ /* 0x000fe40000000000 */
[----:B------:R-:W-:Y:S01]  /*3170*/  IMAD.MOV.U32 R21, RZ, RZ, R19 ;  /* 0x000000ffff157224 */ /* 0x000fe200078e0013 */
[----:B------:R-:W-:Y:S01]  /*3180*/  IABS R6, R3 ;  /* 0x0000000300067213 */ /* 0x000fe20000000000 */
[--C-:B------:R-:W-:Y:S01]  /*3190*/  @!P4 IMAD.IADD R9, R9, 0x1, -R0.reuse ;  /* 0x000000010909c824 */ /* 0x100fe200078e0a00 */
[----:B------:R-:W-:Y:S01]  /*31a0*/  IABS R19, R7 ;  /* 0x0000000700137213 */ /* 0x000fe20000000000 */
[----:B--2---:R-:W-:Y:S01]  /*31b0*/  VIADD R8, R29, 0xcb ;  /* 0x000000cb1d087836 */ /* 0x004fe20000000000 */
[----:B------:R-:W-:Y:S01]  /*31c0*/  ISETP.GE.AND P4, PT, R20, RZ, PT ;  /* 0x000000ff1400720c */ /* 0x000fe20003f86270 */
[----:B------:R-:W-:Y:S01]  /*31d0*/  @!P0 IMAD.MOV R21, RZ, RZ, -R21 ;  /* 0x000000ffff158224 */ /* 0x000fe200078e0a15 */
[----:B------:R-:W-:Y:S01]  /*31e0*/  ISETP.GT.U32.AND P0, PT, R0, R9, PT ;  /* 0x000000090000720c */ /* 0x000fe20003f04070 */
[--C-:B------:R-:W-:Y:S01]  /*31f0*/  @!P2 IMAD.IADD R4, R4, 0x1, -R0.reuse ;  /* 0x000000010404a824 */ /* 0x100fe200078e0a00 */
[----:B------:R-:W-:Y:S01]  /*3200*/  IABS R17, R8 ;  /* 0x0000000800117213 */ /* 0x000fe20000000000 */
[----:B------:R-:W-:Y:S01]  /*3210*/  @!P5 IMAD.IADD R18, R18, 0x1, -R0 ;  /* 0x000000011212d824 */ /* 0x000fe200078e0a00 */
[----:B------:R-:W-:Y:S01]  /*3220*/  ISETP.GE.AND P2, PT, R16, RZ, PT ;  /* 0x000000ff1000720c */ /* 0x000fe20003f46270 */
[----:B------:R-:W-:Y:S01]  /*3230*/  IMAD.HI.U32 R15, R2, R6, RZ ;  /* 0x00000006020f7227 */ /* 0x000fe200078e00ff */
[----:B------:R1:W-:Y:S02]  /*3240*/  STL [R1+0x1ec], R21 ;  /* 0x0001ec1501007387 */ /* 0x0003e40000100800 */
[----:B------:R-:W-:Y:S01]  /*3250*/  ISETP.GT.U32.AND P5, PT, R0, R18, PT ;  /* 0x000000120000720c */ /* 0x000fe20003fa4070 */
[----:B------:R-:W-:-:S02]  /*3260*/  IMAD.MOV.U32 R16, RZ, RZ, R19 ;  /* 0x000000ffff107224 */ /* 0x000fc400078e0013 */
[----:B------:R-:W-:-:S04]  /*3270*/  IMAD.HI.U32 R14, R2, R17, RZ ;  /* 0x00000011020e7227 */ /* 0x000fc800078e00ff */
[----:B------:R-:W-:Y:S02]  /*3280*/  IMAD.MOV R15, RZ, RZ, -R15 ;  /* 0x000000ffff0f7224 */ /* 0x000fe400078e0a0f */
[----:B-1----:R-:W-:Y:S02]  /*3290*/  IMAD.MOV.U32 R21, RZ, RZ, R13 ;  /* 0x000000ffff157224 */ /* 0x002fe400078e000d */
[----:B------:R-:W-:-:S04]  /*32a0*/  IMAD.HI.U32 R13, R2, R16, RZ ;  /* 0x00000010020d7227 */ /* 0x000fc800078e00ff */
[----:B------:R-:W-:Y:S02]  /*32b0*/  IMAD.MOV R14, RZ, RZ, -R14 ;  /* 0x000000ffff0e7224 */ /* 0x000fe400078e0a0e */
[C---:B------:R-:W-:Y:S02]  /*32c0*/  IMAD R6, R0.reuse, R15, R6 ;  /* 0x0000000f00067224 */ /* 0x040fe400078e0206 */
[----:B------:R-:W-:Y:S02]  /*32d0*/  @!P0 IMAD.IADD R9, R9, 0x1, -R0 ;  /* 0x0000000109098824 */ /* 0x000fe400078e0a00 */
[----:B------:R-:W-:Y:S01]  /*32e0*/  IMAD.MOV R13, RZ, RZ, -R13 ;  /* 0x000000ffff0d7224 */ /* 0x000fe200078e0a0d */
[C---:B------:R-:W-:Y:S01]  /*32f0*/  ISETP.GT.U32.AND P0, PT, R0.reuse, R6, PT ;  /* 0x000000060000720c */ /* 0x040fe20003f04070 */
[C---:B------:R-:W-:Y:S02]  /*3300*/  IMAD R17, R0.reuse, R14, R17 ;  /* 0x0000000e00117224 */ /* 0x040fe400078e0211 */
[----:B------:R-:W-:Y:S01]  /*3310*/  @!P3 IMAD.MOV R21, RZ, RZ, -R21 ;  /* 0x000000ffff15b224 */ /* 0x000fe200078e0a15 */
[----:B------:R-:W-:Y:S01]  /*3320*/  ISETP.GT.U32.AND P3, PT, R0, R4, PT ;  /* 0x000000040000720c */ /* 0x000fe20003f64070 */
[----:B------:R-:W-:-:S02]  /*3330*/  IMAD.MOV.U32 R14, RZ, RZ, R9 ;  /* 0x000000ffff0e7224 */ /* 0x000fc400078e0009 */
[C---:B------:R-:W-:Y:S01]  /*3340*/  IMAD R16, R0.reuse, R13, R16 ;  /* 0x0000000d00107224 */ /* 0x040fe200078e0210 */
[----:B------:R-:W-:Y:S01]  /*3350*/  STL [R1+0x1f0], R21 ;  /* 0x0001f01501007387 */ /* 0x000fe20000100800 */
[----:B------:R-:W-:Y:S01]  /*3360*/  @!P1 IMAD.MOV R12, RZ, RZ, -R12 ;  /* 0x000000ffff0c9224 */ /* 0x000fe200078e0a0c */
[----:B------:R-:W-:Y:S01]  /*3370*/  ISETP.GE.AND P1, PT, R3, RZ, PT ;  /* 0x000000ff0300720c */ /* 0x000fe20003f26270 */
[----:B------:R-:W-:Y:S01]  /*3380*/  @!P6 IMAD.MOV R14, RZ, RZ, -R14 ;  /* 0x000000ffff0ee224 */ /* 0x000fe200078e0a0e */
[----:B------:R-:W-:Y:S01]  /*3390*/  ISETP.GT.U32.AND P6, PT, R0, R17, PT ;  /* 0x000000110000720c */ /* 0x000fe20003fc4070 */
[--C-:B------:R-:W-:Y:S01]  /*33a0*/  @!P5 IMAD.IADD R18, R18, 0x1, -R0.reuse ;  /* 0x000000011212d824 */ /* 0x100fe200078e0a00 */
[----:B------:R-:W-:Y:S01]  /*33b0*/  ISETP.GT.U32.AND P5, PT, R0, R16, PT ;  /* 0x000000100000720c */ /* 0x000fe20003fa4070 */
[----:B------:R1:W-:Y:S01]  /*33c0*/  STL [R1+0x1f4], R12 ;  /* 0x0001f40c01007387 */ /* 0x0003e20000100800 */
[----:B------:R-:W-:Y:S02]  /*33d0*/  VIADD R3, R29, 0xc9 ;  /* 0x000000c91d037836 */ /* 0x000fe40000000000 */
[--C-:B------:R-:W-:Y:S01]  /*33e0*/  @!P0 IMAD.IADD R6, R6, 0x1, -R0.reuse ;  /* 0x0000000106068824 */ /* 0x100fe200078e0a00 */
[----:B------:R-:W-:Y:S01]  /*33f0*/  ISETP.GE.AND P0, PT, R7, RZ, PT ;  /* 0x000000ff0700720c */ /* 0x000fe20003f06270 */
[----:B------:R-:W-:Y:S01]  /*3400*/  @!P3 IMAD.IADD R4, R4, 0x1, -R0 ;  /* 0x000000010404b824 */ /* 0x000fe200078e0a00 */
[----:B------:R-:W-:Y:S01]  /*3410*/  IABS R9, R3 ;  /* 0x0000000300097213 */ /* 0x000fe20000000000 */
[----:B------:R2:W-:Y:S01]  /*3420*/  STL [R1+0x1f8], R14 ;  /* 0x0001f80e01007387 */ /* 0x0005e20000100800 */
[----:B------:R-:W-:Y:S01]  /*3430*/  ISETP.GE.AND P3, PT, R8, RZ, PT ;  /* 0x000000ff0800720c */ /* 0x000fe20003f66270 */
[----:B------:R-:W-:-:S02]  /*3440*/  IMAD.MOV.U32 R13, RZ, RZ, R4 ;  /* 0x000000ffff0d7224 */ /* 0x000fc400078e0004 */
[----:B-1----:R-:W-:Y:S02]  /*3450*/  VIADD R12, R29, 0xc8 ;  /* 0x000000c81d0c7836 */ /* 0x002fe40000000000 */
[--C-:B------:R-:W-:Y:S01]  /*3460*/  @!P6 IMAD.IADD R17, R17, 0x1, -R0.reuse ;  /* 0x000000011111e824 */ /* 0x100fe200078e0a00 */
[----:B------:R-:W-:Y:S01]  /*3470*/  ISETP.GT.U32.AND P6, PT, R0, R6, PT ;  /* 0x000000060000720c */ /* 0x000fe20003fc4070 */
[----:B------:R-:W-:Y:S01]  /*3480*/  @!P5 IMAD.IADD R16, R16, 0x1, -R0 ;  /* 0x000000011010d824 */ /* 0x000fe200078e0a00 */
[----:B------:R-:W-:Y:S01]  /*3490*/  IABS R7, R12 ;  /* 0x0000000c00077213 */ /* 0x000fe20000000000 */
[----:B------:R-:W-:Y:S01]  /*34a0*/  IMAD.HI.U32 R8, R2, R9, RZ ;  /* 0x0000000902087227 */ /* 0x000fe200078e00ff */
[----:B------:R-:W-:-:S03]  /*34b0*/  ISETP.GT.U32.AND P5, PT, R0, R17, PT ;  /* 0x000000110000720c */ /* 0x000fc60003fa4070 */
[----:B------:R-:W-:Y:S02]  /*34c0*/  IMAD.MOV.U32 R4, RZ, RZ, R7 ;  /* 0x000000ffff047224 */ /* 0x000fe400078e0007 */
[----:B------:R-:W-:Y:S01]  /*34d0*/  @!P4 IMAD.MOV R13, RZ, RZ, -R13 ;  /* 0x000000ffff0dc224 */ /* 0x000fe200078e0a0d */
[----:B------:R-:W-:Y:S01]  /*34e0*/  ISETP.GT.U32.AND P4, PT, R0, R16, PT ;  /* 0x000000100000720c */ /* 0x000fe20003f84070 */
[----:B------:R-:W-:Y:S02]  /*34f0*/  IMAD.MOV R8, RZ, RZ, -R8 ;  /* 0x000000ffff087224 */ /* 0x000fe400078e0a08 */
[----:B------:R-:W-:Y:S01]  /*3500*/  IMAD.HI.U32 R7, R2, R4, RZ ;  /* 0x0000000402077227 */ /* 0x000fe200078e00ff */
[----:B------:R1:W-:Y:S03]  /*3510*/  STL [R1+0x1fc], R13 ;  /* 0x0001fc0d01007387 */ /* 0x0003e60000100800 */
[----:B------:R-:W-:-:S02]  /*3520*/  IMAD R9, R0, R8, R9 ;  /* 0x0000000800097224 */ /* 0x000fc400078e0209 */
[----:B------:R-:W-:Y:S02]  /*3530*/  IMAD.MOV R7, RZ, RZ, -R7 ;  /* 0x000000ffff077224 */ /* 0x000fe400078e0a07 */
[----:B------:R-:W-:Y:S01]  /*3540*/  @!P6 IMAD.IADD R6, R6, 0x1, -R0 ;  /* 0x000000010606e824 */ /* 0x000fe200078e0a00 */
[C---:B------:R-:W-:Y:S01]  /*3550*/  ISETP.GT.U32.AND P6, PT, R0.reuse, R9, PT ;  /* 0x000000090000720c */ /* 0x040fe20003fc4070 */
[----:B------:R-:W-:Y:S02]  /*3560*/  IMAD R4, R0, R7, R4 ;  /* 0x0000000700047224 */ /* 0x000fe400078e0204 */
[C---:B--2---:R-:W-:Y:S02]  /*3570*/  VIADD R14, R29.reuse, 0xc7 ;  /* 0x000000c71d0e7836 */ /* 0x044fe40000000000 */
[--C-:B------:R-:W-:Y:S01]  /*3580*/  @!P4 IMAD.IADD R16, R16, 0x1, -R0.reuse ;  /* 0x000000011010c824 */ /* 0x100fe200078e0a00 */
[----:B------:R-:W-:Y:S01]  /*3590*/  ISETP.GT.U32.AND P4, PT, R0, R4, PT ;  /* 0x000000040000720c */ /* 0x000fe20003f84070 */
[----:B-1----:R-:W-:Y:S01]  /*35a0*/  VIADD R13, R29, 0xc6 ;  /* 0x000000c61d0d7836 */ /* 0x002fe20000000000 */
[----:B------:R-:W-:Y:S01]  /*35b0*/  IABS R15, R14 ;  /* 0x0000000e000f7213 */ /* 0x000fe20000000000 */
[----:B------:R-:W-:Y:S01]  /*35c0*/  @!P5 IMAD.IADD R17, R17, 0x1, -R0 ;  /* 0x000000011111d824 */ /* 0x000fe200078e0a00 */
[----:B------:R-:W-:Y:S01]  /*35d0*/  ISETP.GE.AND P5, PT, R3, RZ, PT ;  /* 0x000000ff0300720c */ /* 0x000fe20003fa6270 */
[----:B------:R-:W-:Y:S01]  /*35e0*/  VIADD R3, R29, 0xc5 ;  /* 0x000000c51d037836 */ /* 0x000fe20000000000 */
[----:B------:R-:W-:Y:S01]  /*35f0*/  IABS R20, R13 ;  /* 0x0000000d00147213 */ /* 0x000fe20000000000 */
[----:B------:R-:W-:-:S04]  /*3600*/  IMAD.HI.U32 R7, R2, R15, RZ ;  /* 0x0000000f02077227 */ /* 0x000fc800078e00ff */
[----:B------:R-:W-:Y:S01]  /*3610*/  @!P6 IMAD.IADD R9, R9, 0x1, -R0 ;  /* 0x000000010909e824 */ /* 0x000fe200078e0a00 */
[----:B------:R-:W-:Y:S01]  /*3620*/  ISETP.GE.AND P6, PT, R12, RZ, PT ;  /* 0x000000ff0c00720c */ /* 0x000fe20003fc6270 */
[----:B------:R-:W-:-:S04]  /*3630*/  IMAD.HI.U32 R8, R2, R20, RZ ;  /* 0x0000001402087227 */ /* 0x000fc800078e00ff */
[----:B------:R-:W-:Y:S02]  /*3640*/  IMAD.MOV R7, RZ, RZ, -R7 ;  /* 0x000000ffff077224 */ /* 0x000fe400078e0a07 */
[----:B------:R-:W-:Y:S01]  /*3650*/  @!P4 IMAD.IADD R4, R4, 0x1, -R0 ;  /* 0x000000010404c824 */ /* 0x000fe200078e0a00 */
[C---:B------:R-:W-:Y:S01]  /*3660*/  ISETP.GT.U32.AND P4, PT, R0.reuse, R9, PT ;  /* 0x000000090000720c */ /* 0x040fe20003f84070 */
[----:B------:R-:W-:Y:S02]  /*3670*/  IMAD.MOV.U32 R19, RZ, RZ, R6 ;  /* 0x000000ffff137224 */ /* 0x000fe400078e0006 */
[----:B------:R-:W-:Y:S02]  /*3680*/  @!P2 IMAD.MOV R18, RZ, RZ, -R18 ;  /* 0x000000ffff12a224 */ /* 0x000fe400078e0a12 */
[----:B------:R-:W-:Y:S02]  /*3690*/  IMAD.MOV R8, RZ, RZ, -R8 ;  /* 0x000000ffff087224 */ /* 0x000fe400078e0a08 */
[----:B------:R-:W-:Y:S01]  /*36a0*/  VIADD R12, R29, 0xc4 ;  /* 0x000000c41d0c7836 */ /* 0x000fe20000000000 */
[----:B------:R1:W-:Y:S01]  /*36b0*/  STL [R1+0x200], R18 ;  /* 0x0002001201007387 */ /* 0x0003e20000100800 */
[C---:B------:R-:W-:Y:S01]  /*36c0*/  IMAD R15, R0.reuse, R7, R15 ;  /* 0x00000007000f7224 */ /* 0x040fe200078e020f */
[----:B------:R-:W-:Y:S01]  /*36d0*/  IABS R7, R3 ;  /* 0x0000000300077213 */ /* 0x000fe20000000000 */
[----:B------:R-:W-:Y:S01]  /*36e0*/  @!P1 IMAD.MOV R19, RZ, RZ, -R19 ;  /* 0x000000ffff139224 */ /* 0x000fe200078e0a13 */
[C---:B------:R-:W-:Y:S01]  /*36f0*/  ISETP.GT.U32.AND P1, PT, R0.reuse, R4, PT ;  /* 0x000000040000720c */ /* 0x040fe20003f24070 */
[----:B------:R-:W-:Y:S01]  /*3700*/  IMAD R20, R0, R8, R20 ;  /* 0x0000000800147224 */ /* 0x000fe200078e0214 */
[----:B------:R-:W-:Y:S01]  /*3710*/  IABS R8, R12 ;  /* 0x0000000c00087213 */ /* 0x000fe20000000000 */
[----:B------:R-:W-:Y:S01]  /*3720*/  IMAD.HI.U32 R6, R2, R7, RZ ;  /* 0x0000000702067227 */ /* 0x000fe200078e00ff */
[----:B------:R-:W-:Y:S01]  /*3730*/  STL [R1+0x204], R19 ;  /* 0x0002041301007387 */ /* 0x000fe20000100800 */
[----:B------:R-:W-:-:S02]  /*3740*/  ISETP.GT.U32.AND P2, PT, R0, R15, PT ;  /* 0x0000000f0000720c */ /* 0x000fc40003f44070 */
[----:B-1----:R-:W-:Y:S02]  /*3750*/  IMAD.MOV.U32 R18, RZ, RZ, R16 ;  /* 0x000000ffff127224 */ /* 0x002fe400078e0010 */
[----:B------:R-:W-:Y:S01]  /*3760*/  @!P3 IMAD.MOV R17, RZ, RZ, -R17 ;  /* 0x000000ffff11b224 */ /* 0x000fe200078e0a11 */
[----:B------:R-:W-:Y:S01]  /*3770*/  ISETP.GT.U32.AND P3, PT, R0, R20, PT ;  /* 0x000000140000720c */ /* 0x000fe20003f64070 */
[----:B------:R-:W-:Y:S01]  /*3780*/  @!P0 IMAD.MOV R18, RZ, RZ, -R18 ;  /* 0x000000ffff128224 */ /* 0x000fe200078e0a12 */
[----:B------:R-:W-:Y:S01]  /*3790*/  ISETP.GE.AND P0, PT, R14, RZ, PT ;  /* 0x000000ff0e00720c */ /* 0x000fe20003f06270 */
[----:B------:R-:W-:Y:S01]  /*37a0*/  IMAD.HI.U32 R16, R2, R8, RZ ;  /* 0x0000000802107227 */ /* 0x000fe200078e00ff */
[----:B------:R-:W-:Y:S03]  /*37b0*/  STL [R1+0x208], R17 ;  /* 0x0002081101007387 */ /* 0x000fe60000100800 */
[----:B------:R-:W-:Y:S01]  /*37c0*/  @!P4 IMAD.IADD R9, R9, 0x1, -R0 ;  /* 0x000000010909c824 */ /* 0x000fe200078e0a00 */
[----:B------:R1:W-:Y:S01]  /*37d0*/  STL [R1+0x20c], R18 ;  /* 0x00020c1201007387 */ /* 0x0003e20000100800 */
[----:B------:R-:W-:Y:S01]  /*37e0*/  IMAD.MOV R6, RZ, RZ, -R6 ;  /* 0x000000ffff067224 */ /* 0x000fe200078e0a06 */
[----:B------:R-:W-:Y:S01]  /*37f0*/  ISETP.GE.AND P4, PT, R13, RZ, PT ;  /* 0x000000ff0d00720c */ /* 0x000fe20003f86270 */
[----:B------:R-:W-:-:S02]  /*3800*/  IMAD.MOV R16, RZ, RZ, -R16 ;  /* 0x000000ffff107224 */ /* 0x000fc400078e0a10 */
[----:B------:R-:W-:Y:S01]  /*3810*/  @!P1 IMAD.IADD R4, R4, 0x1, -R0 ;  /* 0x0000000104049824 */ /* 0x000fe200078e0a00 */
[----:B------:R-:W-:Y:S01]  /*3820*/  ISETP.GE.AND P1, PT, R3, RZ, PT ;  /* 0x000000ff0300720c */ /* 0x000fe20003f26270 */
[C---:B------:R-:W-:Y:S02]  /*3830*/  IMAD R7, R0.reuse, R6, R7 ;  /* 0x0000000600077224 */ /* 0x040fe400078e0207 */
[C---:B------:R-:W-:Y:S02]  /*3840*/  IMAD R8, R0.reuse, R16, R8 ;  /* 0x0000001000087224 */ /* 0x040fe400078e0208 */
[----:B-1----:R-:W-:Y:S02]  /*3850*/  IMAD.MOV.U32 R18, RZ, RZ, R9 ;  /* 0x000000ffff127224 */ /* 0x002fe400078e0009 */
[----:B------:R-:W-:Y:S02]  /*3860*/  IMAD.MOV.U32 R17, RZ, RZ, R4 ;  /* 0x000000ffff117224 */ /* 0x000fe400078e0004 */
[----:B------:R-:W-:Y:S01]  /*3870*/  @!P5 IMAD.MOV R18, RZ, RZ, -R18 ;  /* 0x000000ffff12d224 */ /* 0x000fe200078e0a12 */
[----:B------:R-:W-:Y:S01]  /*3880*/  ISETP.GT.U32.AND P5, PT, R0, R7, PT ;  /* 0x000000070000720c */ /* 0x000fe20003fa4070 */
[----:B------:R-:W-:-:S02]  /*3890*/  @!P3 IMAD.IADD R20, R20, 0x1, -R0 ;  /* 0x000000011414b824 */ /* 0x000fc400078e0a00 */
[----:B------:R-:W-:Y:S01]  /*38a0*/  @!P6 IMAD.MOV R17, RZ, RZ, -R17 ;  /* 0x000000ffff11e224 */ /* 0x000fe200078e0a11 */
[C---:B------:R-:W-:Y:S01]  /*38b0*/  ISETP.GT.U32.AND P6, PT, R0.reuse, R8, PT ;  /* 0x000000080000720c */ /* 0x040fe20003fc4070 */
[C---:B------:R-:W-:Y:S01]  /*38c0*/  VIADD R3, R29.reuse, 0xc3 ;  /* 0x000000c31d037836 */ /* 0x040fe20000000000 */
[C---:B------:R-:W-:Y:S01]  /*38d0*/  ISETP.GT.U32.AND P3, PT, R0.reuse, R20, PT ;  /* 0x000000140000720c */ /* 0x040fe20003f64070 */
[----:B------:R-:W-:Y:S01]  /*38e0*/  VIADD R6, R29, 0xc2 ;  /* 0x000000c21d067836 */ /* 0x000fe20000000000 */
[----:B------:R1:W-:Y:S01]  /*38f0*/  STL [R1+0x210], R18 ;  /* 0x0002101201007387 */ /* 0x0003e20000100800 */
[--C-:B------:R-:W-:Y:S01]  /*3900*/  @!P2 IMAD.IADD R15, R15, 0x1, -R0.reuse ;  /* 0x000000010f0fa824 */ /* 0x100fe200078e0a00 */
[----:B------:R-:W-:Y:S01]  /*3910*/  IABS R9, R3 ;  /* 0x0000000300097213 */ /* 0x000fe20000000000 */
[----:B------:R-:W-:Y:S01]  /*3920*/  VIADD R14, R29, 0xc1 ;  /* 0x000000c11d0e7836 */ /* 0x000fe20000000000 */
[----:B------:R-:W-:Y:S01]  /*3930*/  IABS R4, R6 ;  /* 0x0000000600047213 */ /* 0x000fe20000000000 */
[--C-:B------:R-:W-:Y:S01]  /*3940*/  @!P5 IMAD.IADD R7, R7, 0x1, -R0.reuse ;  /* 0x000000010707d824 */ /* 0x100fe200078e0a00 */
[----:B------:R-:W-:Y:S01]  /*3950*/  ISETP.GT.U32.AND P2, PT, R0, R15, PT ;  /* 0x0000000f0000720c */ /* 0x000fe20003f44070 */
[----:B------:R-:W-:Y:S01]  /*3960*/  IMAD.HI.U32 R13, R2, R9, RZ ;  /* 0x00000009020d7227 */ /* 0x000fe200078e00ff */
[----:B------:R-:W-:Y:S02]  /*3970*/  STL [R1+0x214], R17 ;  /* 0x0002141101007387 */ /* 0x000fe40000100800 */
[----:B------:R-:W-:Y:S01]  /*3980*/  ISETP.GT.U32.AND P5, PT, R0, R7, PT ;  /* 0x000000070000720c */ /* 0x000fe20003fa4070 */
[----:B------:R-:W-:-:S02]  /*3990*/  @!P6 IMAD.IADD R8, R8, 0x1, -R0 ;  /* 0x000000010808e824 */ /* 0x000fc400078e0a00 */
[----:B------:R-:W-:Y:S01]  /*39a0*/  @!P3 IMAD.IADD R20, R20, 0x1, -R0 ;  /* 0x000000011414b824 */ /* 0x000fe200078e0a00 */
[----:B------:R-:W-:Y:S01]  /*39b0*/  ISETP.GE.AND P3, PT, R3, RZ, PT ;  /* 0x000000ff0300720c */ /* 0x000fe20003f66270 */
[----:B------:R-:W-:Y:S01]  /*39c0*/  IMAD.HI.U32 R3, R2, R4, RZ ;  /* 0x0000000402037227 */ /* 0x000fe200078e00ff */
[----:B------:R-:W-:-:S03]  /*39d0*/  ISETP.GT.U32.AND P6, PT, R0, R8, PT ;  /* 0x000000080000720c */ /* 0x000fc60003fc4070 */
[----:B------:R-:W-:Y:S02]  /*39e0*/  IMAD.MOV R13, RZ, RZ, -R13 ;  /* 0x000000ffff0d7224 */ /* 0x000fe400078e0a0d */
[----:B------:R-:W-:Y:S02]  /*39f0*/  IMAD.MOV R3, RZ, RZ, -R3 ;  /* 0x000000ffff037224 */ /* 0x000fe400078e0a03 */
[C---:B------:R-:W-:Y:S02]  /*3a00*/  IMAD R9, R0.reuse, R13, R9 ;  /* 0x0000000d00097224 */ /* 0x040fe400078e0209 */
[C---:B------:R-:W-:Y:S02]  /*3a10*/  IMAD R4, R0.reuse, R3, R4 ;  /* 0x0000000300047224 */ /* 0x040fe400078e0204 */
[--C-:B------:R-:W-:Y:S01]  /*3a20*/  @!P5 IMAD.IADD R7, R7, 0x1, -R0.reuse ;  /* 0x000000010707d824 */ /* 0x100fe200078e0a00 */
[----:B------:R-:W-:Y:S01]  /*3a30*/  ISETP.GT.U32.AND P5, PT, R0, R9, PT ;  /* 0x000000090000720c */ /* 0x000fe20003fa4070 */
[--C-:B------:R-:W-:Y:S01]  /*3a40*/  @!P2 IMAD.IADD R15, R15, 0x1, -R0.reuse ;  /* 0x000000010f0fa824 */ /* 0x100fe200078e0a00 */
[----:B------:R-:W-:Y:S01]  /*3a50*/  ISETP.GE.AND P2, PT, R12, RZ, PT ;  /* 0x000000ff0c00720c */ /* 0x000fe20003f46270 */
[----:B------:R-:W-:Y:S01]  /*3a60*/  @!P6 IMAD.IADD R8, R8, 0x1, -R0 ;  /* 0x000000010808e824 */ /* 0x000fe200078e0a00 */
[----:B------:R-:W-:Y:S01]  /*3a70*/  ISETP.GT.U32.AND P6, PT, R0, R4, PT ;  /* 0x000000040000720c */ /* 0x000fe20003fc4070 */
[----:B------:R-:W-:Y:S01]  /*3a80*/  IMAD.MOV.U32 R16, RZ, RZ, R15 ;  /* 0x000000ffff107224 */ /* 0x000fe200078e000f */
[----:B------:R-:W-:Y:S01]  /*3a90*/  IABS R12, R14 ;  /* 0x0000000e000c7213 */ /* 0x000fe20000000000 */
[----:B------:R-:W-:-:S02]  /*3aa0*/  VIADD R13, R29, 0xc0 ;  /* 0x000000c01d0d7836 */ /* 0x000fc40000000000 */
[----:B------:R-:W-:Y:S01]  /*3ab0*/  @!P0 IMAD.MOV R16, RZ, RZ, -R16 ;  /* 0x000000ffff108224 */ /* 0x000fe200078e0a10 */
[----:B------:R-:W-:Y:S01]  /*3ac0*/  ISETP.GE.AND P0, PT, R6, RZ, PT ;  /* 0x000000ff0600720c */ /* 0x000fe20003f06270 */
[----:B------:R-:W-:Y:S01]  /*3ad0*/  IMAD.HI.U32 R6, R2, R12, RZ ;  /* 0x0000000c02067227 */ /* 0x000fe200078e00ff */
[----:B-1----:R-:W-:Y:S02]  /*3ae0*/  IABS R18, R13 ;  /* 0x0000000d00127213 */ /* 0x002fe40000000000 */
[----:B------:R1:W-:Y:S01]  /*3af0*/  STL [R1+0x218], R16 ;  /* 0x0002181001007387 */ /* 0x0003e20000100800 */
[----:B------:R-:W-:Y:S02]  /*3b00*/  @!P5 IMAD.IADD R9, R9, 0x1, -R0 ;  /* 0x000000010909d824 */ /* 0x000fe400078e0a00 */
[----:B------:R-:W-:Y:S02]  /*3b10*/  IMAD.MOV R6, RZ, RZ, -R6 ;  /* 0x000000ffff067224 */ /* 0x000fe400078e0a06 */
[----:B------:R-:W-:Y:S01]  /*3b20*/  @!P6 IMAD.IADD R4, R4, 0x1, -R0 ;  /* 0x000000010404e824 */ /* 0x000fe200078e0a00 */
[----:B------:R-:W-:Y:S01]  /*3b30*/  ISETP.GT.U32.AND P6, PT, R0, R9, PT ;  /* 0x000000090000720c */ /* 0x000fe20003fc4070 */
[----:B------:R-:W-:-:S02]  /*3b40*/  VIADD R3, R29, 0xbe ;  /* 0x000000be1d037836 */ /* 0x000fc40000000000 */
[----:B------:R-:W-:-:S04]  /*3b50*/  IMAD.HI.U32 R21, R2, R18, RZ ;  /* 0x0000001202157227 */ /* 0x000fc800078e00ff */
[----:B-1----:R-:W-:Y:S02]  /*3b60*/  VIADD R16, R29, 0xbf ;  /* 0x000000bf1d107836 */ /* 0x002fe40000000000 */
[C---:B------:R-:W-:Y:S01]  /*3b70*/  IMAD R12, R0.reuse, R6, R12 ;  /* 0x00000006000c7224 */ /* 0x040fe200078e020c */
[----:B------:R-:W-:Y:S01]  /*3b80*/  IABS R6, R3 ;  /* 0x0000000300067213 */ /* 0x000fe20000000000 */
[----:B------:R-:W-:Y:S01]  /*3b90*/  IMAD.MOV R21, RZ, RZ, -R21 ;  /* 0x000000ffff157224 */ /* 0x000fe200078e0a15 */
[----:B------:R-:W-:Y:S01]  /*3ba0*/  IABS R17, R16 ;  /* 0x0000001000117213 */ /* 0x000fe20000000000 */
[----:B------:R-:W-:Y:S01]  /*3bb0*/  @!P4 IMAD.MOV R20, RZ, RZ, -R20 ;  /* 0x000000ffff14c224 */ /* 0x000fe200078e0a14 */
[----:B------:R-:W-:Y:S01]  /*3bc0*/  ISETP.GT.U32.AND P5, PT, R0, R12, PT ;  /* 0x0000000c0000720c */ /* 0x000fe20003fa4070 */
[----:B------:R-:W-:Y:S01]  /*3bd0*/  @!P6 IMAD.IADD R9, R9, 0x1, -R0 ;  /* 0x000000010909e824 */ /* 0x000fe200078e0a00 */
[----:B------:R-:W-:Y:S01]  /*3be0*/  ISETP.GE.AND P4, PT, R14, RZ, PT ;  /* 0x000000ff0e00720c */ /* 0x000fe20003f86270 */
[----:B------:R-:W-:Y:S01]  /*3bf0*/  IMAD.HI.U32 R19, R2, R17, RZ ;  /* 0x0000001102137227 */ /* 0x000fe200078e00ff */
[----:B------:R1:W-:Y:S03]  /*3c00*/  STL [R1+0x21c], R20 ;  /* 0x00021c1401007387 */ /* 0x0003e60000100800 */
[----:B------:R-:W-:-:S02]  /*3c10*/  IMAD R14, R0, R21, R18 ;  /* 0x00000015000e7224 */ /* 0x000fc400078e0212 */
[----:B------:R-:W-:Y:S02]  /*3c20*/  IMAD.MOV R19, RZ, RZ, -R19 ;  /* 0x000000ffff137224 */ /* 0x000fe400078e0a13 */
[----:B------:R-:W-:Y:S01]  /*3c30*/  IMAD.MOV.U32 R22, RZ, RZ, R7 ;  /* 0x000000ffff167224 */ /* 0x000fe200078e0007 */
[----:B------:R-:W-:Y:S01]  /*3c40*/  ISETP.GT.U32.AND P6, PT, R0, R14, PT ;  /* 0x0000000e0000720c */ /* 0x000fe20003fc4070 */
[----:B------:R-:W-:Y:S02]  /*3c50*/  @!P5 IMAD.IADD R12, R12, 0x1, -R0 ;  /* 0x000000010c0cd824 */ /* 0x000fe400078e0a00 */
[----:B-1----:R-:W-:Y:S02]  /*3c60*/  IMAD.MOV.U32 R20, RZ, RZ, R6 ;  /* 0x000000ffff147224 */ /* 0x002fe400078e0006 */
[C---:B------:R-:W-:Y:S01]  /*3c70*/  IMAD R6, R0.reuse, R19, R17 ;  /* 0x0000001300067224 */ /* 0x040fe200078e0211 */
[----:B------:R-:W-:Y:S01]  /*3c80*/  ISETP.GT.U32.AND P5, PT, R0, R12, PT ;  /* 0x0000000c0000720c */ /* 0x000fe20003fa4070 */
[----:B------:R-:W-:-:S04]  /*3c90*/  IMAD.HI.U32 R7, R2, R20, RZ ;  /* 0x0000001402077227 */ /* 0x000fc800078e00ff */
[----:B------:R-:W-:Y:S02]  /*3ca0*/  IMAD.MOV.U32 R17, RZ, RZ, R9 ;  /* 0x000000ffff117224 */ /* 0x000fe400078e0009 */
[----:B------:R-:W-:Y:S01]  /*3cb0*/  @!P1 IMAD.MOV R22, RZ, RZ, -R22 ;  /* 0x000000ffff169224 */ /* 0x000fe200078e0a16 */
[C---:B------:R-:W-:Y:S01]  /*3cc0*/  ISETP.GT.U32.AND P1, PT, R0.reuse, R4, PT ;  /* 0x000000040000720c */ /* 0x040fe20003f24070 */
[----:B------:R-:W-:Y:S02]  /*3cd0*/  IMAD.MOV R7, RZ, RZ, -R7 ;  /* 0x000000ffff077224 */ /* 0x000fe400078e0a07 */
[----:B------:R-:W-:Y:S01]  /*3ce0*/  @!P3 IMAD.MOV R17, RZ, RZ, -R17 ;  /* 0x000000ffff11b224 */ /* 0x000fe200078e0a11 */
[C---:B------:R-:W-:Y:S01]  /*3cf0*/  ISETP.GT.U32.AND P3, PT, R0.reuse, R6, PT ;  /* 0x000000060000720c */ /* 0x040fe20003f64070 */
[----:B------:R-:W-:Y:S01]  /*3d00*/  VIADD R15, R29, 0xbd ;  /* 0x000000bd1d0f7836 */ /* 0x000fe20000000000 */
[----:B------:R-:W-:Y:S01]  /*3d10*/  STL [R1+0x220], R22 ;  /* 0x0002201601007387 */ /* 0x000fe20000100800 */
[----:B------:R-:W-:-:S02]  /*3d20*/  IMAD R9, R0, R7, R20 ;  /* 0x0000000700097224 */ /* 0x000fc400078e0214 */
[----:B------:R-:W-:Y:S01]  /*3d30*/  IMAD.MOV.U32 R19, RZ, RZ, R8 ;  /* 0x000000ffff137224 */ /* 0x000fe200078e0008 */
[----:B------:R-:W-:Y:S01]  /*3d40*/  IABS R18, R15 ;  /* 0x0000000f00127213 */ /* 0x000fe20000000000 */
[----:B------:R-:W-:Y:S01]  /*3d50*/  @!P6 IMAD.IADD R14, R14, 0x1, -R0 ;  /* 0x000000010e0ee824 */ /* 0x000fe200078e0a00 */
[----:B------:R-:W-:Y:S01]  /*3d60*/  ISETP.GT.U32.AND P6, PT, R0, R9, PT ;  /* 0x000000090000720c */ /* 0x000fe20003fc4070 */
[----:B------:R-:W-:Y:S01]  /*3d70*/  @!P2 IMAD.MOV R19, RZ, RZ, -R19 ;  /* 0x000000ffff13a224 */ /* 0x000fe200078e0a13 */
[----:B------:R-:W-:Y:S01]  /*3d80*/  ISETP.GE.AND P2, PT, R13, RZ, PT ;  /* 0x000000ff0d00720c */ /* 0x000fe20003f46270 */
[----:B------:R-:W-:-:S03]  /*3d90*/  IMAD.HI.U32 R8, R2, R18, RZ ;  /* 0x0000001202087227 */ /* 0x000fc600078e00ff */
[----:B------:R1:W-:Y:S01]  /*3da0*/  STL [R1+0x228], R19 ;  /* 0x0002281301007387 */ /* 0x0003e20000100800 */
[--C-:B------:R-:W-:Y:S01]  /*3db0*/  @!P1 IMAD.IADD R4, R4, 0x1, -R0.reuse ;  /* 0x0000000104049824 */ /* 0x100fe200078e0a00 */
[----:B------:R-:W-:Y:S01]  /*3dc0*/  ISETP.GE.AND P1, PT, R16, RZ, PT ;  /* 0x000000ff1000720c */ /* 0x000fe20003f26270 */
[----:B------:R-:W-:Y:S01]  /*3dd0*/  @!P3 IMAD.IADD R6, R6, 0x1, -R0 ;  /* 0x000000010606b824 */ /* 0x000fe200078e0a00 */
[----:B------:R2:W-:Y:S01]  /*3de0*/  STL [R1+0x22c], R17 ;  /* 0x00022c1101007387 */ /* 0x0005e20000100800 */
[----:B------:R-:W-:Y:S02]  /*3df0*/  IMAD.MOV R8, RZ, RZ, -R8 ;  /* 0x000000ffff087224 */ /* 0x000fe400078e0a08 */
[----:B------:R-:W-:Y:S01]  /*3e00*/  VIADD R16, R29, 0xbc ;  /* 0x000000bc1d107836 */ /* 0x000fe20000000000 */
[----:B------:R-:W-:Y:S01]  /*3e10*/  ISETP.GT.U32.AND P3, PT, R0, R6, PT ;  /* 0x000000060000720c */ /* 0x000fe20003f64070 */
[----:B------:R-:W-:Y:S01]  /*3e20*/  @!P5 IMAD.IADD R12, R12, 0x1, -R0 ;  /* 0x000000010c0cd824 */ /* 0x000fe200078e0a00 */
[----:B------:R-:W-:Y:S01]  /*3e30*/  ISETP.GE.AND P5, PT, R3, RZ, PT ;  /* 0x000000ff0300720c */ /* 0x000fe20003fa6270 */
[----:B-1----:R-:W-:-:S02]  /*3e40*/  IMAD.MOV.U32 R19, RZ, RZ, R4 ;  /* 0x000000ffff137224 */ /* 0x002fc400078e0004 */
[C---:B------:R-:W-:Y:S01]  /*3e50*/  IMAD R3, R0.reuse, R8, R18 ;  /* 0x0000000800037224 */ /* 0x040fe200078e0212 */
[----:B------:R-:W-:Y:S01]  /*3e60*/  IABS R18, R16 ;  /* 0x0000001000127213 */ /* 0x000fe20000000000 */
[----:B------:R-:W-:Y:S01]  /*3e70*/  @!P0 IMAD.MOV R19, RZ, RZ, -R19 ;  /* 0x000000ffff138224 */ /* 0x000fe200078e0a13 */
[----:B------:R-:W-:Y:S01]  /*3e80*/  ISETP.GT.U32.AND P0, PT, R0, R14, PT ;  /* 0x0000000e0000720c */ /* 0x000fe20003f04070 */
[----:B------:R-:W-:Y:S02]  /*3e90*/  @!P6 IMAD.IADD R9, R9, 0x1, -R0 ;  /* 0x000000010909e824 */ /* 0x000fe400078e0a00 */
[----:B------:R-:W-:Y:S01]  /*3ea0*/  IMAD.HI.U32 R20, R2, R18, RZ ;  /* 0x0000001202147227 */ /* 0x000fe200078e00ff */
[----:B------:R1:W-:Y:S02]  /*3eb0*/  STL [R1+0x230], R19 ;  /* 0x0002301301007387 */ /* 0x0003e40000100800 */
[----:B------:R-:W-:Y:S01]  /*3ec0*/  ISETP.GT.U32.AND P6, PT, R0, R9, PT ;  /* 0x000000090000720c */ /* 0x000fe20003fc4070 */
[----:B------:R-:W-:-:S02]  /*3ed0*/  IMAD.MOV R20, RZ, RZ, -R20 ;  /* 0x000000ffff147224 */ /* 0x000fc400078e0a14 */
[--C-:B------:R-:W-:Y:S01]  /*3ee0*/  @!P3 IMAD.IADD R6, R6, 0x1, -R0.reuse ;  /* 0x000000010606b824 */ /* 0x100fe200078e0a00 */
[----:B------:R-:W-:Y:S01]  /*3ef0*/  ISETP.GE.AND P3, PT, R15, RZ, PT ;  /* 0x000000ff0f00720c */ /* 0x000fe20003f66270 */
[C---:B--2---:R-:W-:Y:S02]  /*3f00*/  VIADD R17, R29.reuse, 0xbb ;  /* 0x000000bb1d117836 */ /* 0x044fe40000000000 */
[----:B------:R-:W-:Y:S01]  /*3f10*/  @!P0 IMAD.IADD R14, R14, 0x1, -R0 ;  /* 0x000000010e0e8824 */ /* 0x000fe200078e0a00 */
[C---:B------:R-:W-:Y:S01]  /*3f20*/  ISETP.GT.U32.AND P0, PT, R0.reuse, R3, PT ;  /* 0x000000030000720c */ /* 0x040fe20003f04070 */
[C---:B------:R-:W-:Y:S01]  /*3f30*/  IMAD R15, R0.reuse, R20, R18 ;  /* 0x00000014000f7224 */ /* 0x040fe200078e0212 */
[----:B-1----:R-:W-:Y:S01]  /*3f40*/  IABS R19, R17 ;  /* 0x0000001100137213 */ /* 0x002fe20000000000 */
[----:B------:R-:W-:Y:S02]  /*3f50*/  VIADD R13, R29, 0xba ;  /* 0x000000ba1d0d7836 */ /* 0x000fe40000000000 */
[----:B------:R-:W-:Y:S01]  /*3f60*/  @!P6 IMAD.IADD R9, R9, 0x1, -R0 ;  /* 0x000000010909e824 */ /* 0x000fe200078e0a00 */
[----:B------:R-:W-:Y:S01]  /*3f70*/  ISETP.GT.U32.AND P6, PT, R0, R15, PT ;  /* 0x0000000f0000720c */ /* 0x000fe20003fc4070 */
[----:B------:R-:W-:Y:S01]  /*3f80*/  VIADD R4, R29, 0xb9 ;  /* 0x000000b91d047836 */ /* 0x000fe20000000000 */
[----:B------:R-:W-:Y:S01]  /*3f90*/  IABS R7, R13 ;  /* 0x0000000d00077213 */ /* 0x000fe20000000000 */
[----:B------:R-:W-:-:S03]  /*3fa0*/  IMAD.HI.U32 R18, R2, R19, RZ ;  /* 0x0000001302127227 */ /* 0x000fc600078e00ff */
[----:B------:R-:W-:Y:S01]  /*3fb0*/  IABS R8, R4 ;  /* 0x0000000400087213 */ /* 0x000fe20000000000 */
[----:B------:R-:W-:-:S04]  /*3fc0*/  IMAD.HI.U32 R21, R2, R7, RZ ;  /* 0x0000000702157227 */ /* 0x000fc800078e00ff */
[----:B------:R-:W-:Y:S02]  /*3fd0*/  IMAD.MOV R18, RZ, RZ, -R18 ;  /* 0x000000ffff127224 */ /* 0x000fe400078e0a12 */
[----:B------:R-:W-:Y:S01]  /*3fe0*/  @!P0 IMAD.IADD R3, R3, 0x1, -R0 ;  /* 0x0000000103038824 */ /* 0x000fe200078e0a00 */
[----:B------:R-:W-:Y:S01]  /*3ff0*/  ISETP.GE.AND P0, PT, R16, RZ, PT ;  /* 0x000000ff1000720c */ /* 0x000fe20003f06270 */
[----:B------:R-:W-:Y:S02]  /*4000*/  IMAD.MOV R21, RZ, RZ, -R21 ;  /* 0x000000ffff157224 */ /* 0x000fe400078e0a15 */
[C---:B------:R-:W-:Y:S02]  /*4010*/  IMAD R18, R0.reuse, R18, R19 ;  /* 0x0000001200127224 */ /* 0x040fe400078e0213 */
[----:B------:R-:W-:Y:S02]  /*4020*/  IMAD.MOV.U32 R23, RZ, RZ, R12 ;  /* 0x000000ffff177224 */ /* 0x000fe400078e000c */
[----:B------:R-:W-:Y:S01]  /*4030*/  @!P6 IMAD.IADD R15, R15, 0x1, -R0 ;  /* 0x000000010f0fe824 */ /* 0x000fe200078e0a00 */
[----:B------:R-:W-:Y:S01]  /*4040*/  ISETP.GT.U32.AND P6, PT, R0, R3, PT ;  /* 0x000000030000720c */ /* 0x000fe20003fc4070 */
[----:B------:R-:W-:-:S02]  /*4050*/  IMAD.MOV.U32 R22, RZ, RZ, R14 ;  /* 0x000000ffff167224 */ /* 0x000fc400078e000e */
[----:B------:R-:W-:-:S04]  /*4060*/  IMAD.HI.U32 R20, R2, R8, RZ ;  /* 0x0000000802147227 */ /* 0x000fc800078e00ff */
[C---:B------:R-:W-:Y:S02]  /*4070*/  IMAD R7, R0.reuse, R21, R7 ;  /* 0x0000001500077224 */ /* 0x040fe400078e0207 */
[----:B------:R-:W-:Y:S02]  /*4080*/  VIADD R16, R29, 0xb8 ;  /* 0x000000b81d107836 */ /* 0x000fe40000000000 */
[----:B------:R-:W-:Y:S01]  /*4090*/  @!P4 IMAD.MOV R23, RZ, RZ, -R23 ;  /* 0x000000ffff17c224 */ /* 0x000fe200078e0a17 */
[C---:B------:R-:W-:Y:S01]  /*40a0*/  ISETP.GT.U32.AND P4, PT, R0.reuse, R18, PT ;  /* 0x000000120000720c */ /* 0x040fe20003f84070 */
[----:B------:R-:W-:Y:S01]  /*40b0*/  @!P2 IMAD.MOV R22, RZ, RZ, -R22 ;  /* 0x000000ffff16a224 */ /* 0x000fe200078e0a16 */
[C---:B------:R-:W-:Y:S01]  /*40c0*/  ISETP.GT.U32.AND P2, PT, R0.reuse, R15, PT ;  /* 0x0000000f0000720c */ /* 0x040fe20003f44070 */
[----:B------:R-:W-:Y:S01]  /*40d0*/  IMAD.MOV R20, RZ, RZ, -R20 ;  /* 0x000000ffff147224 */ /* 0x000fe200078e0a14 */
[----:B------:R-:W-:Y:S01]  /*40e0*/  IABS R12, R16 ;  /* 0x00000010000c7213 */ /* 0x000fe20000000000 */
[----:B------:R-:W-:Y:S01]  /*40f0*/  @!P1 IMAD.MOV R6, RZ, RZ, -R6 ;  /* 0x000000ffff069224 */ /* 0x000fe200078e0a06 */
[C---:B------:R-:W-:Y:S01]  /*4100*/  ISETP.GT.U32.AND P1, PT, R0.reuse, R7, PT ;  /* 0x000000070000720c */ /* 0x040fe20003f24070 */
[----:B------:R-:W-:Y:S01]  /*4110*/  IMAD R8, R0, R20, R8 ;  /* 0x0000001400087224 */ /* 0x000fe200078e0208 */
[----:B------:R-:W-:Y:S01]  /*4120*/  STL [R1+0x234], R23 ;  /* 0x0002341701007387 */ /* 0x000fe20000100800 */
[----:B------:R-:W-:-:S02]  /*4130*/  IMAD.MOV.U32 R20, RZ, RZ, R9 ;  /* 0x000000ffff147224 */ /* 0x000fc400078e0009 */
[----:B------:R-:W-:Y:S01]  /*4140*/  IMAD.HI.U32 R9, R2, R12, RZ ;  /* 0x0000000c02097227 */ /* 0x000fe200078e00ff */
[----:B------:R-:W-:Y:S03]  /*4150*/  STL [R1+0x23c], R22 ;  /* 0x00023c1601007387 */ /* 0x000fe60000100800 */
[--C-:B------:R-:W-:Y:S01]  /*4160*/  @!P6 IMAD.IADD R3, R3, 0x1, -R0.reuse ;  /* 0x000000010303e824 */ /* 0x100fe200078e0a00 */
[----:B------:R-:W-:Y:S01]  /*4170*/  ISETP.GT.U32.AND P6, PT, R0, R8, PT ;  /* 0x000000080000720c */ /* 0x000fe20003fc4070 */
[----:B------:R-:W-:Y:S01]  /*4180*/  VIADD R19, R29, 0xb7 ;  /* 0x000000b71d137836 */ /* 0x000fe20000000000 */
[----:B------:R1:W-:Y:S01]  /*4190*/  STL [R1+0x240], R6 ;  /* 0x0002400601007387 */ /* 0x0003e20000100800 */
[----:B------:R-:W-:Y:S02]  /*41a0*/  IMAD.MOV R9, RZ, RZ, -R9 ;  /* 0x000000ffff097224 */ /* 0x000fe400078e0a09 */
[--C-:B------:R-:W-:Y:S01]  /*41b0*/  @!P2 IMAD.IADD R15, R15, 0x1, -R0.reuse ;  /* 0x000000010f0fa824 */ /* 0x100fe200078e0a00 */
[----:B------:R-:W-:Y:S01]  /*41c0*/  IABS R14, R19 ;  /* 0x00000013000e7213 */ /* 0x000fe20000000000 */
[----:B------:R-:W-:Y:S01]  /*41d0*/  @!P4 IMAD.IADD R18, R18, 0x1, -R0 ;  /* 0x000000011212c824 */ /* 0x000fe200078e0a00 */
[----:B------:R-:W-:Y:S01]  /*41e0*/  ISETP.GE.AND P2, PT, R13, RZ, PT ;  /* 0x000000ff0d00720c */ /* 0x000fe20003f46270 */
[----:B------:R-:W-:Y:S01]  /*41f0*/  IMAD R12, R0, R9, R12 ;  /* 0x00000009000c7224 */ /* 0x000fe200078e020c */
[----:B------:R-:W-:Y:S01]  /*4200*/  ISETP.GE.AND P4, PT, R4, RZ, PT ;  /* 0x000000ff0400720c */ /* 0x000fe20003f86270 */
[----:B------:R-:W-:Y:S01]  /*4210*/  @!P1 IMAD.IADD R7, R7, 0x1, -R0 ;  /* 0x0000000107079824 */ /* 0x000fe200078e0a00 */
[----:B------:R-:W-:Y:S01]  /*4220*/  ISETP.GT.U32.AND P1, PT, R0, R18, PT ;  /* 0x000000120000720c */ /* 0x000fe20003f24070 */
[----:B------:R-:W-:-:S02]  /*4230*/  IMAD.MOV.U32 R13, RZ, RZ, R15 ;  /* 0x000000ffff0d7224 */ /* 0x000fc400078e000f */
[----:B------:R-:W-:Y:S01]  /*4240*/  @!P5 IMAD.MOV R20, RZ, RZ, -R20 ;  /* 0x000000ffff14d224 */ /* 0x000fe200078e0a14 */
[----:B------:R-:W-:Y:S01]  /*4250*/  ISETP.GE.AND P5, PT, R17, RZ, PT ;  /* 0x000000ff1100720c */ /* 0x000fe20003fa6270 */
[----:B-1----:R-:W-:Y:S02]  /*4260*/  IMAD.MOV.U32 R6, RZ, RZ, R14 ;  /* 0x000000ffff067224 */ /* 0x002fe400078e000e */
[----:B------:R-:W-:Y:S01]  /*4270*/  @!P0 IMAD.MOV R13, RZ, RZ, -R13 ;  /* 0x000000ffff0d8224 */ /* 0x000fe200078e0a0d */
[----:B------:R-:W-:Y:S01]  /*4280*/  ISETP.GT.U32.AND P0, PT, R0, R12, PT ;  /* 0x0000000c0000720c */ /* 0x000fe20003f04070 */
[----:B------:R-:W-:Y:S01]  /*4290*/  @!P6 IMAD.IADD R8, R8, 0x1, -R0 ;  /* 0x000000010808e824 */ /* 0x000fe200078e0a00 */
[----:B------:R1:W-:Y:S01]  /*42a0*/  STL [R1+0x244], R20 ;  /* 0x0002441401007387 */ /* 0x0003e20000100800 */
[----:B------:R-:W-:Y:S01]  /*42b0*/  IMAD.HI.U32 R4, R2, R6, RZ ;  /* 0x0000000602047227 */ /* 0x000fe200078e00ff */
[----:B------:R-:W-:-:S03]  /*42c0*/  ISETP.GT.U32.AND P6, PT, R0, R7, PT ;  /* 0x000000070000720c */ /* 0x000fc60003fc4070 */
[----:B------:R-:W-:Y:S02]  /*42d0*/  IMAD.MOV R4, RZ, RZ, -R4 ;  /* 0x000000ffff047224 */ /* 0x000fe400078e0a04 */
[----:B------:R-:W-:Y:S01]  /*42e0*/  @!P1 IMAD.IADD R18, R18, 0x1, -R0 ;  /* 0x0000000112129824 */ /* 0x000fe200078e0a00 */
[----:B------:R-:W-:Y:S01]  /*42f0*/  ISETP.GE.AND P1, PT, R16, RZ, PT ;  /* 0x000000ff1000720c */ /* 0x000fe20003f26270 */
[C---:B------:R-:W-:Y:S02]  /*4300*/  VIADD R14, R29.reuse, 0xb6 ;  /* 0x000000b61d0e7836 */ /* 0x040fe40000000000 */
[----:B-1----:R-:W-:Y:S02]  /*4310*/  IMAD.MOV.U32 R20, RZ, RZ, R3 ;  /* 0x000000ffff147224 */ /* 0x002fe400078e0003 */
[C---:B------:R-:W-:Y:S01]  /*4320*/  IMAD R3, R0.reuse, R4, R6 ;  /* 0x0000000400037224 */ /* 0x040fe200078e0206 */
[----:B------:R-:W-:Y:S01]  /*4330*/  IABS R9, R14 ;  /* 0x0000000e00097213 */ /* 0x000fe20000000000 */
[----:B------:R-:W-:Y:S01]  /*4340*/  @!P3 IMAD.MOV R20, RZ, RZ, -R20 ;  /* 0x000000ffff14b224 */ /* 0x000fe200078e0a14 */
[----:B------:R-:W-:Y:S01]  /*4350*/  ISETP.GT.U32.AND P3, PT, R0, R8, PT ;  /* 0x000000080000720c */ /* 0x000fe20003f64070 */
[----:B------:R-:W-:-:S02]  /*4360*/  VIADD R6, R29, 0xb5 ;  /* 0x000000b51d067836 */ /* 0x000fc40000000000 */
[--C-:B------:R-:W-:Y:S01]  /*4370*/  @!P0 IMAD.IADD R12, R12, 0x1, -R0.reuse ;  /* 0x000000010c0c8824 */ /* 0x100fe200078e0a00 */
[----:B------:R1:W-:Y:S01]  /*4380*/  STL [R1+0x248], R20 ;  /* 0x0002481401007387 */ /* 0x0003e20000100800 */
[----:B------:R-:W-:Y:S01]  /*4390*/  @!P6 IMAD.IADD R7, R7, 0x1, -R0 ;  /* 0x000000010707e824 */ /* 0x000fe200078e0a00 */
[----:B------:R-:W-:Y:S01]  /*43a0*/  IABS R4, R6 ;  /* 0x0000000600047213 */ /* 0x000fe20000000000 */
[----:B------:R-:W-:Y:S01]  /*43b0*/  IMAD.HI.U32 R17, R2, R9, RZ ;  /* 0x0000000902117227 */ /* 0x000fe200078e00ff */
[----:B------:R2:W-:Y:S01]  /*43c0*/  STL [R1+0x250], R13 ;  /* 0x0002500d01007387 */ /* 0x0005e20000100800 */
[----:B------:R-:W-:Y:S02]  /*43d0*/  ISETP.GT.U32.AND P6, PT, R0, R3, PT ;  /* 0x000000030000720c */ /* 0x000fe40003fc4070 */
[----:B------:R-:W-:Y:S01]  /*43e0*/  IMAD.HI.U32 R16, R2, R4, RZ ;  /* 0x0000000402107227 */ /* 0x000fe200078e00ff */
[----:B------:R-:W-:-:S03]  /*43f0*/  ISETP.GE.AND P0, PT, R14, RZ, PT ;  /* 0x000000ff0e00720c */ /* 0x000fc60003f06270 */
[----:B-1----:R-:W-:Y:S02]  /*4400*/  IMAD.MOV.U32 R20, RZ, RZ, R18 ;  /* 0x000000ffff147224 */ /* 0x002fe400078e0012 */
[----:B------:R-:W-:Y:S01]  /*4410*/  @!P3 IMAD.IADD R8, R8, 0x1, -R0 ;  /* 0x000000010808b824 */ /* 0x000fe200078e0a00 */
[----:B------:R-:W-:Y:S01]  /*4420*/  ISETP.GE.AND P3, PT, R19, RZ, PT ;  /* 0x000000ff1300720c */ /* 0x000fe20003f66270 */
[----:B--2---:R-:W-:Y:S02]  /*4430*/  VIADD R13, R29, 0xb4 ;  /* 0x000000b41d0d7836 */ /* 0x004fe40000000000 */
[----:B------:R-:W-:Y:S01]  /*4440*/  @!P5 IMAD.MOV R20, RZ, RZ, -R20 ;  /* 0x000000ffff14d224 */ /* 0x000fe200078e0a14 */
[----:B------:R-:W-:Y:S01]  /*4450*/  ISETP.GT.U32.AND P5, PT, R0, R12, PT ;  /* 0x0000000c0000720c */ /* 0x000fe20003fa4070 */
[----:B------:R-:W-:Y:S01]  /*4460*/  IMAD.MOV R14, RZ, RZ, -R16 ;  /* 0x000000ffff0e7224 */ /* 0x000fe200078e0a10 */
[----:B------:R-:W-:Y:S01]  /*4470*/  IABS R15, R13 ;  /* 0x0000000d000f7213 */ /* 0x000fe20000000000 */
[----:B------:R-:W-:Y:S01]  /*4480*/  IMAD.MOV.U32 R16, RZ, RZ, R7 ;  /* 0x000000ffff107224 */ /* 0x000fe200078e0007 */
[----:B------:R-:W-:Y:S01]  /*4490*/  STL [R1+0x24c], R20 ;  /* 0x00024c1401007387 */ /* 0x000fe20000100800 */
[----:B------:R-:W-:-:S02]  /*44a0*/  @!P6 IMAD.IADD R3, R3, 0x1, -R0 ;  /* 0x000000010303e824 */ /* 0x000fc400078e0a00 */
[----:B------:R-:W-:-:S03]  /*44b0*/  IMAD.HI.U32 R7, R2, R15, RZ ;  /* 0x0000000f02077227 */ /* 0x000fc600078e00ff */
[----:B------:R-:W-:Y:S01]  /*44c0*/  ISETP.GT.U32.AND P6, PT, R0, R3, PT ;  /* 0x000000030000720c */ /* 0x000fe20003fc4070 */
[----:B------:R-:W-:Y:S01]  /*44d0*/  @!P4 IMAD.MOV R8, RZ, RZ, -R8 ;  /* 0x000000ffff08c224 */ /* 0x000fe200078e0a08 */
[----:B------:R-:W-:Y:S01]  /*44e0*/  ISETP.GE.AND P4, PT, R6, RZ, PT ;  /* 0x000000ff0600720c */ /* 0x000fe20003f86270 */
[----:B------:R-:W-:Y:S02]  /*44f0*/  IMAD.MOV R17, RZ, RZ, -R17 ;  /* 0x000000ffff117224 */ /* 0x000fe400078e0a11 */
[----:B------:R-:W-:Y:S02]  /*4500*/  IMAD.MOV R6, RZ, RZ, -R7 ;  /* 0x000000ffff067224 */ /* 0x000fe400078e0a07 */
[----:B------:R-:W-:Y:S02]  /*4510*/  @!P5 IMAD.IADD R12, R12, 0x1, -R0 ;  /* 0x000000010c0cd824 */ /* 0x000fe400078e0a00 */
[C---:B------:R-:W-:Y:S02]  /*4520*/  IMAD R9, R0.reuse, R17, R9 ;  /* 0x0000001100097224 */ /* 0x040fe400078e0209 */
[----:B------:R-:W-:-:S02]  /*4530*/  IMAD R6, R0, R6, R15 ;  /* 0x0000000600067224 */ /* 0x000fc400078e020f */
[----:B------:R-:W-:Y:S02]  /*4540*/  IMAD.MOV.U32 R17, RZ, RZ, R12 ;  /* 0x000000ffff117224 */ /* 0x000fe400078e000c */
[C---:B------:R-:W-:Y:S02]  /*4550*/  IMAD R4, R0.reuse, R14, R4 ;  /* 0x0000000e00047224 */ /* 0x040fe400078e0204 */
[----:B------:R-:W-:Y:S01]  /*4560*/  @!P1 IMAD.MOV R17, RZ, RZ, -R17 ;  /* 0x000000ffff119224 */ /* 0x000fe200078e0a11 */
[C---:B------:R-:W-:Y:S01]  /*4570*/  ISETP.GT.U32.AND P1, PT, R0.reuse, R6, PT ;  /* 0x000000060000720c */ /* 0x040fe20003f24070 */
[----:B------:R-:W-:Y:S01]  /*4580*/  @!P2 IMAD.MOV R16, RZ, RZ, -R16 ;  /* 0x000000ffff10a224 */ /* 0x000fe200078e0a10 */
[C---:B------:R-:W-:Y:S01]  /*4590*/  ISETP.GT.U32.AND P2, PT, R0.reuse, R9, PT ;  /* 0x000000090000720c */ /* 0x040fe20003f44070 */
[----:B------:R-:W-:Y:S01]  /*45a0*/  @!P6 IMAD.IADD R3, R3, 0x1, -R0 ;  /* 0x000000010303e824 */ /* 0x000fe200078e0a00 */
[----:B------:R-:W-:Y:S01]  /*45b0*/  ISETP.GT.U32.AND P5, PT, R0, R4, PT ;  /* 0x000000040000720c */ /* 0x000fe20003fa4070 */
[----:B------:R-:W-:Y:S01]  /*45c0*/  VIADD R14, R29, 0xb3 ;  /* 0x000000b31d0e7836 */ /* 0x000fe20000000000 */
[----:B------:R-:W-:Y:S01]  /*45d0*/  ISETP.GE.AND P6, PT, R13, RZ, PT ;  /* 0x000000ff0d00720c */ /* 0x000fe20003fc6270 */
[C---:B------:R-:W-:Y:S01]  /*45e0*/  VIADD R13, R29.reuse, 0xb2 ;  /* 0x000000b21d0d7836 */ /* 0x040fe20000000000 */
[----:B------:R1:W-:Y:S01]  /*45f0*/  STL [R1+0x278], R16 ;  /* 0x0002781001007387 */ /* 0x0003e20000100800 */
[----:B------:R-:W-:Y:S01]  /*4600*/  VIADD R18, R29, 0xae ;  /* 0x000000ae1d127836 */ /* 0x000fe20000000000 */
[----:B------:R-:W-:-:S02]  /*4610*/  IABS R21, R14 ;  /* 0x0000000e00157213 */ /* 0x000fc40000000000 */
[----:B------:R-:W-:Y:S01]  /*4620*/  IABS R22, R13 ;  /* 0x0000000d00167213 */ /* 0x000fe20000000000 */
[--C-:B------:R-:W-:Y:S01]  /*4630*/  @!P1 IMAD.IADD R6, R6, 0x1, -R0.reuse ;  /* 0x0000000106069824 */ /* 0x100fe200078e0a00 */
[----:B------:R2:W-:Y:S01]  /*4640*/  STL [R1+0x2d4], R8 ;  /* 0x0002d40801007387 */ /* 0x0005e20000100800 */
[--C-:B------:R-:W-:Y:S02]  /*4650*/  @!P2 IMAD.IADD R9, R9, 0x1, -R0.reuse ;  /* 0x000000010909a824 */ /* 0x100fe400078e0a00 */
[----:B------:R-:W-:Y:S01]  /*4660*/  @!P5 IMAD.IADD R4, R4, 0x1, -R0 ;  /* 0x000000010404d824 */ /* 0x000fe200078e0a00 */
[----:B------:R-:W-:Y:S01]  /*4670*/  ISETP.GT.U32.AND P1, PT, R0, R6, PT ;  /* 0x000000060000720c */ /* 0x000fe20003f24070 */
[----:B------:R-:W-:Y:S01]  /*4680*/  IMAD.HI.U32 R12, R2, R22, RZ ;  /* 0x00000016020c7227 */ /* 0x000fe200078e00ff */
[C---:B------:R-:W-:Y:S01]  /*4690*/  ISETP.GT.U32.AND P2, PT, R0.reuse, R9, PT ;  /* 0x000000090000720c */ /* 0x040fe20003f44070 */
[----:B------:R-:W-:Y:S01]  /*46a0*/  STL [R1+0x2d8], R17 ;  /* 0x0002d81101007387 */ /* 0x000fe20000100800 */
[----:B------:R-:W-:Y:S01]  /*46b0*/  ISETP.GT.U32.AND P5, PT, R0, R4, PT ;  /* 0x000000040000720c */ /* 0x000fe20003fa4070 */
[----:B------:R-:W-:-:S02]  /*46c0*/  IMAD.MOV R12, RZ, RZ, -R12 ;  /* 0x000000ffff0c7224 */ /* 0x000fc400078e0a0c */
[----:B-1----:R-:W-:Y:S02]  /*46d0*/  IMAD.MOV.U32 R16, RZ, RZ, R3 ;  /* 0x000000ffff107224 */ /* 0x002fe400078e0003 */
[----:B--2---:R-:W-:Y:S02]  /*46e0*/  VIADD R8, R29, 0xb1 ;  /* 0x000000b11d087836 */ /* 0x004fe40000000000 */
[----:B------:R-:W-:Y:S02]  /*46f0*/  IMAD R22, R0, R12, R22 ;  /* 0x0000000c00167224 */ /* 0x000fe400078e0216 */
[----:B------:R-:W-:Y:S01]  /*4700*/  @!P3 IMAD.MOV R16, RZ, RZ, -R16 ;  /* 0x000000ffff10b224 */ /* 0x000fe200078e0a10 */
[----:B------:R-:W-:Y:S01]  /*4710*/  ISETP.GE.AND P3, PT, R14, RZ, PT ;  /* 0x000000ff0e00720c */ /* 0x000fe20003f66270 */
[----:B------:R-:W-:Y:S01]  /*4720*/  IMAD.HI.U32 R14, R2, R21, RZ ;  /* 0x00000015020e7227 */ /* 0x000fe200078e00ff */
[----:B------:R-:W-:Y:S02]  /*4730*/  IABS R7, R8 ;  /* 0x0000000800077213 */ /* 0x000fe40000000000 */
[----:B------:R1:W-:Y:S01]  /*4740*/  STL [R1+0x2dc], R16 ;  /* 0x0002dc1001007387 */ /* 0x0003e20000100800 */
[--C-:B------:R-:W-:Y:S01]  /*4750*/  @!P1 IMAD.IADD R6, R6, 0x1, -R0.reuse ;  /* 0x0000000106069824 */ /* 0x100fe200078e0a00 */
[----:B------:R-:W-:Y:S01]  /*4760*/  ISETP.GT.U32.AND P1, PT, R0, R22, PT ;  /* 0x000000160000720c */ /* 0x000fe20003f24070 */
[----:B------:R-:W-:Y:S01]  /*4770*/  @!P2 IMAD.IADD R9, R9, 0x1, -R0 ;  /* 0x000000010909a824 */ /* 0x000fe200078e0a00 */
[----:B------:R-:W-:Y:S01]  /*4780*/  ISETP.GE.AND P2, PT, R13, RZ, PT ;  /* 0x000000ff0d00720c */ /* 0x000fe20003f46270 */
[----:B------:R-:W-:-:S02]  /*4790*/  IMAD.MOV R13, RZ, RZ, -R14 ;  /* 0x000000ffff0d7224 */ /* 0x000fc400078e0a0e */
[----:B------:R-:W-:Y:S01]  /*47a0*/  @!P5 IMAD.IADD R4, R4, 0x1, -R0 ;  /* 0x000000010404d824 */ /* 0x000fe200078e0a00 */
[----:B------:R-:W-:Y:S01]  /*47b0*/  ISETP.GE.AND P5, PT, R8, RZ, PT ;  /* 0x000000ff0800720c */ /* 0x000fe20003fa6270 */
[----:B------:R-:W-:Y:S01]  /*47c0*/  IMAD.HI.U32 R3, R2, R7, RZ ;  /* 0x0000000702037227 */ /* 0x000fe200078e00ff */
[----:B------:R-:W-:-:S03]  /*47d0*/  IABS R8, R18 ;  /* 0x0000001200087213 */ /* 0x000fc60000000000 */
[----:B------:R-:W-:Y:S02]  /*47e0*/  IMAD R21, R0, R13, R21 ;  /* 0x0000000d00157224 */ /* 0x000fe400078e0215 */
[C---:B------:R-:W-:Y:S02]  /*47f0*/  VIADD R13, R29.reuse, 0xb0 ;  /* 0x000000b01d0d7836 */ /* 0x040fe40000000000 */
[----:B------:R-:W-:Y:S02]  /*4800*/  IMAD.MOV.U32 R15, RZ, RZ, R4 ;  /* 0x000000ffff0f7224 */ /* 0x000fe400078e0004 */
[----:B------:R-:W-:Y:S02]  /*4810*/  IMAD.MOV R3, RZ, RZ, -R3 ;  /* 0x000000ffff037224 */ /* 0x000fe400078e0a03 */
[----:B-1----:R-:W-:Y:S02]  /*4820*/  IMAD.MOV.U32 R16, RZ, RZ, R9 ;  /* 0x000000ffff107224 */ /* 0x002fe400078e0009 */
[----:B------:R-:W-:-:S02]  /*4830*/  VIADD R12, R29, 0xaf ;  /* 0x000000af1d0c7836 */ /* 0x000fc40000000000 */
[----:B------:R-:W-:Y:S01]  /*4840*/  @!P4 IMAD.MOV R15, RZ, RZ, -R15 ;  /* 0x000000ffff0fc224 */ /* 0x000fe200078e0a0f */
[----:B------:R-:W-:Y:S01]  /*4850*/  ISETP.GE.AND P4, PT, R13, RZ, PT ;  /* 0x000000ff0d00720c */ /* 0x000fe20003f86270 */
[C---:B------:R-:W-:Y:S01]  /*4860*/  IMAD R3, R0.reuse, R3, R7 ;  /* 0x0000000300037224 */ /* 0x040fe200078e0207 */
[----:B------:R-:W-:Y:S01]  /*4870*/  IABS R13, R13 ;  /* 0x0000000d000d7213 */ /* 0x000fe20000000000 */
[----:B------:R-:W-:Y:S01]  /*4880*/  @!P0 IMAD.MOV R16, RZ, RZ, -R16 ;  /* 0x000000ffff108224 */ /* 0x000fe200078e0a10 */
[----:B------:R-:W-:Y:S01]  /*4890*/  ISETP.GT.U32.AND P0, PT, R0, R21, PT ;  /* 0x000000150000720c */ /* 0x000fe20003f04070 */
[----:B------:R-:W-:Y:S01]  /*48a0*/  @!P1 IMAD.IADD R22, R22, 0x1, -R0 ;  /* 0x0000000116169824 */ /* 0x000fe200078e0a00 */
[----:B------:R-:W-:Y:S01]  /*48b0*/  IABS R7, R12 ;  /* 0x0000000c00077213 */ /* 0x000fe20000000000 */
[----:B------:R-:W-:Y:S01]  /*48c0*/  IMAD.MOV.U32 R19, RZ, RZ, R6 ;  /* 0x000000ffff137224 */ /* 0x000fe200078e0006 */
[----:B------:R-:W-:Y:S01]  /*48d0*/  STL [R1+0x2e0], R16 ;  /* 0x0002e01001007387 */ /* 0x000fe20000100800 */
[----:B------:R-:W-:Y:S01]  /*48e0*/  IMAD.HI.U32 R14, R2, R13, RZ ;  /* 0x0000000d020e7227 */ /* 0x000fe200078e00ff */
[----:B------:R-:W-:-:S02]  /*48f0*/  ISETP.GT.U32.AND P1, PT, R0, R22, PT ;  /* 0x000000160000720c */ /* 0x000fc40003f24070 */
[----:B------:R1:W-:Y:S01]  /*4900*/  STL [R1+0x368], R15 ;  /* 0x0003680f01007387 */ /* 0x0003e20000100800 */
[----:B------:R-:W-:Y:S01]  /*4910*/  @!P6 IMAD.MOV R19, RZ, RZ, -R19 ;  /* 0x000000ffff13e224 */ /* 0x000fe200078e0a13 */
[----:B------:R-:W-:Y:S01]  /*4920*/  ISETP.GT.U32.AND P6, PT, R0, R3, PT ;  /* 0x000000030000720c */ /* 0x000fe20003fc4070 */
[----:B------:R-:W-:-:S03]  /*4930*/  IMAD.HI.U32 R9, R2, R7, RZ ;  /* 0x0000000702097227 */ /* 0x000fc600078e00ff */
[----:B------:R2:W-:Y:S01]  /*4940*/  STL [R1+0x2e8], R19 ;  /* 0x0002e81301007387 */ /* 0x0005e20000100800 */
[----:B------:R-:W-:Y:S02]  /*4950*/  IMAD.MOV R14, RZ, RZ, -R14 ;  /* 0x000000ffff0e7224 */ /* 0x000fe400078e0a0e */
[----:B------:R-:W-:Y:S02]  /*4960*/  IMAD.MOV R9, RZ, RZ, -R9 ;  /* 0x000000ffff097224 */ /* 0x000fe400078e0a09 */
[--C-:B------:R-:W-:Y:S02]  /*4970*/  @!P0 IMAD.IADD R21, R21, 0x1, -R0.reuse ;  /* 0x0000000115158824 */ /* 0x100fe400078e0a00 */
[C---:B------:R-:W-:Y:S02]  /*4980*/  IMAD R13, R0.reuse, R14, R13 ;  /* 0x0000000e000d7224 */ /* 0x040fe400078e020d */
[C---:B------:R-:W-:Y:S01]  /*4990*/  IMAD R7, R0.reuse, R9, R7 ;  /* 0x0000000900077224 */ /* 0x040fe200078e0207 */
[----:B------:R-:W-:Y:S01]  /*49a0*/  ISETP.GT.U32.AND P0, PT, R0, R21, PT ;  /* 0x000000150000720c */ /* 0x000fe20003f04070 */
[--C-:B------:R-:W-:Y:S01]  /*49b0*/  @!P1 IMAD.IADD R22, R22, 0x1, -R0.reuse ;  /* 0x0000000116169824 */ /* 0x100fe200078e0a00 */
[C---:B------:R-:W-:Y:S01]  /*49c0*/  ISETP.GT.U32.AND P1, PT, R0.reuse, R13, PT ;  /* 0x0000000d0000720c */ /* 0x040fe20003f24070 */
[----:B------:R-:W-:Y:S01]  /*49d0*/  @!P6 IMAD.IADD R3, R3, 0x1, -R0 ;  /* 0x000000010303e824 */ /* 0x000fe200078e0a00 */
[----:B------:R-:W-:Y:S01]  /*49e0*/  ISETP.GT.U32.AND P6, PT, R0, R7, PT ;  /* 0x000000070000720c */ /* 0x000fe20003fc4070 */
[----:B-1----:R-:W-:-:S04]  /*49f0*/  IMAD.HI.U32 R15, R2, R8, RZ ;  /* 0x00000008020f7227 */ /* 0x002fc800078e00ff */
[C---:B------:R-:W-:Y:S02]  /*4a00*/  VIADD R16, R29.reuse, 0xad ;  /* 0x000000ad1d107836 */ /* 0x040fe40000000000 */
[----:B------:R-:W-:Y:S02]  /*4a10*/  IMAD.MOV R6, RZ, RZ, -R15 ;  /* 0x000000ffff067224 */ /* 0x000fe400078e0a0f */
[----:B------:R-:W-:Y:S01]  /*4a20*/  VIADD R14, R29, 0xab ;  /* 0x000000ab1d0e7836 */ /* 0x000fe20000000000 */
[----:B------:R-:W-:Y:S01]  /*4a30*/  IABS R17, R16 ;  /* 0x0000001000117213 */ /* 0x000fe20000000000 */
[----:B------:R-:W-:Y:S02]  /*4a40*/  IMAD R8, R0, R6, R8 ;  /* 0x0000000600087224 */ /* 0x000fe400078e0208 */
[--C-:B------:R-:W-:Y:S01]  /*4a50*/  @!P0 IMAD.IADD R21, R21, 0x1, -R0.reuse ;  /* 0x0000000115158824 */ /* 0x100fe200078e0a00 */
[----:B--2---:R-:W-:Y:S01]  /*4a60*/  IABS R19, R14 ;  /* 0x0000000e00137213 */ /* 0x004fe20000000000 */
[----:B------:R-:W-:Y:S01]  /*4a70*/  VIADD R6, R29, 0xac ;  /* 0x000000ac1d067836 */ /* 0x000fe20000000000 */
[----:B------:R-:W-:Y:S01]  /*4a80*/  ISETP.GE.AND P0, PT, R12, RZ, PT ;  /* 0x000000ff0c00720c */ /* 0x000fe20003f06270 */
[--C-:B------:R-:W-:Y:S01]  /*4a90*/  @!P1 IMAD.IADD R13, R13, 0x1, -R0.reuse ;  /* 0x000000010d0d9824 */ /* 0x100fe200078e0a00 */
[----:B------:R-:W-:Y:S01]  /*4aa0*/  ISETP.GT.U32.AND P1, PT, R0, R3, PT ;  /* 0x000000030000720c */ /* 0x000fe20003f24070 */
[----:B------:R-:W-:Y:S01]  /*4ab0*/  @!P6 IMAD.IADD R7, R7, 0x1, -R0 ;  /* 0x000000010707e824 */ /* 0x000fe200078e0a00 */
[----:B------:R-:W-:Y:S01]  /*4ac0*/  IABS R9, R6 ;  /* 0x0000000600097213 */ /* 0x000fe20000000000 */
[----:B------:R-:W-:-:S03]  /*4ad0*/  IMAD.HI.U32 R4, R2, R17, RZ ;  /* 0x0000001102047227 */ /* 0x000fc600078e00ff */
[----:B------:R-:W-:Y:S01]  /*4ae0*/  ISETP.GT.U32.AND P6, PT, R0, R7, PT ;  /* 0x000000070000720c */ /* 0x000fe20003fc4070 */
[----:B------:R-:W-:Y:S02]  /*4af0*/  IMAD.MOV.U32 R24, RZ, RZ, R21 ;  /* 0x000000ffff187224 */ /* 0x000fe400078e0015 */
[----:B------:R-:W-:Y:S02]  /*4b00*/  IMAD.MOV R4, RZ, RZ, -R4 ;  /* 0x000000ffff047224 */ /* 0x000fe400078e0a04 */
[----:B------:R-:W-:-:S04]  /*4b10*/  IMAD.HI.U32 R21, R2, R19, RZ ;  /* 0x0000001302157227 */ /* 0x000fc800078e00ff */
[----:B------:R-:W-:Y:S01]  /*4b20*/  @!P3 IMAD.MOV R24, RZ, RZ, -R24 ;  /* 0x000000ffff18b224 */ /* 0x000fe200078e0a18 */
[C---:B------:R-:W-:Y:S01]  /*4b30*/  ISETP.GT.U32.AND P3, PT, R0.reuse, R13, PT ;  /* 0x0000000d0000720c */ /* 0x040fe20003f64070 */
[----:B------:R-:W-:Y:S02]  /*4b40*/  IMAD R17, R0, R4, R17 ;  /* 0x0000000400117224 */ /* 0x000fe400078e0211 */
[----:B------:R-:W-:Y:S01]  /*4b50*/  IMAD.HI.U32 R23, R2, R9, RZ ;  /* 0x0000000902177227 */ /* 0x000fe200078e00ff */
[----:B------:R-:W-:Y:S03]  /*4b60*/  STL [R1+0x2ec], R24 ;  /* 0x0002ec1801007387 */ /* 0x000fe60000100800 */
[----:B------:R-:W-:Y:S02]  /*4b70*/  IMAD.MOV R21, RZ, RZ, -R21 ;  /* 0x000000ffff157224 */ /* 0x000fe400078e0a15 */
[----:B------:R-:W-:-:S02]  /*4b80*/  IMAD.MOV R23, RZ, RZ, -R23 ;  /* 0x000000ffff177224 */ /* 0x000fc400078e0a17 */
[----:B------:R-:W-:Y:S01]  /*4b90*/  @!P1 IMAD.IADD R3, R3, 0x1, -R0 ;  /* 0x0000000103039824 */ /* 0x000fe200078e0a00 */
[C---:B------:R-:W-:Y:S01]  /*4ba0*/  ISETP.GT.U32.AND P1, PT, R0.reuse, R17, PT ;  /* 0x000000110000720c */ /* 0x040fe20003f24070 */
[C---:B------:R-:W-:Y:S02]  /*4bb0*/  IMAD R19, R0.reuse, R21, R19 ;  /* 0x0000001500137224 */ /* 0x040fe400078e0213 */
[----:B------:R-:W-:Y:S01]  /*4bc0*/  @!P2 IMAD.MOV R22, RZ, RZ, -R22 ;  /* 0x000000ffff16a224 */ /* 0x000fe200078e0a16 */
[C---:B------:R-:W-:Y:S01]  /*4bd0*/  ISETP.GT.U32.AND P2, PT, R0.reuse, R8, PT ;  /* 0x000000080000720c */ /* 0x040fe20003f44070 */
[C---:B------:R-:W-:Y:S02]  /*4be0*/  IMAD R9, R0.reuse, R23, R9 ;  /* 0x0000001700097224 */ /* 0x040fe400078e0209 */
[--C-:B------:R-:W-:Y:S01]  /*4bf0*/  @!P6 IMAD.IADD R7, R7, 0x1, -R0.reuse ;  /* 0x000000010707e824 */ /* 0x100fe200078e0a00 */
[C---:B------:R-:W-:Y:S01]  /*4c00*/  ISETP.GT.U32.AND P6, PT, R0.reuse, R19, PT ;  /* 0x000000130000720c */ /* 0x040fe20003fc4070 */
[----:B------:R-:W-:Y:S01]  /*4c10*/  VIADD R12, R29, 0xaa ;  /* 0x000000aa1d0c7836 */ /* 0x000fe20000000000 */
        /* <DEDUP_REMOVED lines=8> */
[----:B------:R-:W-:Y:S01]  /*4ca0*/  IABS R15, R4 ;  /* 0x00000004000f7213 */ /* 0x000fe20000000000 */
[----:B------:R-:W-:Y:S01]  /*4cb0*/  IMAD.MOV.U32 R25, RZ, RZ, R3 ;  /* 0x000000ffff197224 */ /* 0x000fe200078e0003 */
[----:B------:R-:W-:Y:S01]  /*4cc0*/  ISETP.GE.AND P2, PT, R18, RZ, PT ;  /* 0x000000ff1200720c */ /* 0x000fe20003f46270 */
[----:B-1----:R-:W-:-:S04]  /*4cd0*/  IMAD.HI.U32 R22, R2, R20, RZ ;  /* 0x0000001402167227 */ /* 0x002fc800078e00ff */
[----:B------:R-:W-:Y:S01]  /*4ce0*/  @!P6 IMAD.IADD R19, R19, 0x1, -R0 ;  /* 0x000000011313e824 */ /* 0x000fe200078e0a00 */
[----:B------:R-:W-:Y:S01]  /*4cf0*/  ISETP.GT.U32.AND P6, PT, R0, R17, PT ;  /* 0x000000110000720c */ /* 0x000fe20003fc4070 */
[----:B------:R-:W-:Y:S02]  /*4d00*/  IMAD.MOV R22, RZ, RZ, -R22 ;  /* 0x000000ffff167224 */ /* 0x000fe400078e0a16 */
[----:B------:R-:W-:-:S04]  /*4d10*/  IMAD.HI.U32 R23, R2, R15, RZ ;  /* 0x0000000f02177227 */ /* 0x000fc800078e00ff */
[----:B------:R-:W-:Y:S01]  /*4d20*/  @!P3 IMAD.IADD R9, R9, 0x1, -R0 ;  /* 0x000000010909b824 */ /* 0x000fe200078e0a00 */
[C---:B------:R-:W-:Y:S01]  /*4d30*/  ISETP.GT.U32.AND P3, PT, R0.reuse, R8, PT ;  /* 0x000000080000720c */ /* 0x040fe20003f64070 */
[----:B------:R-:W-:Y:S02]  /*4d40*/  IMAD.MOV.U32 R24, RZ, RZ, R13 ;  /* 0x000000ffff187224 */ /* 0x000fe400078e000d */
[C---:B------:R-:W-:Y:S02]  /*4d50*/  IMAD R20, R0.reuse, R22, R20 ;  /* 0x0000001600147224 */ /* 0x040fe400078e0214 */
[----:B------:R-:W-:Y:S02]  /*4d60*/  IMAD.MOV.U32 R13, RZ, RZ, R7 ;  /* 0x000000ffff0d7224 */ /* 0x000fe400078e0007 */
[----:B------:R-:W-:Y:S02]  /*4d70*/  IMAD.MOV R23, RZ, RZ, -R23 ;  /* 0x000000ffff177224 */ /* 0x000fe400078e0a17 */
[----:B------:R-:W-:Y:S01]  /*4d80*/  @!P5 IMAD.MOV R25, RZ, RZ, -R25 ;  /* 0x000000ffff19d224 */ /* 0x000fe200078e0a19 */
[C---:B------:R-:W-:Y:S01]  /*4d90*/  ISETP.GT.U32.AND P5, PT, R0.reuse, R9, PT ;  /* 0x000000090000720c */ /* 0x040fe20003fa4070 */
[----:B------:R-:W-:Y:S01]  /*4da0*/  @!P4 IMAD.MOV R24, RZ, RZ, -R24 ;  /* 0x000000ffff18c224 */ /* 0x000fe200078e0a18 */
[C---:B------:R-:W-:Y:S01]  /*4db0*/  ISETP.GT.U32.AND P4, PT, R0.reuse, R19, PT ;  /* 0x000000130000720c */ /* 0x040fe20003f84070 */
[----:B------:R-:W-:Y:S01]  /*4dc0*/  @!P0 IMAD.MOV R13, RZ, RZ, -R13 ;  /* 0x000000ffff0d8224 */ /* 0x000fe200078e0a0d */
[C---:B------:R-:W-:Y:S01]  /*4dd0*/  ISETP.GT.U32.AND P0, PT, R0.reuse, R20, PT ;  /* 0x000000140000720c */ /* 0x040fe20003f04070 */
[----:B------:R-:W-:Y:S01]  /*4de0*/  IMAD R15, R0, R23, R15 ;  /* 0x00000017000f7224 */ /* 0x000fe200078e020f */
[----:B------:R-:W-:Y:S01]  /*4df0*/  STL [R1+0x2f0], R25 ;  /* 0x0002f01901007387 */ /* 0x000fe20000100800 */
[----:B------:R-:W-:-:S02]  /*4e00*/  VIADD R18, R29, 0xa8 ;  /* 0x000000a81d127836 */ /* 0x000fc40000000000 */
[----:B------:R-:W-:Y:S01]  /*4e10*/  VIADD R16, R29, 0xa7 ;  /* 0x000000a71d107836 */ /* 0x000fe20000000000 */
[----:B------:R-:W-:Y:S01]  /*4e20*/  STL [R1+0x2fc], R24 ;  /* 0x0002fc1801007387 */ /* 0x000fe20000100800 */
[--C-:B------:R-:W-:Y:S01]  /*4e30*/  @!P6 IMAD.IADD R17, R17, 0x1, -R0.reuse ;  /* 0x000000011111e824 */ /* 0x100fe200078e0a00 */
[----:B------:R-:W-:Y:S01]  /*4e40*/  IABS R7, R18 ;  /* 0x0000001200077213 */ /* 0x000fe20000000000 */
[--C-:B------:R-:W-:Y:S01]  /*4e50*/  @!P3 IMAD.IADD R8, R8, 0x1, -R0.reuse ;  /* 0x000000010808b824 */ /* 0x100fe200078e0a00 */
[----:B------:R-:W-:Y:S01]  /*4e60*/  ISETP.GT.U32.AND P6, PT, R0, R15, PT ;  /* 0x0000000f0000720c */ /* 0x000fe20003fc4070 */
[--C-:B------:R-:W-:Y:S01]  /*4e70*/  @!P5 IMAD.IADD R9, R9, 0x1, -R0.reuse ;  /* 0x000000010909d824 */ /* 0x100fe200078e0a00 */
[----:B------:R-:W-:Y:S01]  /*4e80*/  IABS R3, R16 ;  /* 0x0000001000037213 */ /* 0x000fe20000000000 */
[--C-:B------:R-:W-:Y:S01]  /*4e90*/  @!P4 IMAD.IADD R19, R19, 0x1, -R0.reuse ;  /* 0x000000011313c824 */ /* 0x100fe200078e0a00 */
[----:B------:R-:W-:Y:S01]  /*4ea0*/  ISETP.GE.AND P3, PT, R6, RZ, PT ;  /* 0x000000ff0600720c */ /* 0x000fe20003f66270 */
[----:B------:R-:W-:Y:S01]  /*4eb0*/  IMAD.HI.U32 R6, R2, R7, RZ ;  /* 0x0000000702067227 */ /* 0x000fe200078e00ff */
[----:B------:R-:W-:Y:S01]  /*4ec0*/  ISETP.GE.AND P5, PT, R14, RZ, PT ;  /* 0x000000ff0e00720c */ /* 0x000fe20003fa6270 */
[----:B------:R1:W-:Y:S01]  /*4ed0*/  STL [R1+0x304], R13 ;  /* 0x0003040d01007387 */ /* 0x0003e20000100800 */
[----:B------:R-:W-:Y:S01]  /*4ee0*/  ISETP.GE.AND P4, PT, R12, RZ, PT ;  /* 0x000000ff0c00720c */ /* 0x000fe20003f86270 */
[----:B------:R-:W-:Y:S01]  /*4ef0*/  @!P0 IMAD.IADD R20, R20, 0x1, -R0 ;  /* 0x0000000114148824 */ /* 0x000fe200078e0a00 */
[----:B------:R-:W-:Y:S01]  /*4f00*/  ISETP.GE.AND P0, PT, R4, RZ, PT ;  /* 0x000000ff0400720c */ /* 0x000fe20003f06270 */
[----:B------:R-:W-:-:S02]  /*4f10*/  IMAD.MOV.U32 R21, RZ, RZ, R8 ;  /* 0x000000ffff157224 */ /* 0x000fc400078e0008 */
[----:B------:R-:W-:-:S04]  /*4f20*/  IMAD.HI.U32 R12, R2, R3, RZ ;  /* 0x00000003020c7227 */ /* 0x000fc800078e00ff */
[----:B------:R-:W-:Y:S02]  /*4f30*/  IMAD.MOV R6, RZ, RZ, -R6 ;  /* 0x000000ffff067224 */ /* 0x000fe400078e0a06 */
[----:B------:R-:W-:Y:S01]  /*4f40*/  @!P2 IMAD.MOV R21, RZ, RZ, -R21 ;  /* 0x000000ffff15a224 */ /* 0x000fe200078e0a15 */
[----:B------:R-:W-:Y:S01]  /*4f50*/  ISETP.GT.U32.AND P2, PT, R0, R20, PT ;  /* 0x000000140000720c */ /* 0x000fe20003f44070 */
[----:B------:R-:W-:Y:S02]  /*4f60*/  IMAD.MOV R4, RZ, RZ, -R12 ;  /* 0x000000ffff047224 */ /* 0x000fe400078e0a0c */
[----:B-1----:R-:W-:Y:S01]  /*4f70*/  IMAD.MOV.U32 R13, RZ, RZ, R17 ;  /* 0x000000ffff0d7224 */ /* 0x002fe200078e0011 */
[----:B------:R-:W-:Y:S01]  /*4f80*/  STL [R1+0x308], R21 ;  /* 0x0003081501007387 */ /* 0x000fe20000100800 */
[----:B------:R-:W-:Y:S01]  /*4f90*/  @!P6 IMAD.IADD R15, R15, 0x1, -R0 ;  /* 0x000000010f0fe824 */ /* 0x000fe200078e0a00 */
[----:B------:R-:W-:Y:S01]  /*4fa0*/  ISETP.GE.AND P6, PT, R18, RZ, PT ;  /* 0x000000ff1200720c */ /* 0x000fe20003fc6270 */
[----:B------:R-:W-:-:S02]  /*4fb0*/  IMAD R7, R0, R6, R7 ;  /* 0x0000000600077224 */ /* 0x000fc400078e0207 */
[----:B------:R-:W-:Y:S02]  /*4fc0*/  IMAD.MOV.U32 R8, RZ, RZ, R9 ;  /* 0x000000ffff087224 */ /* 0x000fe400078e0009 */
[----:B------:R-:W-:Y:S01]  /*4fd0*/  @!P1 IMAD.MOV R13, RZ, RZ, -R13 ;  /* 0x000000ffff0d9224 */ /* 0x000fe200078e0a0d */
[C---:B------:R-:W-:Y:S01]  /*4fe0*/  ISETP.GT.U32.AND P1, PT, R0.reuse, R15, PT ;  /* 0x0000000f0000720c */ /* 0x040fe20003f24070 */
[C---:B------:R-:W-:Y:S02]  /*4ff0*/  IMAD R4, R0.reuse, R4, R3 ;  /* 0x0000000400047224 */ /* 0x040fe400078e0203 */
[----:B------:R-:W-:Y:S01]  /*5000*/  IMAD.MOV.U32 R12, RZ, RZ, R19 ;  /* 0x000000ffff0c7224 */ /* 0x000fe200078e0013 */
[----:B------:R-:W-:Y:S01]  /*5010*/  STL [R1+0x30c], R13 ;  /* 0x00030c0d01007387 */ /* 0x000fe20000100800 */
[----:B------:R-:W-:Y:S01]  /*5020*/  @!P3 IMAD.MOV R8, RZ, RZ, -R8 ;  /* 0x000000ffff08b224 */ /* 0x000fe200078e0a08 */
[C---:B------:R-:W-:Y:S01]  /*5030*/  ISETP.GT.U32.AND P3, PT, R0.reuse, R7, PT ;  /* 0x000000070000720c */ /* 0x040fe20003f64070 */
[----:B------:R-:W-:Y:S01]  /*5040*/  @!P5 IMAD.MOV R12, RZ, RZ, -R12 ;  /* 0x000000ffff0cd224 */ /* 0x000fe200078e0a0c */
[----:B------:R-:W-:Y:S01]  /*5050*/  ISETP.GT.U32.AND P5, PT, R0, R4, PT ;  /* 0x000000040000720c */ /* 0x000fe20003fa4070 */
[----:B------:R-:W-:Y:S01]  /*5060*/  VIADD R3, R29, 0xa6 ;  /* 0x000000a61d037836 */ /* 0x000fe20000000000 */
[----:B------:R-:W-:Y:S01]  /*5070*/  STL [R1+0x32c], R8 ;  /* 0x00032c0801007387 */ /* 0x000fe20000100800 */
[--C-:B------:R-:W-:Y:S01]  /*5080*/  @!P2 IMAD.IADD R20, R20, 0x1, -R0.reuse ;  /* 0x000000011414a824 */ /* 0x100fe200078e0a00 */
[----:B------:R-:W-:Y:S01]  /*5090*/  ISETP.GE.AND P2, PT, R16, RZ, PT ;  /* 0x000000ff1000720c */ /* 0x000fe20003f46270 */
[----:B------:R-:W-:Y:S01]  /*50a0*/  @!P1 IMAD.IADD R15, R15, 0x1, -R0 ;  /* 0x000000010f0f9824 */ /* 0x000fe200078e0a00 */
[----:B------:R-:W-:Y:S01]  /*50b0*/  IABS R9, R3 ;  /* 0x0000000300097213 */ /* 0x000fe20000000000 */
[----:B------:R1:W-:Y:S01]  /*50c0*/  STL [R1+0x330], R12 ;  /* 0x0003300c01007387 */ /* 0x0003e20000100800 */
[----:B------:R-:W-:Y:S01]  /*50d0*/  ISETP.GE.AND P1, PT, R3, RZ, PT ;  /* 0x000000ff0300720c */ /* 0x000fe20003f26270 */
[----:B------:R-:W-:-:S02]  /*50e0*/  VIADD R14, R29, 0xa4 ;  /* 0x000000a41d0e7836 */ /* 0x000fc40000000000 */
[--C-:B------:R-:W-:Y:S02]  /*50f0*/  @!P3 IMAD.IADD R7, R7, 0x1, -R0.reuse ;  /* 0x000000010707b824 */ /* 0x100fe400078e0a00 */
[----:B------:R-:W-:Y:S02]  /*5100*/  IMAD.MOV.U32 R3, RZ, RZ, R9 ;  /* 0x000000ffff037224 */ /* 0x000fe400078e0009 */
[----:B------:R-:W-:Y:S01]  /*5110*/  @!P5 IMAD.IADD R4, R4, 0x1, -R0 ;  /* 0x000000010404d824 */ /* 0x000fe200078e0a00 */
[C---:B------:R-:W-:Y:S01]  /*5120*/  ISETP.GT.U32.AND P5, PT, R0.reuse, R7, PT ;  /* 0x000000070000720c */ /* 0x040fe20003fa4070 */
[----:B-1----:R-:W-:Y:S02]  /*5130*/  IMAD.MOV.U32 R12, RZ, RZ, R20 ;  /* 0x000000ffff0c7224 */ /* 0x002fe400078e0014 */
[----:B------:R-:W-:Y:S02]  /*5140*/  VIADD R8, R29, 0xa5 ;  /* 0x000000a51d087836 */ /* 0x000fe40000000000 */
[----:B------:R-:W-:Y:S01]  /*5150*/  @!P4 IMAD.MOV R12, RZ, RZ, -R12 ;  /* 0x000000ffff0cc224 */ /* 0x000fe200078e0a0c */
[----:B------:R-:W-:Y:S01]  /*5160*/  ISETP.GT.U32.AND P4, PT, R0, R4, PT ;  /* 0x000000040000720c */ /* 0x000fe20003f84070 */
[----:B------:R-:W-:Y:S01]  /*5170*/  IMAD.HI.U32 R9, R2, R3, RZ ;  /* 0x0000000302097227 */ /* 0x000fe200078e00ff */
[----:B------:R-:W-:-:S02]  /*5180*/  IABS R6, R8 ;  /* 0x0000000800067213 */ /* 0x000fc40000000000 */
[----:B------:R1:W-:Y:S01]  /*5190*/  STL [R1+0x338], R12 ;  /* 0x0003380c01007387 */ /* 0x0003e20000100800 */
[----:B------:R-:W-:Y:S01]  /*51a0*/  ISETP.GE.AND P3, PT, R8, RZ, PT ;  /* 0x000000ff0800720c */ /* 0x000fe20003f66270 */
[----:B------:R-:W-:Y:S02]  /*51b0*/  VIADD R13, R29, 0xa2 ;  /* 0x000000a21d0d7836 */ /* 0x000fe40000000000 */
[----:B------:R-:W-:-:S04]  /*51c0*/  IMAD.HI.U32 R8, R2, R6, RZ ;  /* 0x0000000602087227 */ /* 0x000fc800078e00ff */
[----:B------:R-:W-:Y:S02]  /*51d0*/  @!P5 IMAD.IADD R7, R7, 0x1, -R0 ;  /* 0x000000010707d824 */ /* 0x000fe400078e0a00 */
[----:B-1----:R-:W-:Y:S02]  /*51e0*/  IMAD.MOV.U32 R12, RZ, RZ, R15 ;  /* 0x000000ffff0c7224 */ /* 0x002fe400078e000f */
[----:B------:R-:W-:Y:S02]  /*51f0*/  IMAD.MOV R15, RZ, RZ, -R9 ;  /* 0x000000ffff0f7224 */ /* 0x000fe400078e0a09 */
[----:B------:R-:W-:Y:S02]  /*5200*/  IMAD.MOV R8, RZ, RZ, -R8 ;  /* 0x000000ffff087224 */ /* 0x000fe400078e0a08 */
[C---:B------:R-:W-:Y:S02]  /*5210*/  IMAD R15, R0.reuse, R15, R3 ;  /* 0x0000000f000f7224 */ /* 0x040fe400078e0203 */
[----:B------:R-:W-:-:S02]  /*5220*/  IMAD R6, R0, R8, R6 ;  /* 0x0000000800067224 */ /* 0x000fc400078e0206 */
[----:B------:R-:W-:Y:S01]  /*5230*/  IMAD.MOV.U32 R16, RZ, RZ, R7 ;  /* 0x000000ffff107224 */ /* 0x000fe200078e0007 */
[----:B------:R-:W-:Y:S01]  /*5240*/  ISETP.GT.U32.AND P5, PT, R0, R15, PT ;  /* 0x0000000f0000720c */ /* 0x000fe20003fa4070 */
[----:B------:R-:W-:Y:S01]  /*5250*/  @!P0 IMAD.MOV R12, RZ, RZ, -R12 ;  /* 0x000000ffff0c8224 */ /* 0x000fe200078e0a0c */
[----:B------:R-:W-:Y:S01]  /*5260*/  ISETP.GE.AND P0, PT, R14, RZ, PT ;  /* 0x000000ff0e00720c */ /* 0x000fe20003f06270 */
[----:B------:R-:W-:Y:S01]  /*5270*/  @!P6 IMAD.MOV R16, RZ, RZ, -R16 ;  /* 0x000000ffff10e224 */ /* 0x000fe200078e0a10 */
[----:B------:R-:W-:Y:S01]  /*5280*/  ISETP.GT.U32.AND P6, PT, R0, R6, PT ;  /* 0x000000060000720c */ /* 0x000fe20003fc4070 */
[----:B------:R-:W-:Y:S01]  /*5290*/  @!P4 IMAD.IADD R4, R4, 0x1, -R0 ;  /* 0x000000010404c824 */ /* 0x000fe200078e0a00 */
[----:B------:R-:W-:Y:S01]  /*52a0*/  IABS R14, R14 ;  /* 0x0000000e000e7213 */ /* 0x000fe20000000000 */
[----:B------:R1:W-:Y:S01]  /*52b0*/  STL [R1+0x33c], R12 ;  /* 0x00033c0c01007387 */ /* 0x0003e20000100800 */
[C---:B------:R-:W-:Y:S02]  /*52c0*/  VIADD R9, R29.reuse, 0xa3 ;  /* 0x000000a31d097836 */ /* 0x040fe40000000000 */
[----:B------:R-:W-:Y:S01]  /*52d0*/  VIADD R3, R29, 0xa1 ;  /* 0x000000a11d037836 */ /* 0x000fe20000000000 */
[----:B------:R-:W-:Y:S01]  /*52e0*/  STL [R1+0x340], R16 ;  /* 0x0003401001007387 */ /* 0x000fe20000100800 */
[----:B------:R-:W-:Y:S01]  /*52f0*/  IMAD.HI.U32 R8, R2, R14, RZ ;  /* 0x0000000e02087227 */ /* 0x000fe200078e00ff */
[----:B------:R-:W-:-:S02]  /*5300*/  ISETP.GE.AND P4, PT, R9, RZ, PT ;  /* 0x000000ff0900720c */ /* 0x000fc40003f86270 */
[----:B------:R-:W-:Y:S01]  /*5310*/  IABS R9, R9 ;  /* 0x0000000900097213 */ /* 0x000fe20000000000 */
[----:B------:R-:W-:Y:S02]  /*5320*/  @!P5 IMAD.IADD R15, R15, 0x1, -R0 ;  /* 0x000000010f0fd824 */ /* 0x000fe400078e0a00 */
[----:B-1----:R-:W-:Y:S02]  /*5330*/  IMAD.MOV.U32 R12, RZ, RZ, R4 ;  /* 0x000000ffff0c7224 */ /* 0x002fe400078e0004 */
[----:B------:R-:W-:Y:S01]  /*5340*/  IMAD.MOV R7, RZ, RZ, -R8 ;  /* 0x000000ffff077224 */ /* 0x000fe200078e0a08 */
[----:B------:R-:W-:Y:S01]  /*5350*/  ISETP.GT.U32.AND P5, PT, R0, R15, PT ;  /* 0x0000000f0000720c */ /* 0x000fe20003fa4070 */
[----:B------:R-:W-:Y:S01]  /*5360*/  @!P2 IMAD.MOV R12, RZ, RZ, -R12 ;  /* 0x000000ffff0ca224 */ /* 0x000fe200078e0a0c */
[----:B------:R-:W-:Y:S01]  /*5370*/  ISETP.GE.AND P2, PT, R13, RZ, PT ;  /* 0x000000ff0d00720c */ /* 0x000fe20003f46270 */
[----:B------:R-:W-:Y:S01]  /*5380*/  @!P6 IMAD.IADD R6, R6, 0x1, -R0 ;  /* 0x000000010606e824 */ /* 0x000fe200078e0a00 */
[----:B------:R-:W-:Y:S01]  /*5390*/  IABS R13, R13 ;  /* 0x0000000d000d7213 */ /* 0x000fe20000000000 */
[----:B------:R-:W-:Y:S01]  /*53a0*/  IMAD R14, R0, R7, R14 ;  /* 0x00000007000e7224 */ /* 0x000fe200078e020e */
[----:B------:R1:W-:Y:S01]  /*53b0*/  STL [R1+0x344], R12 ;  /* 0x0003440c01007387 */ /* 0x0003e20000100800 */
[----:B------:R-:W-:Y:S01]  /*53c0*/  IMAD.HI.U32 R4, R2, R9, RZ ;  /* 0x0000000902047227 */ /* 0x000fe200078e00ff */
[----:B------:R-:W-:-:S03]  /*53d0*/  ISETP.GT.U32.AND P6, PT, R0, R6, PT ;  /* 0x000000060000720c */ /* 0x000fc60003fc4070 */
[----:B------:R-:W-:-:S04]  /*53e0*/  IMAD.HI.U32 R7, R2, R13, RZ ;  /* 0x0000000d02077227 */ /* 0x000fc800078e00ff */
[----:B------:R-:W-:Y:S01]  /*53f0*/  @!P5 IMAD.IADD R15, R15, 0x1, -R0 ;  /* 0x000000010f0fd824 */ /* 0x000fe200078e0a00 */
[----:B-1----:R-:W-:Y:S01]  /*5400*/  IABS R12, R3 ;  /* 0x00000003000c7213 */ /* 0x002fe20000000000 */
[----:B------:R-:W-:Y:S01]  /*5410*/  IMAD.MOV R7, RZ, RZ, -R7 ;  /* 0x000000ffff077224 */ /* 0x000fe200078e0a07 */
[----:B------:R-:W-:Y:S01]  /*5420*/  ISETP.GT.U32.AND P5, PT, R0, R14, PT ;  /* 0x0000000e0000720c */ /* 0x000fe20003fa4070 */
[----:B------:R-:W-:Y:S02]  /*5430*/  IMAD.MOV R4, RZ, RZ, -R4 ;  /* 0x000000ffff047224 */ /* 0x000fe400078e0a04 */
[----:B------:R-:W-:-:S04]  /*5440*/  IMAD.HI.U32 R8, R2, R12, RZ ;  /* 0x0000000c02087227 */ /* 0x000fc800078e00ff */
[----:B------:R-:W-:Y:S02]  /*5450*/  IMAD.MOV R8, RZ, RZ, -R8 ;  /* 0x000000ffff087224 */ /* 0x000fe400078e0a08 */
[C---:B------:R-:W-:Y:S02]  /*5460*/  IMAD R13, R0.reuse, R7, R13 ;  /* 0x00000007000d7224 */ /* 0x040fe400078e020d */
[C---:B------:R-:W-:Y:S02]  /*5470*/  IMAD R9, R0.reuse, R4, R9 ;  /* 0x0000000400097224 */ /* 0x040fe400078e0209 */
[----:B------:R-:W-:Y:S02]  /*5480*/  IMAD.MOV.U32 R16, RZ, RZ, R15 ;  /* 0x000000ffff107224 */ /* 0x000fe400078e000f */
[----:B------:R-:W-:Y:S02]  /*5490*/  IMAD R12, R0, R8, R12 ;  /* 0x00000008000c7224 */ /* 0x000fe400078e020c */
[----:B------:R-:W-:Y:S01]  /*54a0*/  @!P6 IMAD.IADD R6, R6, 0x1, -R0 ;  /* 0x000000010606e824 */ /* 0x000fe200078e0a00 */
[C---:B------:R-:W-:Y:S01]  /*54b0*/  ISETP.GT.U32.AND P6, PT, R0.reuse, R13, PT ;  /* 0x0000000d0000720c */ /* 0x040fe20003fc4070 */
[----:B------:R-:W-:Y:S01]  /*54c0*/  @!P1 IMAD.MOV R16, RZ, RZ, -R16 ;  /* 0x000000ffff109224 */ /* 0x000fe200078e0a10 */
[----:B------:R-:W-:Y:S01]  /*54d0*/  ISETP.GT.U32.AND P1, PT, R0, R9, PT ;  /* 0x000000090000720c */ /* 0x000fe20003f24070 */
[----:B------:R-:W-:Y:S01]  /*54e0*/  @!P5 IMAD.IADD R14, R14, 0x1, -R0 ;  /* 0x000000010e0ed824 */ /* 0x000fe200078e0a00 */
[----:B------:R-:W-:Y:S01]  /*54f0*/  ISETP.GT.U32.AND P5, PT, R0, R12, PT ;  /* 0x0000000c0000720c */ /* 0x000fe20003fa4070 */
[C---:B------:R-:W-:Y:S01]  /*5500*/  VIADD R20, R29.reuse, 0xa0 ;  /* 0x000000a01d147836 */ /* 0x040fe20000000000 */
[----:B------:R1:W-:Y:S01]  /*5510*/  STL [R1+0x34c], R16 ;  /* 0x00034c1001007387 */ /* 0x0003e20000100800 */
[----:B------:R-:W-:-:S02]  /*5520*/  VIADD R17, R29, 0x9f ;  /* 0x0000009f1d117836 */ /* 0x000fc40000000000 */
[----:B------:R-:W-:Y:S01]  /*5530*/  IMAD.MOV.U32 R15, RZ, RZ, R6 ;  /* 0x000000ffff0f7224 */ /* 0x000fe200078e0006 */
[----:B------:R-:W-:Y:S01]  /*5540*/  IABS R4, R20 ;  /* 0x0000001400047213 */ /* 0x000fe20000000000 */
[----:B------:R-:W-:Y:S02]  /*5550*/  VIADD R8, R29, 0x9e ;  /* 0x0000009e1d087836 */ /* 0x000fe40000000000 */
[--C-:B------:R-:W-:Y:S02]  /*5560*/  @!P6 IMAD.IADD R13, R13, 0x1, -R0.reuse ;  /* 0x000000010d0de824 */ /* 0x100fe400078e0a00 */
[--C-:B------:R-:W-:Y:S01]  /*5570*/  @!P1 IMAD.IADD R9, R9, 0x1, -R0.reuse ;  /* 0x0000000109099824 */ /* 0x100fe200078e0a00 */
[----:B-1----:R-:W-:Y:S01]  /*5580*/  IABS R16, R17 ;  /* 0x0000001100107213 */ /* 0x002fe20000000000 */
[----:B------:R-:W-:Y:S01]  /*5590*/  @!P5 IMAD.IADD R12, R12, 0x1, -R0 ;  /* 0x000000010c0cd824 */ /* 0x000fe200078e0a00 */
[----:B------:R-:W-:Y:S01]  /*55a0*/  ISETP.GT.U32.AND P1, PT, R0, R14, PT ;  /* 0x0000000e0000720c */ /* 0x000fe20003f24070 */
[----:B------:R-:W-:Y:S01]  /*55b0*/  IMAD.HI.U32 R7, R2, R4, RZ ;  /* 0x0000000402077227 */ /* 0x000fe200078e00ff */
[----:B------:R-:W-:-:S02]  /*55c0*/  ISETP.GT.U32.AND P5, PT, R0, R13, PT ;  /* 0x0000000d0000720c */ /* 0x000fc40003fa4070 */
[----:B------:R-:W-:Y:S01]  /*55d0*/  ISETP.GT.U32.AND P6, PT, R0, R9, PT ;  /* 0x000000090000720c */ /* 0x000fe20003fc4070 */
[----:B------:R-:W-:Y:S01]  /*55e0*/  IMAD.HI.U32 R6, R2, R16, RZ ;  /* 0x0000001002067227 */ /* 0x000fe200078e00ff */
[----:B------:R-:W-:-:S03]  /*55f0*/  IABS R19, R8 ;  /* 0x0000000800137213 */ /* 0x000fc60000000000 */
[----:B------:R-:W-:Y:S02]  /*5600*/  IMAD.MOV R7, RZ, RZ, -R7 ;  /* 0x000000ffff077224 */ /* 0x000fe400078e0a07 */
[----:B------:R-:W-:Y:S02]  /*5610*/  IMAD.MOV R6, RZ, RZ, -R6 ;  /* 0x000000ffff067224 */ /* 0x000fe400078e0a06 */
[----:B------:R-:W-:Y:S01]  /*5620*/  @!P3 IMAD.MOV R15, RZ, RZ, -R15 ;  /* 0x000000ffff0fb224 */ /* 0x000fe200078e0a0f */
[C---:B------:R-:W-:Y:S01]  /*5630*/  ISETP.GT.U32.AND P3, PT, R0.reuse, R12, PT ;  /* 0x0000000c0000720c */ /* 0x040fe20003f64070 */
[C---:B------:R-:W-:Y:S02]  /*5640*/  IMAD R4, R0.reuse, R7, R4 ;  /* 0x0000000700047224 */ /* 0x040fe400078e0204 */
[----:B------:R-:W-:Y:S01]  /*5650*/  IMAD R16, R0, R6, R16 ;  /* 0x0000000600107224 */ /* 0x000fe200078e0210 */
[----:B------:R1:W-:Y:S01]  /*5660*/  STL [R1+0x348], R15 ;  /* 0x0003480f01007387 */ /* 0x0003e20000100800 */
[--C-:B------:R-:W-:Y:S01]  /*5670*/  @!P1 IMAD.IADD R14, R14, 0x1, -R0.reuse ;  /* 0x000000010e0e9824 */ /* 0x100fe200078e0a00 */
[C---:B------:R-:W-:Y:S01]  /*5680*/  ISETP.GT.U32.AND P1, PT, R0.reuse, R4, PT ;  /* 0x000000040000720c */ /* 0x040fe20003f24070 */
[----:B------:R-:W-:Y:S01]  /*5690*/  @!P5 IMAD.IADD R13, R13, 0x1, -R0 ;  /* 0x000000010d0dd824 */ /* 0x000fe200078e0a00 */
[----:B------:R-:W-:Y:S01]  /*56a0*/  ISETP.GT.U32.AND P5, PT, R0, R16, PT ;  /* 0x000000100000720c */ /* 0x000fe20003fa4070 */
[----:B------:R-:W-:-:S02]  /*56b0*/  VIADD R6, R29, 0x9c ;  /* 0x0000009c1d067836 */ /* 0x000fc40000000000 */
[--C-:B------:R-:W-:Y:S01]  /*56c0*/  @!P6 IMAD.IADD R9, R9, 0x1, -R0.reuse ;  /* 0x000000010909e824 */ /* 0x100fe200078e0a00 */
[----:B------:R-:W-:Y:S01]  /*56d0*/  ISETP.GE.AND P6, PT, R3, RZ, PT ;  /* 0x000000ff0300720c */ /* 0x000fe20003fc6270 */
[--C-:B------:R-:W-:Y:S01]  /*56e0*/  @!P3 IMAD.IADD R12, R12, 0x1, -R0.reuse ;  /* 0x000000010c0cb824 */ /* 0x100fe200078e0a00 */
[----:B------:R-:W-:Y:S01]  /*56f0*/  ISETP.GE.AND P3, PT, R20, RZ, PT ;  /* 0x000000ff1400720c */ /* 0x000fe20003f66270 */
[----:B------:R-:W-:Y:S01]  /*5700*/  IMAD.MOV.U32 R21, RZ, RZ, R9 ;  /* 0x000000ffff157224 */ /* 0x000fe200078e0009 */
[----:B------:R-:W-:Y:S01]  /*5710*/  IABS R20, R6 ;  /* 0x0000000600147213 */ /* 0x000fe20000000000 */
[----:B------:R-:W-:Y:S02]  /*5720*/  VIADD R7, R29, 0x9d ;  /* 0x0000009d1d077836 */ /* 0x000fe40000000000 */
[--C-:B------:R-:W-:Y:S01]  /*5730*/  @!P1 IMAD.IADD R4, R4, 0x1, -R0.reuse ;  /* 0x0000000104049824 */ /* 0x100fe200078e0a00 */
[----:B------:R-:W-:Y:S01]  /*5740*/  ISETP.GE.AND P1, PT, R17, RZ, PT ;  /* 0x000000ff1100720c */ /* 0x000fe20003f26270 */
[----:B------:R-:W-:Y:S01]  /*5750*/  @!P5 IMAD.IADD R16, R16, 0x1, -R0 ;  /* 0x000000011010d824 */ /* 0x000fe200078e0a00 */
[----:B------:R-:W-:Y:S01]  /*5760*/  IABS R18, R7 ;  /* 0x0000000700127213 */ /* 0x000fe20000000000 */
[----:B------:R-:W-:-:S02]  /*5770*/  IMAD.MOV.U32 R17, RZ, RZ, R20 ;  /* 0x000000ffff117224 */ /* 0x000fc400078e0014 */
[----:B------:R-:W-:Y:S01]  /*5780*/  @!P4 IMAD.MOV R21, RZ, RZ, -R21 ;  /* 0x000000ffff15c224 */ /* 0x000fe200078e0a15 */
[----:B------:R-:W-:Y:S01]  /*5790*/  ISETP.GT.U32.AND P4, PT, R0, R16, PT ;  /* 0x000000100000720c */ /* 0x000fe20003f84070 */
[----:B-1----:R-:W-:-:S04]  /*57a0*/  IMAD.HI.U32 R15, R2, R19, RZ ;  /* 0x00000013020f7227 */ /* 0x002fc800078e00ff */
[----:B------:R-:W-:Y:S02]  /*57b0*/  IMAD.MOV.U32 R22, RZ, RZ, R14 ;  /* 0x000000ffff167224 */ /* 0x000fe400078e000e */
[----:B------:R-:W-:-:S04]  /*57c0*/  IMAD.HI.U32 R14, R2, R17, RZ ;  /* 0x00000011020e7227 */ /* 0x000fc800078e00ff */
[----:B------:R-:W-:Y:S02]  /*57d0*/  IMAD.MOV R15, RZ, RZ, -R15 ;  /* 0x000000ffff0f7224 */ /* 0x000fe400078e0a0f */
[----:B------:R-:W-:Y:S01]  /*57e0*/  @!P0 IMAD.MOV R22, RZ, RZ, -R22 ;  /* 0x000000ffff168224 */ /* 0x000fe200078e0a16 */
[----:B------:R-:W-:Y:S01]  /*57f0*/  ISETP.GT.U32.AND P0, PT, R0, R4, PT ;  /* 0x000000040000720c */ /* 0x000fe20003f04070 */
[----:B------:R-:W-:Y:S02]  /*5800*/  IMAD.MOV R9, RZ, RZ, -R14 ;  /* 0x000000ffff097224 */ /* 0x000fe400078e0a0e */
[----:B------:R-:W-:Y:S01]  /*5810*/  IMAD.HI.U32 R3, R2, R18, RZ ;  /* 0x0000001202037227 */ /* 0x000fe200078e00ff */
[----:B------:R1:W-:Y:S03]  /*5820*/  STL [R1+0x360], R22 ;  /* 0x0003601601007387 */ /* 0x0003e60000100800 */
[C---:B------:R-:W-:Y:S01]  /*5830*/  IMAD R19, R0.reuse, R15, R19 ;  /* 0x0000000f00137224 */ /* 0x040fe200078e0213 */
[----:B------:R-:W-:Y:S01]  /*5840*/  STL [R1+0x38c], R21 ;  /* 0x00038c1501007387 */ /* 0x000fe20000100800 */
[----:B------:R-:W-:-:S02]  /*5850*/  IMAD R17, R0, R9, R17 ;  /* 0x0000000900117224 */ /* 0x000fc400078e0211 */
[----:B------:R-:W-:Y:S01]  /*5860*/  IMAD.MOV R3, RZ, RZ, -R3 ;  /* 0x000000ffff037224 */ /* 0x000fe200078e0a03 */
[----:B------:R-:W-:Y:S01]  /*5870*/  ISETP.GT.U32.AND P5, PT, R0, R19, PT ;  /* 0x000000130000720c */ /* 0x000fe20003fa4070 */
[----:B------:R-:W-:Y:S01]  /*5880*/  @!P4 IMAD.IADD R16, R16, 0x1, -R0 ;  /* 0x000000011010c824 */ /* 0x000fe200078e0a00 */
[C---:B------:R-:W-:Y:S01]  /*5890*/  ISETP.GT.U32.AND P4, PT, R0.reuse, R17, PT ;  /* 0x000000110000720c */ /* 0x040fe20003f84070 */
[----:B------:R-:W-:Y:S02]  /*58a0*/  IMAD R18, R0, R3, R18 ;  /* 0x0000000300127224 */ /* 0x000fe400078e0212 */
[----:B------:R-:W-:Y:S01]  /*58b0*/  @!P0 IMAD.IADD R4, R4, 0x1, -R0 ;  /* 0x0000000104048824 */ /* 0x000fe200078e0a00 */
[----:B------:R-:W-:Y:S01]  /*58c0*/  ISETP.GE.AND P0, PT, R7, RZ, PT ;  /* 0x000000ff0700720c */ /* 0x000fe20003f06270 */
[----:B------:R-:W-:Y:S01]  /*58d0*/  @!P6 IMAD.MOV R12, RZ, RZ, -R12 ;  /* 0x000000ffff0ce224 */ /* 0x000fe200078e0a0c */
[----:B------:R-:W-:Y:S01]  /*58e0*/  ISETP.GT.U32.AND P6, PT, R0, R18, PT ;  /* 0x000000120000720c */ /* 0x000fe20003fc4070 */
[----:B------:R-:W-:Y:S01]  /*58f0*/  @!P2 IMAD.MOV R13, RZ, RZ, -R13 ;  /* 0x000000ffff0da224 */ /* 0x000fe200078e0a0d */
[----:B------:R-:W-:Y:S01]  /*5900*/  ISETP.GE.AND P2, PT, R8, RZ, PT ;  /* 0x000000ff0800720c */ /* 0x000fe20003f46270 */
[----:B------:R-:W-:-:S02]  /*5910*/  VIADD R7, R29, 0x9a ;  /* 0x0000009a1d077836 */ /* 0x000fc40000000000 */
[----:B------:R-:W-:Y:S01]  /*5920*/  IMAD.MOV.U32 R8, RZ, RZ, R4 ;  /* 0x000000ffff087224 */ /* 0x000fe200078e0004 */
[----:B------:R-:W-:Y:S01]  /*5930*/  STL [R1+0x390], R13 ;  /* 0x0003900d01007387 */ /* 0x000fe20000100800 */
[----:B------:R-:W-:Y:S02]  /*5940*/  VIADD R3, R29, 0x9b ;  /* 0x0000009b1d037836 */ /* 0x000fe40000000000 */
[----:B------:R-:W-:Y:S01]  /*5950*/  @!P5 IMAD.IADD R19, R19, 0x1, -R0 ;  /* 0x000000011313d824 */ /* 0x000fe200078e0a00 */
[----:B------:R-:W-:Y:S01]  /*5960*/  ISETP.GE.AND P5, PT, R6, RZ, PT ;  /* 0x000000ff0600720c */ /* 0x000fe20003fa6270 */
[----:B------:R-:W-:Y:S01]  /*5970*/  @!P3 IMAD.MOV R8, RZ, RZ, -R8 ;  /* 0x000000ffff08b224 */ /* 0x000fe200078e0a08 */
[----:B------:R-:W-:Y:S01]  /*5980*/  IABS R6, R7 ;  /* 0x0000000700067213 */ /* 0x000fe20000000000 */
[--C-:B------:R-:W-:Y:S01]  /*5990*/  @!P4 IMAD.IADD R17, R17, 0x1, -R0.reuse ;  /* 0x000000011111c824 */ /* 0x100fe200078e0a00 */
[----:B------:R-:W-:Y:S01]  /*59a0*/  IABS R14, R3 ;  /* 0x00000003000e7213 */ /* 0x000fe20000000000 */
[----:B------:R2:W-:Y:S01]  /*59b0*/  STL [R1+0x3b8], R12 ;  /* 0x0003b80c01007387 */ /* 0x0005e20000100800 */
[----:B------:R-:W-:Y:S01]  /*59c0*/  @!P6 IMAD.IADD R18, R18, 0x1, -R0 ;  /* 0x000000011212e824 */ /* 0x000fe200078e0a00 */
[C---:B------:R-:W-:Y:S01]  /*59d0*/  ISETP.GT.U32.AND P6, PT, R0.reuse, R19, PT ;  /* 0x000000130000720c */ /* 0x040fe20003fc4070 */
[----:B-1----:R-:W-:Y:S01]  /*59e0*/  IMAD.MOV.U32 R22, RZ, RZ, R16 ;  /* 0x000000ffff167224 */ /* 0x002fe200078e0010 */
[----:B------:R1:W-:Y:S01]  /*59f0*/  STL [R1+0x3c0], R8 ;  /* 0x0003c00801007387 */ /* 0x0003e20000100800 */
[----:B------:R-:W-:Y:S01]  /*5a00*/  ISETP.GT.U32.AND P4, PT, R0, R17, PT ;  /* 0x000000110000720c */ /* 0x000fe20003f84070 */
[----:B------:R-:W-:Y:S01]  /*5a10*/  IMAD.HI.U32 R9, R2, R14, RZ ;  /* 0x0000000e02097227 */ /* 0x000fe200078e00ff */
[----:B------:R-:W-:-:S03]  /*5a20*/  ISETP.GT.U32.AND P3, PT, R0, R18, PT ;  /* 0x000000120000720c */ /* 0x000fc60003f64070 */
[----:B------:R-:W-:Y:S02]  /*5a30*/  IMAD.MOV R9, RZ, RZ, -R9 ;  /* 0x000000ffff097224 */ /* 0x000fe400078e0a09 */
[----:B--2---:R-:W-:Y:S02]  /*5a40*/  VIADD R12, R29, 0x99 ;  /* 0x000000991d0c7836 */ /* 0x004fe40000000000 */
[----:B-1----:R-:W-:-:S03]  /*5a50*/  IMAD.HI.U32 R8, R2, R6, RZ ;  /* 0x0000000602087227 */ /* 0x002fc600078e00ff */
[----:B------:R-:W-:Y:S01]  /*5a60*/  IABS R15, R12 ;  /* 0x0000000c000f7213 */ /* 0x000fe20000000000 */
[----:B------:R-:W-:Y:S02]  /*5a70*/  IMAD.MOV R8, RZ, RZ, -R8 ;  /* 0x000000ffff087224 */ /* 0x000fe400078e0a08 */
[C---:B------:R-:W-:Y:S02]  /*5a80*/  IMAD R14, R0.reuse, R9, R14 ;  /* 0x00000009000e7224 */ /* 0x040fe400078e020e */
[C---:B------:R-:W-:Y:S02]  /*5a90*/  IMAD R6, R0.reuse, R8, R6 ;  /* 0x0000000800067224 */ /* 0x040fe400078e0206 */
[--C-:B------:R-:W-:Y:S02]  /*5aa0*/  @!P4 IMAD.IADD R17, R17, 0x1, -R0.reuse ;  /* 0x000000011111c824 */ /* 0x100fe400078e0a00 */
[----:B------:R-:W-:Y:S01]  /*5ab0*/  @!P6 IMAD.IADD R19, R19, 0x1, -R0 ;  /* 0x000000011313e824 */ /* 0x000fe200078e0a00 */
[C---:B------:R-:W-:Y:S01]  /*5ac0*/  ISETP.GT.U32.AND P4, PT, R0.reuse, R6, PT ;  /* 0x000000060000720c */ /* 0x040fe20003f84070 */
[----:B------:R-:W-:Y:S01]  /*5ad0*/  VIADD R8, R29, 0x97 ;  /* 0x000000971d087836 */ /* 0x000fe20000000000 */
[----:B------:R-:W-:Y:S01]  /*5ae0*/  ISETP.GT.U32.AND P6, PT, R0, R14, PT ;  /* 0x0000000e0000720c */ /* 0x000fe20003fc4070 */
[----:B------:R-:W-:-:S03]  /*5af0*/  IMAD.HI.U32 R20, R2, R15, RZ ;  /* 0x0000000f02147227 */ /* 0x000fc600078e00ff */
[----:B------:R-:W-:Y:S01]  /*5b00*/  IABS R13, R8 ;  /* 0x00000008000d7213 */ /* 0x000fe20000000000 */
[----:B------:R-:W-:Y:S02]  /*5b10*/  IMAD.MOV R20, RZ, RZ, -R20 ;  /* 0x000000ffff147224 */ /* 0x000fe400078e0a14 */
[----:B------:R-:W-:Y:S02]  /*5b20*/  VIADD R4, R29, 0x98 ;  /* 0x000000981d047836 */ /* 0x000fe40000000000 */
[----:B------:R-:W-:-:S03]  /*5b30*/  IMAD.HI.U32 R16, R2, R13, RZ ;  /* 0x0000000d02107227 */ /* 0x000fc600078e00ff */
[----:B------:R-:W-:Y:S01]  /*5b40*/  IABS R9, R4 ;  /* 0x0000000400097213 */ /* 0x000fe20000000000 */
[--C-:B------:R-:W-:Y:S02]  /*5b50*/  @!P4 IMAD.IADD R6, R6, 0x1, -R0.reuse ;  /* 0x000000010606c824 */ /* 0x100fe400078e0a00 */
[----:B------:R-:W-:Y:S01]  /*5b60*/  @!P6 IMAD.IADD R14, R14, 0x1, -R0 ;  /* 0x000000010e0ee824 */ /* 0x000fe200078e0a00 */
[----:B------:R-:W-:Y:S01]  /*5b70*/  ISETP.GE.AND P6, PT, R7, RZ, PT ;  /* 0x000000ff0700720c */ /* 0x000fe20003fc6270 */
[C---:B------:R-:W-:Y:S01]  /*5b80*/  IMAD R15, R0.reuse, R20, R15 ;  /* 0x00000014000f7224 */ /* 0x040fe200078e020f */
[C---:B------:R-:W-:Y:S01]  /*5b90*/  ISETP.GT.U32.AND P4, PT, R0.reuse, R6, PT ;  /* 0x000000060000720c */ /* 0x040fe20003f84070 */
[----:B------:R-:W-:Y:S02]  /*5ba0*/  IMAD.MOV.U32 R21, RZ, RZ, R19 ;  /* 0x000000ffff157224 */ /* 0x000fe400078e0013 */
[----:B------:R-:W-:Y:S01]  /*5bb0*/  @!P1 IMAD.MOV R22, RZ, RZ, -R22 ;  /* 0x000000ffff169224 */ /* 0x000fe200078e0a16 */
[----:B------:R-:W-:Y:S01]  /*5bc0*/  ISETP.GT.U32.AND P1, PT, R0, R14, PT ;  /* 0x0000000e0000720c */ /* 0x000fe20003f24070 */
[----:B------:R-:W-:Y:S01]  /*5bd0*/  @!P3 IMAD.IADD R18, R18, 0x1, -R0 ;  /* 0x000000011212b824 */ /* 0x000fe200078e0a00 */
[----:B------:R-:W-:Y:S01]  /*5be0*/  ISETP.GE.AND P3, PT, R3, RZ, PT ;  /* 0x000000ff0300720c */ /* 0x000fe20003f66270 */
[----:B------:R-:W-:Y:S01]  /*5bf0*/  IMAD.MOV R16, RZ, RZ, -R16 ;  /* 0x000000ffff107224 */ /* 0x000fe200078e0a10 */
[----:B------:R-:W-:Y:S01]  /*5c00*/  STL [R1+0x324], R22 ;  /* 0x0003241601007387 */ /* 0x000fe20000100800 */
[----:B------:R-:W-:Y:S01]  /*5c10*/  @!P2 IMAD.MOV R21, RZ, RZ, -R21 ;  /* 0x000000ffff15a224 */ /* 0x000fe200078e0a15 */
[----:B------:R-:W-:Y:S01]  /*5c20*/  ISETP.GT.U32.AND P2, PT, R0, R15, PT ;  /* 0x0000000f0000720c */ /* 0x000fe20003f44070 */
[----:B------:R-:W-:Y:S01]  /*5c30*/  @!P0 IMAD.MOV R18, RZ, RZ, -R18 ;  /* 0x000000ffff128224 */ /* 0x000fe200078e0a12 */
[----:B------:R-:W-:Y:S01]  /*5c40*/  ISETP.GE.AND P0, PT, R12, RZ, PT ;  /* 0x000000ff0c00720c */ /* 0x000fe20003f06270 */
[----:B------:R-:W-:Y:S01]  /*5c50*/  IMAD.HI.U32 R3, R2, R9, RZ ;  /* 0x0000000902037227 */ /* 0x000fe200078e00ff */
[----:B------:R-:W-:Y:S03]  /*5c60*/  STL [R1+0x328], R21 ;  /* 0x0003281501007387 */ /* 0x000fe60000100800 */
[----:B------:R-:W-:Y:S01]  /*5c70*/  IMAD R12, R0, R16, R13 ;  /* 0x00000010000c7224 */ /* 0x000fe200078e020d */
[----:B------:R1:W-:Y:S01]  /*5c80*/  STL [R1+0x358], R18 ;  /* 0x0003581201007387 */ /* 0x0003e20000100800 */
[----:B------:R-:W-:-:S02]  /*5c90*/  IMAD.MOV R3, RZ, RZ, -R3 ;  /* 0x000000ffff037224 */ /* 0x000fc400078e0a03 */
[--C-:B------:R-:W-:Y:S01]  /*5ca0*/  @!P4 IMAD.IADD R6, R6, 0x1, -R0.reuse ;  /* 0x000000010606c824 */ /* 0x100fe200078e0a00 */
[----:B------:R-:W-:Y:S01]  /*5cb0*/  ISETP.GT.U32.AND P4, PT, R0, R12, PT ;  /* 0x0000000c0000720c */ /* 0x000fe20003f84070 */
[----:B------:R-:W-:Y:S02]  /*5cc0*/  VIADD R7, R29, 0x96 ;  /* 0x000000961d077836 */ /* 0x000fe40000000000 */
[--C-:B------:R-:W-:Y:S01]  /*5cd0*/  @!P1 IMAD.IADD R14, R14, 0x1, -R0.reuse ;  /* 0x000000010e0e9824 */ /* 0x100fe200078e0a00 */
[----:B------:R-:W-:Y:S01]  /*5ce0*/  ISETP.GE.AND P1, PT, R4, RZ, PT ;  /* 0x000000ff0400720c */ /* 0x000fe20003f26270 */
[----:B------:R-:W-:Y:S01]  /*5cf0*/  IMAD R9, R0, R3, R9 ;  /* 0x0000000300097224 */ /* 0x000fe200078e0209 */
[----:B------:R-:W-:Y:S01]  /*5d00*/  IABS R3, R7 ;  /* 0x0000000700037213 */ /* 0x000fe20000000000 */
[----:B------:R-:W-:Y:S01]  /*5d10*/  @!P2 IMAD.IADD R15, R15, 0x1, -R0 ;  /* 0x000000010f0fa824 */ /* 0x000fe200078e0a00 */
[----:B------:R-:W-:Y:S01]  /*5d20*/  ISETP.GE.AND P2, PT, R8, RZ, PT ;  /* 0x000000ff0800720c */ /* 0x000fe20003f46270 */
[----:B------:R-:W-:-:S02]  /*5d30*/  IMAD.MOV.U32 R16, RZ, RZ, R14 ;  /* 0x000000ffff107224 */ /* 0x000fc400078e000e */
[----:B------:R-:W-:Y:S01]  /*5d40*/  @!P5 IMAD.MOV R17, RZ, RZ, -R17 ;  /* 0x000000ffff11d224 */ /* 0x000fe200078e0a11 */
[C---:B------:R-:W-:Y:S01]  /*5d50*/  ISETP.GT.U32.AND P5, PT, R0.reuse, R9, PT ;  /* 0x000000090000720c */ /* 0x040fe20003fa4070 */
[----:B------:R-:W-:Y:S02]  /*5d60*/  VIADD R4, R29, 0x95 ;  /* 0x000000951d047836 */ /* 0x000fe40000000000 */
[----:B------:R-:W-:Y:S01]  /*5d70*/  @!P3 IMAD.MOV R16, RZ, RZ, -R16 ;  /* 0x000000ffff10b224 */ /* 0x000fe200078e0a10 */
[----:B------:R-:W-:Y:S01]  /*5d80*/  ISETP.GT.U32.AND P3, PT, R0, R15, PT ;  /* 0x0000000f0000720c */ /* 0x000fe20003f64070 */
[----:B------:R-:W-:Y:S01]  /*5d90*/  IMAD.HI.U32 R13, R2, R3, RZ ;  /* 0x00000003020d7227 */ /* 0x000fe200078e00ff */
[----:B------:R-:W-:Y:S01]  /*5da0*/  IABS R14, R4 ;  /* 0x00000004000e7213 */ /* 0x000fe20000000000 */
[----:B------:R-:W-:Y:S02]  /*5db0*/  STL [R1+0x3b0], R17 ;  /* 0x0003b01101007387 */ /* 0x000fe40000100800 */
[----:B------:R-:W-:-:S02]  /*5dc0*/  @!P4 IMAD.IADD R12, R12, 0x1, -R0 ;  /* 0x000000010c0cc824 */ /* 0x000fc400078e0a00 */
[----:B------:R-:W-:Y:S01]  /*5dd0*/  IMAD.MOV R13, RZ, RZ, -R13 ;  /* 0x000000ffff0d7224 */ /* 0x000fe200078e0a0d */
[----:B------:R2:W-:Y:S01]  /*5de0*/  STL [R1+0x3b4], R16 ;  /* 0x0003b41001007387 */ /* 0x0005e20000100800 */
[--C-:B------:R-:W-:Y:S01]  /*5df0*/  @!P5 IMAD.IADD R9, R9, 0x1, -R0.reuse ;  /* 0x000000010909d824 */ /* 0x100fe200078e0a00 */
[C---:B------:R-:W-:Y:S01]  /*5e00*/  ISETP.GT.U32.AND P4, PT, R0.reuse, R12, PT ;  /* 0x0000000c0000720c */ /* 0x040fe20003f84070 */
[C---:B------:R-:W-:Y:S02]  /*5e10*/  IMAD R3, R0.reuse, R13, R3 ;  /* 0x0000000d00037224 */ /* 0x040fe400078e0203 */
[----:B------:R-:W-:Y:S01]  /*5e20*/  @!P3 IMAD.IADD R15, R15, 0x1, -R0 ;  /* 0x000000010f0fb824 */ /* 0x000fe200078e0a00 */
[C---:B------:R-:W-:Y:S01]  /*5e30*/  ISETP.GT.U32.AND P5, PT, R0.reuse, R9, PT ;  /* 0x000000090000720c */ /* 0x040fe20003fa4070 */
[----:B------:R-:W-:Y:S01]  /*5e40*/  VIADD R8, R29, 0x94 ;  /* 0x000000941d087836 */ /* 0x000fe20000000000 */
[----:B------:R-:W-:Y:S01]  /*5e50*/  ISETP.GT.U32.AND P3, PT, R0, R3, PT ;  /* 0x000000030000720c */ /* 0x000fe20003f64070 */
[----:B-1----:R-:W-:-:S02]  /*5e60*/  IMAD.MOV.U32 R18, RZ, RZ, R15 ;  /* 0x000000ffff127224 */ /* 0x002fc400078e000f */
[----:B--2---:R-:W-:Y:S01]  /*5e70*/  IMAD.MOV.U32 R16, RZ, RZ, R6 ;  /* 0x000000ffff107224 */ /* 0x004fe200078e0006 */
[----:B------:R-:W-:Y:S01]  /*5e80*/  IABS R13, R8 ;  /* 0x00000008000d7213 */ /* 0x000fe20000000000 */
[----:B------:R-:W-:-:S04]  /*5e90*/  IMAD.HI.U32 R6, R2, R14, RZ ;  /* 0x0000000e02067227 */ /* 0x000fc800078e00ff */
[----:B------:R-:W-:Y:S02]  /*5ea0*/  IMAD.MOV R6, RZ, RZ, -R6 ;  /* 0x000000ffff067224 */ /* 0x000fe400078e0a06 */
[----:B------:R-:W-:Y:S02]  /*5eb0*/  @!P4 IMAD.IADD R12, R12, 0x1, -R0 ;  /* 0x000000010c0cc824 */ /* 0x000fe400078e0a00 */
[----:B------:R-:W-:Y:S02]  /*5ec0*/  IMAD R14, R0, R6, R14 ;  /* 0x00000006000e7224 */ /* 0x000fe400078e020e */
[--C-:B------:R-:W-:Y:S01]  /*5ed0*/  @!P3 IMAD.IADD R3, R3, 0x1, -R0.reuse ;  /* 0x000000010303b824 */ /* 0x100fe200078e0a00 */
[----:B------:R-:W-:Y:S01]  /*5ee0*/  ISETP.GE.AND P3, PT, R8, RZ, PT ;  /* 0x000000ff0800720c */ /* 0x000fe20003f66270 */
[----:B------:R-:W-:Y:S01]  /*5ef0*/  @!P5 IMAD.IADD R9, R9, 0x1, -R0 ;  /* 0x000000010909d824 */ /* 0x000fe200078e0a00 */
[----:B------:R-:W-:Y:S01]  /*5f00*/  ISETP.GT.U32.AND P4, PT, R0, R14, PT ;  /* 0x0000000e0000720c */ /* 0x000fe20003f84070 */
[----:B------:R-:W-:Y:S01]  /*5f10*/  @!P6 IMAD.MOV R16, RZ, RZ, -R16 ;  /* 0x000000ffff10e224 */ /* 0x000fe200078e0a10 */
[----:B------:R-:W-:Y:S01]  /*5f20*/  ISETP.GE.AND P5, PT, R4, RZ, PT ;  /* 0x000000ff0400720c */ /* 0x000fe20003fa6270 */
[----:B------:R-:W-:Y:S01]  /*5f30*/  VIADD R4, R29, 0x93 ;  /* 0x000000931d047836 */ /* 0x000fe20000000000 */
[----:B------:R-:W-:Y:S01]  /*5f40*/  ISETP.GE.AND P6, PT, R7, RZ, PT ;  /* 0x000000ff0700720c */ /* 0x000fe20003fc6270 */
[----:B------:R-:W-:Y:S01]  /*5f50*/  VIADD R6, R29, 0x92 ;  /* 0x000000921d067836 */ /* 0x000fe20000000000 */
[----:B------:R1:W-:Y:S01]  /*5f60*/  STL [R1+0x3c4], R16 ;  /* 0x0003c41001007387 */ /* 0x0003e20000100800 */
[----:B------:R-:W-:Y:S01]  /*5f70*/  @!P0 IMAD.MOV R18, RZ, RZ, -R18 ;  /* 0x000000ffff128224 */ /* 0x000fe200078e0a12 */
[----:B------:R-:W-:Y:S01]  /*5f80*/  ISETP.GT.U32.AND P0, PT, R0, R3, PT ;  /* 0x000000030000720c */ /* 0x000fe20003f04070 */
[----:B------:R-:W-:Y:S01]  /*5f90*/  IMAD.HI.U32 R17, R2, R13, RZ ;  /* 0x0000000d02117227 */ /* 0x000fe200078e00ff */
[----:B------:R-:W-:-:S02]  /*5fa0*/  IABS R7, R4 ;  /* 0x0000000400077213 */ /* 0x000fc40000000000 */
[----:B------:R-:W-:Y:S01]  /*5fb0*/  STL [R1+0x3bc], R18 ;  /* 0x0003bc1201007387 */ /* 0x000fe20000100800 */
[----:B------:R-:W-:Y:S02]  /*5fc0*/  @!P4 IMAD.IADD R14, R14, 0x1, -R0 ;  /* 0x000000010e0ec824 */ /* 0x000fe400078e0a00 */
[----:B------:R-:W-:Y:S01]  /*5fd0*/  IMAD.MOV R17, RZ, RZ, -R17 ;  /* 0x000000ffff117224 */ /* 0x000fe200078e0a11 */
[----:B-1----:R-:W-:Y:S01]  /*5fe0*/  IABS R16, R6 ;  /* 0x0000000600107213 */ /* 0x002fe20000000000 */
[----:B------:R-:W-:Y:S01]  /*5ff0*/  IMAD.HI.U32 R8, R2, R7, RZ ;  /* 0x0000000702087227 */ /* 0x000fe200078e00ff */
[----:B------:R-:W-:-:S03]  /*6000*/  ISETP.GT.U32.AND P4, PT, R0, R14, PT ;  /* 0x0000000e0000720c */ /* 0x000fc60003f84070 */
[----:B------:R-:W-:Y:S02]  /*6010*/  IMAD.MOV.U32 R15, RZ, RZ, R9 ;  /* 0x000000ffff0f7224 */ /* 0x000fe400078e0009 */
[----:B------:R-:W-:-:S04]  /*6020*/  IMAD.HI.U32 R9, R2, R16, RZ ;  /* 0x0000001002097227 */ /* 0x000fc800078e00ff */
[----:B------:R-:W-:Y:S02]  /*6030*/  IMAD R13, R0, R17, R13 ;  /* 0x00000011000d7224 */ /* 0x000fe400078e020d */
[----:B------:R-:W-:Y:S02]  /*6040*/  IMAD.MOV R8, RZ, RZ, -R8 ;  /* 0x000000ffff087224 */ /* 0x000fe400078e0a08 */
[----:B------:R-:W-:Y:S02]  /*6050*/  IMAD.MOV R9, RZ, RZ, -R9 ;  /* 0x000000ffff097224 */ /* 0x000fe400078e0a09 */
[----:B------:R-:W-:Y:S01]  /*6060*/  @!P0 IMAD.IADD R3, R3, 0x1, -R0 ;  /* 0x0000000103038824 */ /* 0x000fe200078e0a00 */
[----:B------:R-:W-:Y:S01]  /*6070*/  ISETP.GE.AND P0, PT, R6, RZ, PT ;  /* 0x000000ff0600720c */ /* 0x000fe20003f06270 */
[----:B------:R-:W-:Y:S01]  /*6080*/  @!P1 IMAD.MOV R15, RZ, RZ, -R15 ;  /* 0x000000ffff0f9224 */ /* 0x000fe200078e0a0f */
[C---:B------:R-:W-:Y:S01]  /*6090*/  ISETP.GT.U32.AND P1, PT, R0.reuse, R13, PT ;  /* 0x0000000d0000720c */ /* 0x040fe20003f24070 */
[----:B------:R-:W-:-:S02]  /*60a0*/  IMAD R7, R0, R8, R7 ;  /* 0x0000000800077224 */ /* 0x000fc400078e0207 */
[----:B------:R-:W-:Y:S01]  /*60b0*/  IMAD R16, R0, R9, R16 ;  /* 0x0000000900107224 */ /* 0x000fe200078e0210 */
[----:B------:R1:W-:Y:S01]  /*60c0*/  STL [R1+0x388], R15 ;  /* 0x0003880f01007387 */ /* 0x0003e20000100800 */
[----:B------:R-:W-:Y:S02]  /*60d0*/  IMAD.MOV.U32 R17, RZ, RZ, R3 ;  /* 0x000000ffff117224 */ /* 0x000fe400078e0003 */
[----:B------:R-:W-:Y:S01]  /*60e0*/  @!P4 IMAD.IADD R14, R14, 0x1, -R0 ;  /* 0x000000010e0ec824 */ /* 0x000fe200078e0a00 */
[C---:B------:R-:W-:Y:S01]  /*60f0*/  ISETP.GT.U32.AND P4, PT, R0.reuse, R7, PT ;  /* 0x000000070000720c */ /* 0x040fe20003f84070 */
[----:B------:R-:W-:Y:S01]  /*6100*/  @!P6 IMAD.MOV R17, RZ, RZ, -R17 ;  /* 0x000000ffff11e224 */ /* 0x000fe200078e0a11 */
[----:B------:R-:W-:Y:S01]  /*6110*/  ISETP.GT.U32.AND P6, PT, R0, R16, PT ;  /* 0x000000100000720c */ /* 0x000fe20003fc4070 */
[----:B------:R-:W-:Y:S01]  /*6120*/  @!P2 IMAD.MOV R12, RZ, RZ, -R12 ;  /* 0x000000ffff0ca224 */ /* 0x000fe200078e0a0c */
[----:B------:R-:W-:Y:S01]  /*6130*/  ISETP.GE.AND P2, PT, R4, RZ, PT ;  /* 0x000000ff0400720c */ /* 0x000fe20003f46270 */
[----:B------:R-:W-:-:S02]  /*6140*/  @!P1 IMAD.IADD R13, R13, 0x1, -R0 ;  /* 0x000000010d0d9824 */ /* 0x000fc400078e0a00 */
[C---:B------:R-:W-:Y:S01]  /*6150*/  VIADD R9, R29.reuse, 0x90 ;  /* 0x000000901d097836 */ /* 0x040fe20000000000 */
[----:B------:R2:W-:Y:S01]  /*6160*/  STL [R1+0x398], R12 ;  /* 0x0003980c01007387 */ /* 0x0005e20000100800 */
[----:B------:R-:W-:Y:S01]  /*6170*/  VIADD R4, R29, 0x8f ;  /* 0x0000008f1d047836 */ /* 0x000fe20000000000 */
[----:B------:R-:W-:Y:S01]  /*6180*/  ISETP.GT.U32.AND P1, PT, R0, R13, PT ;  /* 0x0000000d0000720c */ /* 0x000fe20003f24070 */
[----:B-1----:R-:W-:Y:S01]  /*6190*/  IMAD.MOV.U32 R15, RZ, RZ, R14 ;  /* 0x000000ffff0f7224 */ /* 0x002fe200078e000e */
[----:B------:R-:W-:Y:S01]  /*61a0*/  IABS R8, R9 ;  /* 0x0000000900087213 */ /* 0x000fe20000000000 */
[--C-:B------:R-:W-:Y:S01]  /*61b0*/  @!P4 IMAD.IADD R7, R7, 0x1, -R0.reuse ;  /* 0x000000010707c824 */ /* 0x100fe200078e0a00 */
[----:B------:R-:W-:Y:S01]  /*61c0*/  IABS R3, R4 ;  /* 0x0000000400037213 */ /* 0x000fe20000000000 */
[----:B------:R-:W-:Y:S01]  /*61d0*/  @!P6 IMAD.IADD R16, R16, 0x1, -R0 ;  /* 0x000000011010e824 */ /* 0x000fe200078e0a00 */
[----:B------:R-:W-:Y:S01]  /*61e0*/  STL [R1+0x3ac], R17 ;  /* 0x0003ac1101007387 */ /* 0x000fe20000100800 */
[----:B------:R-:W-:Y:S01]  /*61f0*/  @!P5 IMAD.MOV R15, RZ, RZ, -R15 ;  /* 0x000000ffff0fd224 */ /* 0x000fe200078e0a0f */
[C---:B------:R-:W-:Y:S01]  /*6200*/  ISETP.GT.U32.AND P4, PT, R0.reuse, R7, PT ;  /* 0x000000070000720c */ /* 0x040fe20003f84070 */
[----:B--2---:R-:W-:Y:S01]  /*6210*/  VIADD R12, R29, 0x91 ;  /* 0x000000911d0c7836 */ /* 0x004fe20000000000 */
[----:B------:R-:W-:-:S02]  /*6220*/  ISETP.GT.U32.AND P6, PT, R0, R16, PT ;  /* 0x000000100000720c */ /* 0x000fc40003fc4070 */
[----:B------:R1:W-:Y:S01]  /*6230*/  STL [R1+0x3a8], R15 ;  /* 0x0003a80f01007387 */ /* 0x0003e20000100800 */
[----:B------:R-:W-:Y:S01]  /*6240*/  @!P1 IMAD.IADD R13, R13, 0x1, -R0 ;  /* 0x000000010d0d9824 */ /* 0x000fe200078e0a00 */
[----:B------:R-:W-:Y:S02]  /*6250*/  IABS R6, R12 ;  /* 0x0000000c00067213 */ /* 0x000fe40000000000 */
[----:B------:R-:W-:Y:S01]  /*6260*/  ISETP.GE.AND P1, PT, R9, RZ, PT ;  /* 0x000000ff0900720c */ /* 0x000fe20003f26270 */
[----:B------:R-:W-:Y:S01]  /*6270*/  IMAD.HI.U32 R9, R2, R8, RZ ;  /* 0x0000000802097227 */ /* 0x000fe200078e00ff */
[----:B------:R-:W-:-:S03]  /*6280*/  ISETP.GE.AND P5, PT, R12, RZ, PT ;  /* 0x000000ff0c00720c */ /* 0x000fc60003fa6270 */
[----:B------:R-:W-:-:S04]  /*6290*/  IMAD.HI.U32 R14, R2, R6, RZ ;  /* 0x00000006020e7227 */ /* 0x000fc800078e00ff */
[----:B------:R-:W-:Y:S02]  /*62a0*/  IMAD.MOV R14, RZ, RZ, -R14 ;  /* 0x000000ffff0e7224 */ /* 0x000fe400078e0a0e */
[----:B------:R-:W-:-:S04]  /*62b0*/  IMAD.HI.U32 R12, R2, R3, RZ ;  /* 0x00000003020c7227 */ /* 0x000fc800078e00ff */
[----:B-1----:R-:W-:Y:S02]  /*62c0*/  IMAD.MOV.U32 R15, RZ, RZ, R13 ;  /* 0x000000ffff0f7224 */ /* 0x002fe400078e000d */
[C---:B------:R-:W-:Y:S02]  /*62d0*/  IMAD R6, R0.reuse, R14, R6 ;  /* 0x0000000e00067224 */ /* 0x040fe400078e0206 */
[----:B------:R-:W-:Y:S02]  /*62e0*/  IMAD.MOV R9, RZ, RZ, -R9 ;  /* 0x000000ffff097224 */ /* 0x000fe400078e0a09 */
[----:B------:R-:W-:Y:S01]  /*62f0*/  @!P4 IMAD.IADD R7, R7, 0x1, -R0 ;  /* 0x000000010707c824 */ /* 0x000fe200078e0a00 */
[----:B------:R-:W-:Y:S01]  /*6300*/  ISETP.GT.U32.AND P4, PT, R0, R6, PT ;  /* 0x000000060000720c */ /* 0x000fe20003f84070 */
[----:B------:R-:W-:Y:S02]  /*6310*/  IMAD.MOV R12, RZ, RZ, -R12 ;  /* 0x000000ffff0c7224 */ /* 0x000fe400078e0a0c */
[----:B------:R-:W-:-:S02]  /*6320*/  @!P6 IMAD.IADD R16, R16, 0x1, -R0 ;  /* 0x000000011010e824 */ /* 0x000fc400078e0a00 */
[----:B------:R-:W-:Y:S01]  /*6330*/  @!P3 IMAD.MOV R15, RZ, RZ, -R15 ;  /* 0x000000ffff0fb224 */ /* 0x000fe200078e0a0f */
[----:B------:R-:W-:Y:S01]  /*6340*/  ISETP.GE.AND P3, PT, R4, RZ, PT ;  /* 0x000000ff0400720c */ /* 0x000fe20003f66270 */
[C---:B------:R-:W-:Y:S02]  /*6350*/  IMAD R4, R0.reuse, R9, R8 ;  /* 0x0000000900047224 */ /* 0x040fe400078e0208 */
[----:B------:R-:W-:Y:S01]  /*6360*/  IMAD.MOV.U32 R13, RZ, RZ, R7 ;  /* 0x000000ffff0d7224 */ /* 0x000fe200078e0007 */
[----:B------:R-:W-:Y:S01]  /*6370*/  STL [R1+0x3a0], R15 ;  /* 0x0003a00f01007387 */ /* 0x000fe20000100800 */
[C---:B------:R-:W-:Y:S02]  /*6380*/  IMAD R3, R0.reuse, R12, R3 ;  /* 0x0000000c00037224 */ /* 0x040fe400078e0203 */
[----:B------:R-:W-:Y:S02]  /*6390*/  IMAD.MOV.U32 R18, RZ, RZ, R16 ;  /* 0x000000ffff127224 */ /* 0x000fe400078e0010 */
[----:B------:R-:W-:Y:S01]  /*63a0*/  @!P2 IMAD.MOV R13, RZ, RZ, -R13 ;  /* 0x000000ffff0da224 */ /* 0x000fe200078e0a0d */
[C---:B------:R-:W-:Y:S01]  /*63b0*/  ISETP.GT.U32.AND P2, PT, R0.reuse, R4, PT ;  /* 0x000000040000720c */ /* 0x040fe20003f44070 */
[----:B------:R-:W-:Y:S01]  /*63c0*/  @!P0 IMAD.MOV R18, RZ, RZ, -R18 ;  /* 0x000000ffff128224 */ /* 0x000fe200078e0a12 */
[----:B------:R-:W-:Y:S01]  /*63d0*/  ISETP.GT.U32.AND P0, PT, R0, R3, PT ;  /* 0x000000030000720c */ /* 0x000fe20003f04070 */
[----:B------:R-:W-:Y:S01]  /*63e0*/  VIADD R12, R29, 0x8e ;  /* 0x0000008e1d0c7836 */ /* 0x000fe20000000000 */
[----:B------:R1:W-:Y:S01]  /*63f0*/  STL [R1+0x3a4], R13 ;  /* 0x0003a40d01007387 */ /* 0x0003e20000100800 */
[----:B------:R-:W-:-:S02]  /*6400*/  @!P4 IMAD.IADD R6, R6, 0x1, -R0 ;  /* 0x000000010606c824 */ /* 0x000fc400078e0a00 */
[C---:B------:R-:W-:Y:S01]  /*6410*/  VIADD R7, R29.reuse, 0x8d ;  /* 0x0000008d1d077836 */ /* 0x040fe20000000000 */
[----:B------:R-:W-:Y:S01]  /*6420*/  ISETP.GE.AND P6, PT, R12, RZ, PT ;  /* 0x000000ff0c00720c */ /* 0x000fe20003fc6270 */
[C---:B------:R-:W-:Y:S01]  /*6430*/  VIADD R9, R29.reuse, 0x8b ;  /* 0x0000008b1d097836 */ /* 0x040fe20000000000 */
[----:B------:R-:W-:Y:S01]  /*6440*/  ISETP.GT.U32.AND P4, PT, R0, R6, PT ;  /* 0x000000060000720c */ /* 0x000fe20003f84070 */
[----:B------:R-:W-:Y:S01]  /*6450*/  VIADD R8, R29, 0x8c ;  /* 0x0000008c1d087836 */ /* 0x000fe20000000000 */
[----:B------:R-:W-:Y:S01]  /*6460*/  IABS R12, R12 ;  /* 0x0000000c000c7213 */ /* 0x000fe20000000000 */
[--C-:B------:R-:W-:Y:S01]  /*6470*/  @!P2 IMAD.IADD R4, R4, 0x1, -R0.reuse ;  /* 0x000000010404a824 */ /* 0x100fe200078e0a00 */
[----:B-1----:R-:W-:Y:S01]  /*6480*/  IABS R13, R7 ;  /* 0x00000007000d7213 */ /* 0x002fe20000000000 */
[----:B------:R-:W-:Y:S01]  /*6490*/  @!P0 IMAD.IADD R3, R3, 0x1, -R0 ;  /* 0x0000000103038824 */ /* 0x000fe200078e0a00 */
[----:B------:R-:W-:Y:S01]  /*64a0*/  IABS R15, R9 ;  /* 0x00000009000f7213 */ /* 0x000fe20000000000 */
[----:B------:R-:W-:Y:S01]  /*64b0*/  IMAD.HI.U32 R16, R2, R12, RZ ;  /* 0x0000000c02107227 */ /* 0x000fe200078e00ff */
[C---:B------:R-:W-:Y:S01]  /*64c0*/  ISETP.GT.U32.AND P2, PT, R0.reuse, R4, PT ;  /* 0x000000040000720c */ /* 0x040fe20003f44070 */
[----:B------:R1:W-:Y:S01]  /*64d0*/  STL [R1+0x39c], R18 ;  /* 0x00039c1201007387 */ /* 0x0003e20000100800 */
[----:B------:R-:W-:Y:S01]  /*64e0*/  ISETP.GT.U32.AND P0, PT, R0, R3, PT ;  /* 0x000000030000720c */ /* 0x000fe20003f04070 */
[----:B------:R-:W-:Y:S01]  /*64f0*/  IMAD.HI.U32 R17, R2, R13, RZ ;  /* 0x0000000d02117227 */ /* 0x000fe200078e00ff */
[----:B------:R-:W-:-:S03]  /*6500*/  IABS R14, R8 ;  /* 0x00000008000e7213 */ /* 0x000fc60000000000 */
[----:B------:R-:W-:Y:S02]  /*6510*/  IMAD.MOV R16, RZ, RZ, -R16 ;  /* 0x000000ffff107224 */ /* 0x000fe400078e0a10 */
[----:B------:R-:W-:Y:S02]  /*6520*/  IMAD.MOV R17, RZ, RZ, -R17 ;  /* 0x000000ffff117224 */ /* 0x000fe400078e0a11 */
[----:B------:R-:W-:Y:S01]  /*6530*/  @!P4 IMAD.IADD R6, R6, 0x1, -R0 ;  /* 0x000000010606c824 */ /* 0x000fe200078e0a00 */
[----:B------:R-:W-:Y:S01]  /*6540*/  ISETP.GE.AND P4, PT, R7, RZ, PT ;  /* 0x000000ff0700720c */ /* 0x000fe20003f86270 */
[----:B------:R-:W-:Y:S02]  /*6550*/  IMAD R12, R0, R16, R12 ;  /* 0x00000010000c7224 */ /* 0x000fe400078e020c */
[----:B------:R-:W-:-:S04]  /*6560*/  IMAD.HI.U32 R7, R2, R15, RZ ;  /* 0x0000000f02077227 */ /* 0x000fc800078e00ff */
[----:B------:R-:W-:Y:S02]  /*6570*/  IMAD R17, R0, R17, R13 ;  /* 0x0000001100117224 */ /* 0x000fe400078e020d */
[----:B------:R-:W-:Y:S02]  /*6580*/  IMAD.MOV.U32 R20, RZ, RZ, R6 ;  /* 0x000000ffff147224 */ /* 0x000fe400078e0006 */
[----:B------:R-:W-:Y:S01]  /*6590*/  @!P2 IMAD.IADD R4, R4, 0x1, -R0 ;  /* 0x000000010404a824 */ /* 0x000fe200078e0a00 */
[----:B------:R-:W-:Y:S01]  /*65a0*/  ISETP.GT.U32.AND P2, PT, R0, R12, PT ;  /* 0x0000000c0000720c */ /* 0x000fe20003f44070 */
[----:B-1----:R-:W-:-:S04]  /*65b0*/  IMAD.HI.U32 R18, R2, R14, RZ ;  /* 0x0000000e02127227 */ /* 0x002fc800078e00ff */
[----:B------:R-:W-:Y:S02]  /*65c0*/  IMAD.MOV R6, RZ, RZ, -R7 ;  /* 0x000000ffff067224 */ /* 0x000fe400078e0a07 */
[----:B------:R-:W-:Y:S02]  /*65d0*/  @!P0 IMAD.IADD R3, R3, 0x1, -R0 ;  /* 0x0000000103038824 */ /* 0x000fe400078e0a00 */
[----:B------:R-:W-:Y:S01]  /*65e0*/  @!P5 IMAD.MOV R20, RZ, RZ, -R20 ;  /* 0x000000ffff14d224 */ /* 0x000fe200078e0a14 */
[C---:B------:R-:W-:Y:S01]  /*65f0*/  ISETP.GT.U32.AND P5, PT, R0.reuse, R17, PT ;  /* 0x000000110000720c */ /* 0x040fe20003fa4070 */
[----:B------:R-:W-:Y:S02]  /*6600*/  IMAD.MOV R18, RZ, RZ, -R18 ;  /* 0x000000ffff127224 */ /* 0x000fe400078e0a12 */
[----:B------:R-:W-:Y:S01]  /*6610*/  IMAD R15, R0, R6, R15 ;  /* 0x00000006000f7224 */ /* 0x000fe200078e020f */
[----:B------:R-:W-:Y:S01]  /*6620*/  STL [R1+0x384], R20 ;  /* 0x0003841401007387 */ /* 0x000fe20000100800 */
[----:B------:R-:W-:-:S02]  /*6630*/  IMAD.MOV.U32 R16, RZ, RZ, R3 ;  /* 0x000000ffff107224 */ /* 0x000fc400078e0003 */
[----:B------:R-:W-:Y:S02]  /*6640*/  IMAD.MOV.U32 R19, RZ, RZ, R4 ;  /* 0x000000ffff137224 */ /* 0x000fe400078e0004 */
[C---:B------:R-:W-:Y:S02]  /*6650*/  IMAD R14, R0.reuse, R18, R14 ;  /* 0x00000012000e7224 */ /* 0x040fe400078e020e */
[----:B------:R-:W-:Y:S01]  /*6660*/  @!P3 IMAD.MOV R16, RZ, RZ, -R16 ;  /* 0x000000ffff10b224 */ /* 0x000fe200078e0a10 */
[C---:B------:R-:W-:Y:S01]  /*6670*/  ISETP.GT.U32.AND P3, PT, R0.reuse, R15, PT ;  /* 0x0000000f0000720c */ /* 0x040fe20003f64070 */
[----:B------:R-:W-:Y:S01]  /*6680*/  VIADD R4, R29, 0x8a ;  /* 0x0000008a1d047836 */ /* 0x000fe20000000000 */
[----:B------:R-:W-:Y:S01]  /*6690*/  ISETP.GT.U32.AND P0, PT, R0, R14, PT ;  /* 0x0000000e0000720c */ /* 0x000fe20003f04070 */
[--C-:B------:R-:W-:Y:S02]  /*66a0*/  @!P2 IMAD.IADD R12, R12, 0x1, -R0.reuse ;  /* 0x000000010c0ca824 */ /* 0x100fe400078e0a00 */
[--C-:B------:R-:W-:Y:S01]  /*66b0*/  @!P5 IMAD.IADD R17, R17, 0x1, -R0.reuse ;  /* 0x000000011111d824 */ /* 0x100fe200078e0a00 */
[----:B------:R-:W-:Y:S01]  /*66c0*/  IABS R13, R4 ;  /* 0x00000004000d7213 */ /* 0x000fe20000000000 */
[----:B------:R-:W-:Y:S01]  /*66d0*/  @!P1 IMAD.MOV R19, RZ, RZ, -R19 ;  /* 0x000000ffff139224 */ /* 0x000fe200078e0a13 */
[----:B------:R-:W-:Y:S01]  /*66e0*/  ISETP.GE.AND P1, PT, R8, RZ, PT ;  /* 0x000000ff0800720c */ /* 0x000fe20003f26270 */
[----:B------:R-:W-:Y:S01]  /*66f0*/  VIADD R6, R29, 0x89 ;  /* 0x000000891d067836 */ /* 0x000fe20000000000 */
[----:B------:R-:W-:Y:S01]  /*6700*/  ISETP.GT.U32.AND P2, PT, R0, R12, PT ;  /* 0x0000000c0000720c */ /* 0x000fe20003f44070 */
[----:B------:R-:W-:Y:S01]  /*6710*/  IMAD.HI.U32 R8, R2, R13, RZ ;  /* 0x0000000d02087227 */ /* 0x000fe200078e00ff */
[----:B------:R-:W-:Y:S01]  /*6720*/  ISETP.GT.U32.AND P5, PT, R0, R17, PT ;  /* 0x000000110000720c */ /* 0x000fe20003fa4070 */
[----:B------:R1:W-:Y:S01]  /*6730*/  STL [R1+0x380], R19 ;  /* 0x0003801301007387 */ /* 0x0003e20000100800 */
[----:B------:R-:W-:Y:S01]  /*6740*/  IABS R3, R6 ;  /* 0x0000000600037213 */ /* 0x000fe20000000000 */
[----:B------:R-:W-:-:S02]  /*6750*/  @!P3 IMAD.IADD R15, R15, 0x1, -R0 ;  /* 0x000000010f0fb824 */ /* 0x000fc400078e0a00 */
[----:B------:R-:W-:Y:S01]  /*6760*/  IMAD.MOV R8, RZ, RZ, -R8 ;  /* 0x000000ffff087224 */ /* 0x000fe200078e0a08 */
[----:B------:R2:W-:Y:S01]  /*6770*/  STL [R1+0x37c], R16 ;  /* 0x00037c1001007387 */ /* 0x0005e20000100800 */
[----:B------:R-:W-:Y:S01]  /*6780*/  @!P0 IMAD.IADD R14, R14, 0x1, -R0 ;  /* 0x000000010e0e8824 */ /* 0x000fe200078e0a00 */
[C---:B------:R-:W-:Y:S01]  /*6790*/  ISETP.GT.U32.AND P3, PT, R0.reuse, R15, PT ;  /* 0x0000000f0000720c */ /* 0x040fe20003f64070 */
[----:B------:R-:W-:Y:S02]  /*67a0*/  IMAD R13, R0, R8, R13 ;  /* 0x00000008000d7224 */ /* 0x000fe400078e020d */
[----:B------:R-:W-:Y:S01]  /*67b0*/  IMAD.HI.U32 R8, R2, R3, RZ ;  /* 0x0000000302087227 */ /* 0x000fe200078e00ff */
[----:B------:R-:W-:-:S03]  /*67c0*/  ISETP.GT.U32.AND P0, PT, R0, R14, PT ;  /* 0x0000000e0000720c */ /* 0x000fc60003f04070 */
[----:B------:R-:W-:Y:S01]  /*67d0*/  @!P2 IMAD.IADD R12, R12, 0x1, -R0 ;  /* 0x000000010c0ca824 */ /* 0x000fe200078e0a00 */
[----:B------:R-:W-:Y:S01]  /*67e0*/  ISETP.GE.AND P2, PT, R9, RZ, PT ;  /* 0x000000ff0900720c */ /* 0x000fe20003f46270 */
[----:B------:R-:W-:Y:S02]  /*67f0*/  IMAD.MOV R8, RZ, RZ, -R8 ;  /* 0x000000ffff087224 */ /* 0x000fe400078e0a08 */
[----:B------:R-:W-:Y:S01]  /*6800*/  @!P5 IMAD.IADD R17, R17, 0x1, -R0 ;  /* 0x000000011111d824 */ /* 0x000fe200078e0a00 */
[C---:B------:R-:W-:Y:S01]  /*6810*/  ISETP.GT.U32.AND P5, PT, R0.reuse, R13, PT ;  /* 0x0000000d0000720c */ /* 0x040fe20003fa4070 */
[----:B-1----:R-:W-:Y:S02]  /*6820*/  IMAD.MOV.U32 R19, RZ, RZ, R12 ;  /* 0x000000ffff137224 */ /* 0x002fe400078e000c */
[----:B------:R-:W-:Y:S02]  /*6830*/  IMAD R12, R0, R8, R3 ;  /* 0x00000008000c7224 */ /* 0x000fe400078e0203 */
[----:B--2---:R-:W-:-:S02]  /*6840*/  IMAD.MOV.U32 R16, RZ, RZ, R17 ;  /* 0x000000ffff107224 */ /* 0x004fc400078e0011 */
[----:B------:R-:W-:Y:S01]  /*6850*/  @!P3 IMAD.IADD R15, R15, 0x1, -R0 ;  /* 0x000000010f0fb824 */ /* 0x000fe200078e0a00 */
[----:B------:R-:W-:Y:S01]  /*6860*/  ISETP.GT.U32.AND P3, PT, R0, R12, PT ;  /* 0x0000000c0000720c */ /* 0x000fe20003f64070 */
[----:B------:R-:W-:Y:S02]  /*6870*/  VIADD R7, R29, 0x88 ;  /* 0x000000881d077836 */ /* 0x000fe40000000000 */
[----:B------:R-:W-:Y:S01]  /*6880*/  @!P6 IMAD.MOV R19, RZ, RZ, -R19 ;  /* 0x000000ffff13e224 */ /* 0x000fe200078e0a13 */
[----:B------:R-:W-:Y:S01]  /*6890*/  ISETP.GE.AND P6, PT, R4, RZ, PT ;  /* 0x000000ff0400720c */ /* 0x000fe20003fc6270 */
[----:B------:R-:W-:Y:S01]  /*68a0*/  @!P4 IMAD.MOV R16, RZ, RZ, -R16 ;  /* 0x000000ffff10c224 */ /* 0x000fe200078e0a10 */
[----:B------:R-:W-:Y:S01]  /*68b0*/  IABS R18, R7 ;  /* 0x0000000700127213 */ /* 0x000fe20000000000 */
[--C-:B------:R-:W-:Y:S01]  /*68c0*/  @!P0 IMAD.IADD R14, R14, 0x1, -R0.reuse ;  /* 0x000000010e0e8824 */ /* 0x100fe200078e0a00 */
[----:B------:R-:W-:Y:S01]  /*68d0*/  STL [R1+0x378], R19 ;  /* 0x0003781301007387 */ /* 0x000fe20000100800 */
[----:B------:R-:W-:Y:S01]  /*68e0*/  @!P5 IMAD.IADD R13, R13, 0x1, -R0 ;  /* 0x000000010d0dd824 */ /* 0x000fe200078e0a00 */
[----:B------:R-:W-:Y:S01]  /*68f0*/  ISETP.GE.AND P4, PT, R6, RZ, PT ;  /* 0x000000ff0600720c */ /* 0x000fe20003f86270 */
[----:B------:R-:W-:Y:S01]  /*6900*/  IMAD.MOV.U32 R17, RZ, RZ, R14 ;  /* 0x000000ffff117224 */ /* 0x000fe200078e000e */
[----:B------:R1:W-:Y:S01]  /*6910*/  STL [R1+0x35c], R16 ;  /* 0x00035c1001007387 */ /* 0x0003e20000100800 */
[----:B------:R-:W-:Y:S01]  /*6920*/  VIADD R3, R29, 0x87 ;  /* 0x000000871d037836 */ /* 0x000fe20000000000 */
[----:B------:R-:W-:Y:S01]  /*6930*/  ISETP.GT.U32.AND P5, PT, R0, R13, PT ;  /* 0x0000000d0000720c */ /* 0x000fe20003fa4070 */
[----:B------:R-:W-:Y:S01]  /*6940*/  IMAD.HI.U32 R9, R2, R18, RZ ;  /* 0x0000001202097227 */ /* 0x000fe200078e00ff */
[----:B------:R-:W-:-:S02]  /*6950*/  ISETP.GE.AND P0, PT, R7, RZ, PT ;  /* 0x000000ff0700720c */ /* 0x000fc40003f06270 */
[----:B------:R-:W-:Y:S01]  /*6960*/  IABS R6, R3 ;  /* 0x0000000300067213 */ /* 0x000fe20000000000 */
[----:B------:R-:W-:Y:S01]  /*6970*/  @!P1 IMAD.MOV R17, RZ, RZ, -R17 ;  /* 0x000000ffff119224 */ /* 0x000fe200078e0a11 */
[----:B------:R-:W-:Y:S01]  /*6980*/  ISETP.GE.AND P1, PT, R3, RZ, PT ;  /* 0x000000ff0300720c */ /* 0x000fe20003f26270 */
[----:B------:R-:W-:Y:S02]  /*6990*/  VIADD R4, R29, 0x86 ;  /* 0x000000861d047836 */ /* 0x000fe40000000000 */
[----:B-1----:R-:W-:Y:S01]  /*69a0*/  IMAD.MOV.U32 R16, RZ, RZ, R15 ;  /* 0x000000ffff107224 */ /* 0x002fe200078e000f */
[----:B------:R1:W-:Y:S01]  /*69b0*/  STL [R1+0x370], R17 ;  /* 0x0003701101007387 */ /* 0x0003e20000100800 */
[----:B------:R-:W-:Y:S02]  /*69c0*/  @!P3 IMAD.IADD R12, R12, 0x1, -R0 ;  /* 0x000000010c0cb824 */ /* 0x000fe400078e0a00 */
[----:B------:R-:W-:Y:S01]  /*69d0*/  @!P2 IMAD.MOV R16, RZ, RZ, -R16 ;  /* 0x000000ffff10a224 */ /* 0x000fe200078e0a10 */
[----:B------:R-:W-:Y:S01]  /*69e0*/  ISETP.GE.AND P2, PT, R4, RZ, PT ;  /* 0x000000ff0400720c */ /* 0x000fe20003f46270 */
[----:B------:R-:W-:Y:S01]  /*69f0*/  IMAD.MOV R9, RZ, RZ, -R9 ;  /* 0x000000ffff097224 */ /* 0x000fe200078e0a09 */
[C---:B------:R-:W-:Y:S01]  /*6a00*/  ISETP.GT.U32.AND P3, PT, R0.reuse, R12, PT ;  /* 0x0000000c0000720c */ /* 0x040fe20003f64070 */
[----:B------:R-:W-:Y:S01]  /*6a10*/  @!P5 IMAD.IADD R13, R13, 0x1, -R0 ;  /* 0x000000010d0dd824 */ /* 0x000fe200078e0a00 */
[----:B------:R2:W-:Y:S01]  /*6a20*/  STL [R1+0x374], R16 ;  /* 0x0003741001007387 */ /* 0x0005e20000100800 */
[----:B------:R-:W-:-:S02]  /*6a30*/  IMAD R18, R0, R9, R18 ;  /* 0x0000000900127224 */ /* 0x000fc400078e0212 */
[----:B------:R-:W-:-:S03]  /*6a40*/  IMAD.HI.U32 R9, R2, R6, RZ ;  /* 0x0000000602097227 */ /* 0x000fc600078e00ff */
[C---:B------:R-:W-:Y:S01]  /*6a50*/  ISETP.GT.U32.AND P5, PT, R0.reuse, R18, PT ;  /* 0x000000120000720c */ /* 0x040fe20003fa4070 */
[----:B------:R-:W-:Y:S02]  /*6a60*/  IMAD.MOV R9, RZ, RZ, -R9 ;  /* 0x000000ffff097224 */ /* 0x000fe400078e0a09 */
[----:B-1----:R-:W-:Y:S01]  /*6a70*/  IMAD.MOV.U32 R17, RZ, RZ, R13 ;  /* 0x000000ffff117224 */ /* 0x002fe200078e000d */
[----:B--2---:R-:W-:Y:S01]  /*6a80*/  IABS R16, R4 ;  /* 0x0000000400107213 */ /* 0x004fe20000000000 */
[----:B------:R-:W-:Y:S02]  /*6a90*/  IMAD R6, R0, R9, R6 ;  /* 0x0000000900067224 */ /* 0x000fe400078e0206 */
[----:B------:R-:W-:Y:S02]  /*6aa0*/  @!P3 IMAD.IADD R12, R12, 0x1, -R0 ;  /* 0x000000010c0cb824 */ /* 0x000fe400078e0a00 */
[----:B------:R-:W-:Y:S01]  /*6ab0*/  IMAD.HI.U32 R4, R2, R16, RZ ;  /* 0x0000001002047227 */ /* 0x000fe200078e00ff */
[----:B------:R-:W-:-:S03]  /*6ac0*/  ISETP.GT.U32.AND P3, PT, R0, R6, PT ;  /* 0x000000060000720c */ /* 0x000fc60003f64070 */
[----:B------:R-:W-:Y:S02]  /*6ad0*/  IMAD.MOV R4, RZ, RZ, -R4 ;  /* 0x000000ffff047224 */ /* 0x000fe400078e0a04 */
[----:B------:R-:W-:Y:S02]  /*6ae0*/  @!P6 IMAD.MOV R17, RZ, RZ, -R17 ;  /* 0x000000ffff11e224 */ /* 0x000fe400078e0a11 */
[----:B------:R-:W-:Y:S02]  /*6af0*/  IMAD R16, R0, R4, R16 ;  /* 0x0000000400107224 */ /* 0x000fe400078e0210 */
[--C-:B------:R-:W-:Y:S01]  /*6b00*/  @!P5 IMAD.IADD R18, R18, 0x1, -R0.reuse ;  /* 0x000000011212d824 */ /* 0x100fe200078e0a00 */
[----:B------:R1:W-:Y:S01]  /*6b10*/  STL [R1+0x364], R17 ;  /* 0x0003641101007387 */ /* 0x0003e20000100800 */
[C---:B------:R-:W-:Y:S01]  /*6b20*/  VIADD R3, R29.reuse, 0x85 ;  /* 0x000000851d037836 */ /* 0x040fe20000000000 */
[C---:B------:R-:W-:Y:S01]  /*6b30*/  ISETP.GT.U32.AND P6, PT, R0.reuse, R16, PT ;  /* 0x000000100000720c */ /* 0x040fe20003fc4070 */
[C---:B------:R-:W-:Y:S01]  /*6b40*/  VIADD R8, R29.reuse, 0x84 ;  /* 0x000000841d087836 */ /* 0x040fe20000000000 */
[----:B------:R-:W-:Y:S01]  /*6b50*/  ISETP.GT.U32.AND P5, PT, R0, R18, PT ;  /* 0x000000120000720c */ /* 0x000fe20003fa4070 */
[----:B------:R-:W-:Y:S01]  /*6b60*/  @!P3 IMAD.IADD R6, R6, 0x1, -R0 ;  /* 0x000000010606b824 */ /* 0x000fe200078e0a00 */
[----:B------:R-:W-:Y:S01]  /*6b70*/  IABS R7, R3 ;  /* 0x0000000300077213 */ /* 0x000fe20000000000 */
[----:B------:R-:W-:Y:S01]  /*6b80*/  IMAD.MOV.U32 R15, RZ, RZ, R12 ;  /* 0x000000ffff0f7224 */ /* 0x000fe200078e000c */
[----:B------:R-:W-:Y:S01]  /*6b90*/  IABS R14, R8 ;  /* 0x00000008000e7213 */ /* 0x000fe20000000000 */
[----:B------:R-:W-:Y:S01]  /*6ba0*/  VIADD R20, R29, 0x81 ;  /* 0x000000811d147836 */ /* 0x000fe20000000000 */
[----:B------:R-:W-:Y:S01]  /*6bb0*/  ISETP.GT.U32.AND P3, PT, R0, R6, PT ;  /* 0x000000060000720c */ /* 0x000fe20003f64070 */
[----:B------:R-:W-:-:S03]  /*6bc0*/  IMAD.HI.U32 R9, R2, R7, RZ ;  /* 0x0000000702097227 */ /* 0x000fc600078e00ff */
[----:B------:R-:W-:Y:S01]  /*6bd0*/  IABS R21, R20 ;  /* 0x0000001400157213 */ /* 0x000fe20000000000 */
[----:B------:R-:W-:Y:S02]  /*6be0*/  @!P6 IMAD.IADD R16, R16, 0x1, -R0 ;  /* 0x000000011010e824 */ /* 0x000fe400078e0a00 */
[----:B------:R-:W-:-:S03]  /*6bf0*/  IMAD.HI.U32 R4, R2, R14, RZ ;  /* 0x0000000e02047227 */ /* 0x000fc600078e00ff */
[----:B------:R-:W-:Y:S01]  /*6c00*/  ISETP.GT.U32.AND P6, PT, R0, R16, PT ;  /* 0x000000100000720c */ /* 0x000fe20003fc4070 */
[----:B------:R-:W-:Y:S02]  /*6c10*/  IMAD.MOV R9, RZ, RZ, -R9 ;  /* 0x000000ffff097224 */ /* 0x000fe400078e0a09 */
[----:B-1----:R-:W-:Y:S02]  /*6c20*/  VIADD R17, R29, 0x83 ;  /* 0x000000831d117836 */ /* 0x002fe40000000000 */
[----:B------:R-:W-:Y:S01]  /*6c30*/  @!P4 IMAD.MOV R15, RZ, RZ, -R15 ;  /* 0x000000ffff0fc224 */ /* 0x000fe200078e0a0f */
[----:B------:R-:W-:Y:S01]  /*6c40*/  ISETP.GE.AND P4, PT, R3, RZ, PT ;  /* 0x000000ff0300720c */ /* 0x000fe20003f86270 */
[----:B------:R-:W-:Y:S01]  /*6c50*/  @!P5 IMAD.IADD R18, R18, 0x1, -R0 ;  /* 0x000000011212d824 */ /* 0x000fe200078e0a00 */
[----:B------:R-:W-:Y:S01]  /*6c60*/  ISETP.GE.AND P5, PT, R8, RZ, PT ;  /* 0x000000ff0800720c */ /* 0x000fe20003fa6270 */
[----:B------:R-:W-:Y:S01]  /*6c70*/  IMAD.MOV R4, RZ, RZ, -R4 ;  /* 0x000000ffff047224 */ /* 0x000fe200078e0a04 */
[----:B------:R1:W-:Y:S01]  /*6c80*/  STL [R1+0x36c], R15 ;  /* 0x00036c0f01007387 */ /* 0x0003e20000100800 */
[----:B------:R-:W-:Y:S01]  /*6c90*/  IMAD R3, R0, R9, R7 ;  /* 0x0000000900037224 */ /* 0x000fe200078e0207 */
[----:B------:R-:W-:Y:S01]  /*6ca0*/  IABS R9, R17 ;  /* 0x0000001100097213 */ /* 0x000fe20000000000 */
[----:B------:R-:W-:-:S02]  /*6cb0*/  VIADD R8, R29, 0x82 ;  /* 0x000000821d087836 */ /* 0x000fc40000000000 */
[----:B------:R-:W-:Y:S02]  /*6cc0*/  IMAD R14, R0, R4, R14 ;  /* 0x00000004000e7224 */ /* 0x000fe400078e020e */
[--C-:B------:R-:W-:Y:S01]  /*6cd0*/  @!P3 IMAD.IADD R6, R6, 0x1, -R0.reuse ;  /* 0x000000010606b824 */ /* 0x100fe200078e0a00 */
[----:B------:R-:W-:Y:S01]  /*6ce0*/  IABS R23, R8 ;  /* 0x0000000800177213 */ /* 0x000fe20000000000 */
[----:B------:R-:W-:Y:S01]  /*6cf0*/  @!P6 IMAD.IADD R16, R16, 0x1, -R0 ;  /* 0x000000011010e824 */ /* 0x000fe200078e0a00 */
[----:B------:R-:W-:Y:S01]  /*6d00*/  ISETP.GT.U32.AND P3, PT, R0, R3, PT ;  /* 0x000000030000720c */ /* 0x000fe20003f64070 */
[----:B-1----:R-:W-:Y:S01]  /*6d10*/  IMAD.HI.U32 R15, R2, R9, RZ ;  /* 0x00000009020f7227 */ /* 0x002fe200078e00ff */
[----:B------:R-:W-:-:S03]  /*6d20*/  ISETP.GT.U32.AND P6, PT, R0, R14, PT ;  /* 0x0000000e0000720c */ /* 0x000fc60003fc4070 */
[----:B------:R-:W-:Y:S02]  /*6d30*/  IMAD.MOV R15, RZ, RZ, -R15 ;  /* 0x000000ffff0f7224 */ /* 0x000fe400078e0a0f */
[----:B------:R-:W-:-:S04]  /*6d40*/  IMAD.HI.U32 R22, R2, R23, RZ ;  /* 0x0000001702167227 */ /* 0x000fc800078e00ff */
[C---:B------:R-:W-:Y:S02]  /*6d50*/  IMAD R9, R0.reuse, R15, R9 ;  /* 0x0000000f00097224 */ /* 0x040fe400078e0209 */
[----:B------:R-:W-:Y:S02]  /*6d60*/  IMAD.MOV R22, RZ, RZ, -R22 ;  /* 0x000000ffff167224 */ /* 0x000fe400078e0a16 */
[--C-:B------:R-:W-:Y:S01]  /*6d70*/  @!P3 IMAD.IADD R3, R3, 0x1, -R0.reuse ;  /* 0x000000010303b824 */ /* 0x100fe200078e0a00 */
[C---:B------:R-:W-:Y:S01]  /*6d80*/  ISETP.GT.U32.AND P3, PT, R0.reuse, R9, PT ;  /* 0x000000090000720c */ /* 0x040fe20003f64070 */
[----:B------:R-:W-:Y:S02]  /*6d90*/  IMAD R22, R0, R22, R23 ;  /* 0x0000001600167224 */ /* 0x000fe400078e0217 */
[----:B------:R-:W-:Y:S02]  /*6da0*/  @!P6 IMAD.IADD R14, R14, 0x1, -R0 ;  /* 0x000000010e0ee824 */ /* 0x000fe400078e0a00 */
[----:B------:R-:W-:Y:S01]  /*6db0*/  VIADD R7, R29, 0x80 ;  /* 0x000000801d077836 */ /* 0x000fe20000000000 */
[----:B------:R-:W-:Y:S01]  /*6dc0*/  ISETP.GT.U32.AND P6, PT, R0, R22, PT ;  /* 0x000000160000720c */ /* 0x000fe20003fc4070 */
[----:B------:R-:W-:-:S03]  /*6dd0*/  IMAD.HI.U32 R24, R2, R21, RZ ;  /* 0x0000001502187227 */ /* 0x000fc600078e00ff */
[----:B------:R-:W-:Y:S01]  /*6de0*/  IABS R4, R7 ;  /* 0x0000000700047213 */ /* 0x000fe20000000000 */
[----:B------:R-:W-:Y:S02]  /*6df0*/  VIADD R13, R29, 0x7f ;  /* 0x0000007f1d0d7836 */ /* 0x000fe40000000000 */
[----:B------:R-:W-:Y:S02]  /*6e00*/  IMAD.MOV R24, RZ, RZ, -R24 ;  /* 0x000000ffff187224 */ /* 0x000fe400078e0a18 */
[----:B------:R-:W-:Y:S01]  /*6e10*/  IMAD.MOV.U32 R25, RZ, RZ, R18 ;  /* 0x000000ffff197224 */ /* 0x000fe200078e0012 */
[----:B------:R-:W-:Y:S01]  /*6e20*/  IABS R12, R13 ;  /* 0x0000000d000c7213 */ /* 0x000fe20000000000 */
[----:B------:R-:W-:Y:S01]  /*6e30*/  @!P3 IMAD.IADD R9, R9, 0x1, -R0 ;  /* 0x000000010909b824 */ /* 0x000fe200078e0a00 */
[----:B------:R-:W-:Y:S01]  /*6e40*/  ISETP.GT.U32.AND P3, PT, R0, R3, PT ;  /* 0x000000030000720c */ /* 0x000fe20003f64070 */
[----:B------:R-:W-:-:S04]  /*6e50*/  IMAD.HI.U32 R19, R2, R4, RZ ;  /* 0x0000000402137227 */ /* 0x000fc800078e00ff */
[C---:B------:R-:W-:Y:S02]  /*6e60*/  IMAD R21, R0.reuse, R24, R21 ;  /* 0x0000001800157224 */ /* 0x040fe400078e0215 */
[----:B------:R-:W-:Y:S01]  /*6e70*/  @!P0 IMAD.MOV R25, RZ, RZ, -R25 ;  /* 0x000000ffff198224 */ /* 0x000fe200078e0a19 */
[----:B------:R-:W-:Y:S01]  /*6e80*/  ISETP.GT.U32.AND P0, PT, R0, R14, PT ;  /* 0x0000000e0000720c */ /* 0x000fe20003f04070 */
[----:B------:R-:W-:Y:S01]  /*6e90*/  @!P6 IMAD.IADD R22, R22, 0x1, -R0 ;  /* 0x000000011616e824 */ /* 0x000fe200078e0a00 */
[----:B------:R-:W-:Y:S01]  /*6ea0*/  ISETP.GT.U32.AND P6, PT, R0, R9, PT ;  /* 0x000000090000720c */ /* 0x000fe20003fc4070 */
[----:B------:R-:W-:Y:S01]  /*6eb0*/  IMAD.MOV R19, RZ, RZ, -R19 ;  /* 0x000000ffff137224 */ /* 0x000fe200078e0a13 */
[----:B------:R-:W-:Y:S01]  /*6ec0*/  STL [R1+0x354], R25 ;  /* 0x0003541901007387 */ /* 0x000fe20000100800 */
[----:B------:R-:W-:-:S04]  /*6ed0*/  IMAD.HI.U32 R15, R2, R12, RZ ;  /* 0x0000000c020f7227 */ /* 0x000fc800078e00ff */
[----:B------:R-:W-:Y:S01]  /*6ee0*/  @!P2 IMAD.MOV R16, RZ, RZ, -R16 ;  /* 0x000000ffff10a224 */ /* 0x000fe200078e0a10 */
[C---:B------:R-:W-:Y:S01]  /*6ef0*/  ISETP.GT.U32.AND P2, PT, R0.reuse, R21, PT ;  /* 0x000000150000720c */ /* 0x040fe20003f44070 */
[----:B------:R-:W-:Y:S02]  /*6f00*/  IMAD.MOV.U32 R23, RZ, RZ, R6 ;  /* 0x000000ffff177224 */ /* 0x000fe400078e0006 */
[C---:B------:R-:W-:Y:S02]  /*6f10*/  IMAD R4, R0.reuse, R19, R4 ;  /* 0x0000001300047224 */ /* 0x040fe400078e0204 */
[----:B------:R-:W-:Y:S02]  /*6f20*/  IMAD.MOV R15, RZ, RZ, -R15 ;  /* 0x000000ffff0f7224 */ /* 0x000fe400078e0a0f */
[C---:B------:R-:W-:Y:S02]  /*6f30*/  VIADD R19, R29.reuse, 0x7e ;  /* 0x0000007e1d137836 */ /* 0x040fe40000000000 */
[----:B------:R-:W-:Y:S01]  /*6f40*/  @!P1 IMAD.MOV R23, RZ, RZ, -R23 ;  /* 0x000000ffff179224 */ /* 0x000fe200078e0a17 */
[C---:B------:R-:W-:Y:S01]  /*6f50*/  ISETP.GT.U32.AND P1, PT, R0.reuse, R22, PT ;  /* 0x000000160000720c */ /* 0x040fe20003f24070 */
[C---:B------:R-:W-:Y:S01]  /*6f60*/  IMAD R12, R0.reuse, R15, R12 ;  /* 0x0000000f000c7224 */ /* 0x040fe200078e020c */
[----:B------:R-:W-:Y:S01]  /*6f70*/  IABS R15, R19 ;  /* 0x00000013000f7213 */ /* 0x000fe20000000000 */
[----:B------:R-:W-:Y:S01]  /*6f80*/  VIADD R18, R29, 0x7d ;  /* 0x0000007d1d127836 */ /* 0x000fe20000000000 */
[----:B------:R-:W-:Y:S01]  /*6f90*/  STL [R1+0x350], R23 ;  /* 0x0003501701007387 */ /* 0x000fe20000100800 */
[--C-:B------:R-:W-:Y:S01]  /*6fa0*/  @!P3 IMAD.IADD R3, R3, 0x1, -R0.reuse ;  /* 0x000000010303b824 */ /* 0x100fe200078e0a00 */
[----:B------:R-:W-:Y:S01]  /*6fb0*/  ISETP.GT.U32.AND P3, PT, R0, R4, PT ;  /* 0x000000040000720c */ /* 0x000fe20003f64070 */
[--C-:B------:R-:W-:Y:S01]  /*6fc0*/  @!P0 IMAD.IADD R14, R14, 0x1, -R0.reuse ;  /* 0x000000010e0e8824 */ /* 0x100fe200078e0a00 */
[----:B------:R1:W-:Y:S01]  /*6fd0*/  STL [R1+0x334], R16 ;  /* 0x0003341001007387 */ /* 0x0003e20000100800 */
[--C-:B------:R-:W-:Y:S01]  /*6fe0*/  @!P6 IMAD.IADD R9, R9, 0x1, -R0.reuse ;  /* 0x000000010909e824 */ /* 0x100fe200078e0a00 */
[----:B------:R-:W-:Y:S01]  /*6ff0*/  ISETP.GE.AND P0, PT, R17, RZ, PT ;  /* 0x000000ff1100720c */ /* 0x000fe20003f06270 */
[--C-:B------:R-:W-:Y:S01]  /*7000*/  @!P2 IMAD.IADD R21, R21, 0x1, -R0.reuse ;  /* 0x000000011515a824 */ /* 0x100fe200078e0a00 */
[----:B------:R-:W-:Y:S01]  /*7010*/  ISETP.GT.U32.AND P6, PT, R0, R12, PT ;  /* 0x0000000c0000720c */ /* 0x000fe20003fc4070 */
[----:B------:R-:W-:Y:S01]  /*7020*/  IMAD.MOV.U32 R24, RZ, RZ, R3 ;  /* 0x000000ffff187224 */ /* 0x000fe200078e0003 */
[----:B------:R-:W-:Y:S01]  /*7030*/  IABS R6, R18 ;  /* 0x0000001200067213 */ /* 0x000fe20000000000 */
[----:B------:R-:W-:Y:S01]  /*7040*/  @!P1 IMAD.IADD R22, R22, 0x1, -R0 ;  /* 0x0000000116169824 */ /* 0x000fe200078e0a00 */
[----:B------:R-:W-:Y:S01]  /*7050*/  ISETP.GE.AND P1, PT, R8, RZ, PT ;  /* 0x000000ff0800720c */ /* 0x000fe20003f26270 */
[----:B------:R-:W-:Y:S01]  /*7060*/  @!P4 IMAD.MOV R24, RZ, RZ, -R24 ;  /* 0x000000ffff18c224 */ /* 0x000fe200078e0a18 */
[----:B------:R-:W-:Y:S01]  /*7070*/  ISETP.GT.U32.AND P4, PT, R0, R21, PT ;  /* 0x000000150000720c */ /* 0x000fe20003f84070 */
[----:B-1----:R-:W-:Y:S01]  /*7080*/  IMAD.HI.U32 R16, R2, R15, RZ ;  /* 0x0000000f02107227 */ /* 0x002fe200078e00ff */
[----:B------:R-:W-:-:S02]  /*7090*/  ISETP.GE.AND P2, PT, R20, RZ, PT ;  /* 0x000000ff1400720c */ /* 0x000fc40003f46270 */
[----:B------:R-:W-:Y:S01]  /*70a0*/  STL [R1+0x320], R24 ;  /* 0x0003201801007387 */ /* 0x000fe20000100800 */
[----:B------:R-:W-:Y:S02]  /*70b0*/  IMAD.MOV R16, RZ, RZ, -R16 ;  /* 0x000000ffff107224 */ /* 0x000fe400078e0a10 */
[----:B------:R-:W-:-:S04]  /*70c0*/  IMAD.HI.U32 R17, R2, R6, RZ ;  /* 0x0000000602117227 */ /* 0x000fc800078e00ff */
[----:B------:R-:W-:Y:S02]  /*70d0*/  IMAD R15, R0, R16, R15 ;  /* 0x00000010000f7224 */ /* 0x000fe400078e020f */
[----:B------:R-:W-:Y:S02]  /*70e0*/  IMAD.MOV R17, RZ, RZ, -R17 ;  /* 0x000000ffff117224 */ /* 0x000fe400078e0a11 */
[----:B------:R-:W-:Y:S02]  /*70f0*/  IMAD.MOV.U32 R23, RZ, RZ, R14 ;  /* 0x000000ffff177224 */ /* 0x000fe400078e000e */
[----:B------:R-:W-:Y:S02]  /*7100*/  VIADD R3, R29, 0x7c ;  /* 0x0000007c1d037836 */ /* 0x000fe40000000000 */
[----:B------:R-:W-:Y:S02]  /*7110*/  @!P6 IMAD.IADD R12, R12, 0x1, -R0 ;  /* 0x000000010c0ce824 */ /* 0x000fe400078e0a00 */
[----:B------:R-:W-:Y:S01]  /*7120*/  @!P0 IMAD.MOV R9, RZ, RZ, -R9 ;  /* 0x000000ffff098224 */ /* 0x000fe200078e0a09 */
[C---:B------:R-:W-:Y:S01]  /*7130*/  ISETP.GT.U32.AND P0, PT, R0.reuse, R15, PT ;  /* 0x0000000f0000720c */ /* 0x040fe20003f04070 */
[C---:B------:R-:W-:Y:S01]  /*7140*/  IMAD R6, R0.reuse, R17, R6 ;  /* 0x0000001100067224 */ /* 0x040fe200078e0206 */
[----:B------:R-:W-:Y:S01]  /*7150*/  ISETP.GT.U32.AND P6, PT, R0, R12, PT ;  /* 0x0000000c0000720c */ /* 0x000fe20003fc4070 */
[----:B------:R-:W-:Y:S01]  /*7160*/  @!P5 IMAD.MOV R23, RZ, RZ, -R23 ;  /* 0x000000ffff17d224 */ /* 0x000fe200078e0a17 */
[----:B------:R-:W-:Y:S01]  /*7170*/  IABS R14, R3 ;  /* 0x00000003000e7213 */ /* 0x000fe20000000000 */
[----:B------:R-:W-:-:S02]  /*7180*/  IMAD.MOV.U32 R8, RZ, RZ, R22 ;  /* 0x000000ffff087224 */ /* 0x000fc400078e0016 */
[--C-:B------:R-:W-:Y:S01]  /*7190*/  @!P4 IMAD.IADD R21, R21, 0x1, -R0.reuse ;  /* 0x000000011515c824 */ /* 0x100fe200078e0a00 */
[----:B------:R-:W-:Y:S01]  /*71a0*/  ISETP.GT.U32.AND P4, PT, R0, R6, PT ;  /* 0x000000060000720c */ /* 0x000fe20003f84070 */
[----:B------:R-:W-:Y:S01]  /*71b0*/  @!P3 IMAD.IADD R4, R4, 0x1, -R0 ;  /* 0x000000010404b824 */ /* 0x000fe200078e0a00 */
[----:B------:R-:W-:Y:S01]  /*71c0*/  STL [R1+0x31c], R23 ;  /* 0x00031c1701007387 */ /* 0x000fe20000100800 */
[----:B------:R-:W-:Y:S01]  /*71d0*/  @!P1 IMAD.MOV R8, RZ, RZ, -R8 ;  /* 0x000000ffff089224 */ /* 0x000fe200078e0a08 */
[----:B------:R-:W-:Y:S01]  /*71e0*/  ISETP.GE.AND P1, PT, R13, RZ, PT ;  /* 0x000000ff0d00720c */ /* 0x000fe20003f26270 */
[--C-:B------:R-:W-:Y:S01]  /*71f0*/  @!P0 IMAD.IADD R15, R15, 0x1, -R0.reuse ;  /* 0x000000010f0f8824 */ /* 0x100fe200078e0a00 */
[----:B------:R1:W-:Y:S01]  /*7200*/  STL [R1+0x318], R9 ;  /* 0x0003180901007387 */ /* 0x0003e20000100800 */
[----:B------:R-:W-:Y:S01]  /*7210*/  ISETP.GT.U32.AND P5, PT, R0, R4, PT ;  /* 0x000000040000720c */ /* 0x000fe20003fa4070 */
[----:B------:R-:W-:Y:S01]  /*7220*/  IMAD.MOV.U32 R17, RZ, RZ, R21 ;  /* 0x000000ffff117224 */ /* 0x000fe200078e0015 */
[----:B------:R-:W-:Y:S01]  /*7230*/  ISETP.GE.AND P3, PT, R7, RZ, PT ;  /* 0x000000ff0700720c */ /* 0x000fe20003f66270 */
[----:B------:R-:W-:Y:S01]  /*7240*/  VIADD R7, R29, 0x7b ;  /* 0x0000007b1d077836 */ /* 0x000fe20000000000 */
[----:B------:R2:W-:Y:S01]  /*7250*/  STL [R1+0x314], R8 ;  /* 0x0003140801007387 */ /* 0x0005e20000100800 */
[----:B------:R-:W-:Y:S01]  /*7260*/  @!P6 IMAD.IADD R12, R12, 0x1, -R0 ;  /* 0x000000010c0ce824 */ /* 0x000fe200078e0a00 */
[----:B------:R-:W-:Y:S01]  /*7270*/  ISETP.GE.AND P0, PT, R3, RZ, PT ;  /* 0x000000ff0300720c */ /* 0x000fe20003f06270 */
[----:B------:R-:W-:Y:S01]  /*7280*/  @!P2 IMAD.MOV R17, RZ, RZ, -R17 ;  /* 0x000000ffff11a224 */ /* 0x000fe200078e0a11 */
[----:B------:R-:W-:Y:S01]  /*7290*/  ISETP.GT.U32.AND P2, PT, R0, R15, PT ;  /* 0x0000000f0000720c */ /* 0x000fe20003f44070 */
[----:B-1----:R-:W-:Y:S01]  /*72a0*/  IMAD.HI.U32 R9, R2, R14, RZ ;  /* 0x0000000e02097227 */ /* 0x002fe200078e00ff */
[----:B------:R-:W-:-:S02]  /*72b0*/  ISETP.GE.AND P6, PT, R18, RZ, PT ;  /* 0x000000ff1200720c */ /* 0x000fc40003fc6270 */
[----:B------:R-:W-:Y:S01]  /*72c0*/  STL [R1+0x310], R17 ;  /* 0x0003101101007387 */ /* 0x000fe20000100800 */
[----:B------:R-:W-:Y:S01]  /*72d0*/  IMAD.MOV R9, RZ, RZ, -R9 ;  /* 0x000000ffff097224 */ /* 0x000fe200078e0a09 */
[----:B--2---:R-:W-:Y:S01]  /*72e0*/  IABS R8, R7 ;  /* 0x0000000700087213 */ /* 0x004fe20000000000 */
[----:B------:R-:W-:Y:S02]  /*72f0*/  @!P4 IMAD.IADD R6, R6, 0x1, -R0 ;  /* 0x000000010606c824 */ /* 0x000fe400078e0a00 */
[C---:B------:R-:W-:Y:S02]  /*7300*/  IMAD R14, R0.reuse, R9, R14 ;  /* 0x00000009000e7224 */ /* 0x040fe400078e020e */
[----:B------:R-:W-:Y:S01]  /*7310*/  @!P1 IMAD.MOV R12, RZ, RZ, -R12 ;  /* 0x000000ffff0c9224 */ /* 0x000fe200078e0a0c */
[----:B------:R-:W-:Y:S01]  /*7320*/  ISETP.GT.U32.AND P4, PT, R0, R6, PT ;  /* 0x000000060000720c */ /* 0x000fe20003f84070 */
[----:B------:R-:W-:Y:S01]  /*7330*/  @!P5 IMAD.IADD R4, R4, 0x1, -R0 ;  /* 0x000000010404d824 */ /* 0x000fe200078e0a00 */
[----:B------:R-:W-:Y:S01]  /*7340*/  ISETP.GT.U32.AND P1, PT, R0, R14, PT ;  /* 0x0000000e0000720c */ /* 0x000fe20003f24070 */
[----:B------:R-:W-:Y:S01]  /*7350*/  IMAD.HI.U32 R3, R2, R8, RZ ;  /* 0x0000000802037227 */ /* 0x000fe200078e00ff */
[----:B------:R-:W-:-:S03]  /*7360*/  ISETP.GE.AND P5, PT, R19, RZ, PT ;  /* 0x000000ff1300720c */ /* 0x000fc60003fa6270 */
[----:B------:R-:W-:Y:S02]  /*7370*/  IMAD.MOV.U32 R16, RZ, RZ, R4 ;  /* 0x000000ffff107224 */ /* 0x000fe400078e0004 */
[----:B------:R-:W-:Y:S02]  /*7380*/  IMAD.MOV R3, RZ, RZ, -R3 ;  /* 0x000000ffff037224 */ /* 0x000fe400078e0a03 */
[----:B------:R-:W-:Y:S02]  /*7390*/  VIADD R4, R29, 0x7a ;  /* 0x0000007a1d047836 */ /* 0x000fe40000000000 */
[----:B------:R-:W-:Y:S02]  /*73a0*/  @!P2 IMAD.IADD R15, R15, 0x1, -R0 ;  /* 0x000000010f0fa824 */ /* 0x000fe400078e0a00 */
[----:B------:R-:W-:Y:S01]  /*73b0*/  IMAD R18, R0, R3, R8 ;  /* 0x0000000300127224 */ /* 0x000fe200078e0208 */
[----:B------:R-:W-:Y:S01]  /*73c0*/  ISETP.GE.AND P2, PT, R4, RZ, PT ;  /* 0x000000ff0400720c */ /* 0x000fe20003f46270 */
[----:B------:R-:W-:Y:S01]  /*73d0*/  IMAD.MOV.U32 R8, RZ, RZ, R15 ;  /* 0x000000ffff087224 */ /* 0x000fe200078e000f */
[----:B------:R-:W-:Y:S01]  /*73e0*/  IABS R4, R4 ;  /* 0x0000000400047213 */ /* 0x000fe20000000000 */
[----:B------:R-:W-:-:S02]  /*73f0*/  @!P1 IMAD.IADD R14, R14, 0x1, -R0 ;  /* 0x000000010e0e9824 */ /* 0x000fc400078e0a00 */
[----:B------:R-:W-:Y:S01]  /*7400*/  @!P4 IMAD.IADD R6, R6, 0x1, -R0 ;  /* 0x000000010606c824 */ /* 0x000fe200078e0a00 */
[C---:B------:R-:W-:Y:S01]  /*7410*/  ISETP.GT.U32.AND P4, PT, R0.reuse, R18, PT ;  /* 0x000000120000720c */ /* 0x040fe20003f84070 */
[----:B------:R-:W-:Y:S01]  /*7420*/  @!P5 IMAD.MOV R8, RZ, RZ, -R8 ;  /* 0x000000ffff08d224 */ /* 0x000fe200078e0a08 */
[----:B------:R-:W-:Y:S01]  /*7430*/  ISETP.GT.U32.AND P5, PT, R0, R14, PT ;  /* 0x0000000e0000720c */ /* 0x000fe20003fa4070 */
[----:B------:R-:W-:-:S04]  /*7440*/  IMAD.HI.U32 R13, R2, R4, RZ ;  /* 0x00000004020d7227 */ /* 0x000fc800078e00ff */
[----:B------:R-:W-:Y:S01]  /*7450*/  @!P3 IMAD.MOV R16, RZ, RZ, -R16 ;  /* 0x000000ffff10b224 */ /* 0x000fe200078e0a10 */
[----:B------:R-:W-:Y:S01]  /*7460*/  ISETP.GE.AND P3, PT, R7, RZ, PT ;  /* 0x000000ff0700720c */ /* 0x000fe20003f66270 */
[C---:B------:R-:W-:Y:S02]  /*7470*/  VIADD R3, R29.reuse, 0x78 ;  /* 0x000000781d037836 */ /* 0x040fe40000000000 */
[----:B------:R-:W-:Y:S01]  /*7480*/  IMAD.MOV R13, RZ, RZ, -R13 ;  /* 0x000000ffff0d7224 */ /* 0x000fe200078e0a0d */
[----:B------:R-:W-:Y:S01]  /*7490*/  STL [R1+0x300], R16 ;  /* 0x0003001001007387 */ /* 0x000fe20000100800 */
[----:B------:R-:W-:Y:S01]  /*74a0*/  VIADD R7, R29, 0x79 ;  /* 0x000000791d077836 */ /* 0x000fe20000000000 */
[----:B------:R-:W-:Y:S01]  /*74b0*/  IABS R9, R3 ;  /* 0x0000000300097213 */ /* 0x000fe20000000000 */
[----:B------:R-:W-:Y:S01]  /*74c0*/  IMAD R15, R0, R13, R4 ;  /* 0x0000000d000f7224 */ /* 0x000fe200078e0204 */
[----:B------:R1:W-:Y:S01]  /*74d0*/  STL [R1+0x2f8], R12 ;  /* 0x0002f80c01007387 */ /* 0x0003e20000100800 */
[--C-:B------:R-:W-:Y:S01]  /*74e0*/  @!P4 IMAD.IADD R18, R18, 0x1, -R0.reuse ;  /* 0x000000011212c824 */ /* 0x100fe200078e0a00 */
[----:B------:R-:W-:Y:S01]  /*74f0*/  ISETP.GE.AND P1, PT, R7, RZ, PT ;  /* 0x000000ff0700720c */ /* 0x000fe20003f26270 */
[----:B------:R-:W-:Y:S01]  /*7500*/  @!P5 IMAD.IADD R14, R14, 0x1, -R0 ;  /* 0x000000010e0ed824 */ /* 0x000fe200078e0a00 */
[C---:B------:R-:W-:Y:S01]  /*7510*/  ISETP.GT.U32.AND P5, PT, R0.reuse, R15, PT ;  /* 0x0000000f0000720c */ /* 0x040fe20003fa4070 */
[----:B------:R2:W-:Y:S01]  /*7520*/  STL [R1+0x1c0], R8 ;  /* 0x0001c00801007387 */ /* 0x0005e20000100800 */
[----:B------:R-:W-:Y:S01]  /*7530*/  ISETP.GT.U32.AND P4, PT, R0, R18, PT ;  /* 0x000000120000720c */ /* 0x000fe20003f84070 */
[----:B------:R-:W-:Y:S01]  /*7540*/  @!P6 IMAD.MOV R6, RZ, RZ, -R6 ;  /* 0x000000ffff06e224 */ /* 0x000fe200078e0a06 */
[----:B------:R-:W-:Y:S01]  /*7550*/  ISETP.GE.AND P6, PT, R3, RZ, PT ;  /* 0x000000ff0300720c */ /* 0x000fe20003fc6270 */
[----:B------:R-:W-:Y:S01]  /*7560*/  VIADD R3, R29, 0x77 ;  /* 0x000000771d037836 */ /* 0x000fe20000000000 */
[----:B-1----:R-:W-:Y:S01]  /*7570*/  IABS R12, R7 ;  /* 0x00000007000c7213 */ /* 0x002fe20000000000 */
[C---:B------:R-:W-:Y:S01]  /*7580*/  IMAD.HI.U32 R7, R2.reuse, R9, RZ ;  /* 0x0000000902077227 */ /* 0x040fe200078e00ff */
[----:B------:R1:W-:Y:S03]  /*7590*/  STL [R1+0x2d0], R6 ;  /* 0x0002d00601007387 */ /* 0x0003e60000100800 */
[----:B--2---:R-:W-:-:S04]  /*75a0*/  IMAD.HI.U32 R8, R2, R12, RZ ;  /* 0x0000000c02087227 */ /* 0x004fc800078e00ff */
[----:B------:R-:W-:Y:S02]  /*75b0*/  IMAD.MOV R7, RZ, RZ, -R7 ;  /* 0x000000ffff077224 */ /* 0x000fe400078e0a07 */
[----:B------:R-:W-:Y:S02]  /*75c0*/  IMAD.MOV R8, RZ, RZ, -R8 ;  /* 0x000000ffff087224 */ /* 0x000fe400078e0a08 */
[C---:B------:R-:W-:Y:S01]  /*75d0*/  IMAD R9, R0.reuse, R7, R9 ;  /* 0x0000000700097224 */ /* 0x040fe200078e0209 */
[----:B------:R-:W-:Y:S01]  /*75e0*/  IABS R7, R3 ;  /* 0x0000000300077213 */ /* 0x000fe20000000000 */
[C---:B------:R-:W-:Y:S02]  /*75f0*/  IMAD R12, R0.reuse, R8, R12 ;  /* 0x00000008000c7224 */ /* 0x040fe400078e020c */
[--C-:B------:R-:W-:Y:S01]  /*7600*/  @!P5 IMAD.IADD R15, R15, 0x1, -R0.reuse ;  /* 0x000000010f0fd824 */ /* 0x100fe200078e0a00 */
[----:B------:R-:W-:Y:S01]  /*7610*/  ISETP.GT.U32.AND P5, PT, R0, R9, PT ;  /* 0x000000090000720c */ /* 0x000fe20003fa4070 */
[----:B------:R-:W-:Y:S01]  /*7620*/  @!P4 IMAD.IADD R18, R18, 0x1, -R0 ;  /* 0x000000011212c824 */ /* 0x000fe200078e0a00 */
[----:B------:R-:W-:Y:S01]  /*7630*/  ISETP.GT.U32.AND P4, PT, R0, R12, PT ;  /* 0x0000000c0000720c */ /* 0x000fe20003f84070 */
[----:B------:R-:W-:-:S02]  /*7640*/  IMAD.MOV.U32 R19, RZ, RZ, R14 ;  /* 0x000000ffff137224 */ /* 0x000fc400078e000e */
[----:B------:R-:W-:Y:S02]  /*7650*/  VIADD R8, R29, 0x75 ;  /* 0x000000751d087836 */ /* 0x000fe40000000000 */
[----:B------:R-:W-:Y:S01]  /*7660*/  @!P0 IMAD.MOV R19, RZ, RZ, -R19 ;  /* 0x000000ffff138224 */ /* 0x000fe200078e0a13 */
[----:B------:R-:W-:Y:S01]  /*7670*/  ISETP.GT.U32.AND P0, PT, R0, R15, PT ;  /* 0x0000000f0000720c */ /* 0x000fe20003f04070 */
[----:B------:R-:W-:Y:S01]  /*7680*/  IMAD.HI.U32 R14, R2, R7, RZ ;  /* 0x00000007020e7227 */ /* 0x000fe200078e00ff */
[----:B------:R-:W-:Y:S02]  /*7690*/  IABS R16, R8 ;  /* 0x0000000800107213 */ /* 0x000fe40000000000 */
[----:B------:R-:W-:Y:S01]  /*76a0*/  STL [R1+0x27c], R19 ;  /* 0x00027c1301007387 */ /* 0x000fe20000100800 */
[--C-:B------:R-:W-:Y:S02]  /*76b0*/  @!P5 IMAD.IADD R9, R9, 0x1, -R0.reuse ;  /* 0x000000010909d824 */ /* 0x100fe400078e0a00 */
[----:B------:R-:W-:-:S02]  /*76c0*/  @!P4 IMAD.IADD R12, R12, 0x1, -R0 ;  /* 0x000000010c0cc824 */ /* 0x000fc400078e0a00 */
[C---:B------:R-:W-:Y:S01]  /*76d0*/  VIADD R13, R29.reuse, 0x76 ;  /* 0x000000761d0d7836 */ /* 0x040fe20000000000 */
[C---:B------:R-:W-:Y:S01]  /*76e0*/  ISETP.GT.U32.AND P5, PT, R0.reuse, R9, PT ;  /* 0x000000090000720c */ /* 0x040fe20003fa4070 */
[----:B------:R-:W-:Y:S01]  /*76f0*/  VIADD R4, R29, 0x74 ;  /* 0x000000741d047836 */ /* 0x000fe20000000000 */
[C---:B------:R-:W-:Y:S01]  /*7700*/  ISETP.GT.U32.AND P4, PT, R0.reuse, R12, PT ;  /* 0x0000000c0000720c */ /* 0x040fe20003f84070 */
[----:B------:R-:W-:Y:S01]  /*7710*/  IMAD.MOV R14, RZ, RZ, -R14 ;  /* 0x000000ffff0e7224 */ /* 0x000fe200078e0a0e */
[----:B------:R-:W-:Y:S01]  /*7720*/  IABS R17, R13 ;  /* 0x0000000d00117213 */ /* 0x000fe20000000000 */
[----:B------:R-:W-:Y:S01]  /*7730*/  @!P3 IMAD.MOV R18, RZ, RZ, -R18 ;  /* 0x000000ffff12b224 */ /* 0x000fe200078e0a12 */
[----:B------:R-:W-:Y:S01]  /*7740*/  ISETP.GE.AND P3, PT, R3, RZ, PT ;  /* 0x000000ff0300720c */ /* 0x000fe20003f66270 */
[----:B------:R-:W-:Y:S01]  /*7750*/  IMAD R3, R0, R14, R7 ;  /* 0x0000000e00037224 */ /* 0x000fe200078e0207 */
[----:B-1----:R-:W-:Y:S01]  /*7760*/  IABS R6, R4 ;  /* 0x0000000400067213 */ /* 0x002fe20000000000 */
[----:B------:R-:W-:Y:S01]  /*7770*/  IMAD.HI.U32 R7, R2, R16, RZ ;  /* 0x0000001002077227 */ /* 0x000fe200078e00ff */
[----:B------:R1:W-:Y:S03]  /*7780*/  STL [R1+0x2cc], R18 ;  /* 0x0002cc1201007387 */ /* 0x0003e60000100800 */
[----:B------:R-:W-:Y:S01]  /*7790*/  @!P0 IMAD.IADD R15, R15, 0x1, -R0 ;  /* 0x000000010f0f8824 */ /* 0x000fe200078e0a00 */
[----:B------:R-:W-:Y:S01]  /*77a0*/  ISETP.GT.U32.AND P0, PT, R0, R3, PT ;  /* 0x000000030000720c */ /* 0x000fe20003f04070 */
[----:B------:R-:W-:-:S04]  /*77b0*/  IMAD.HI.U32 R14, R2, R6, RZ ;  /* 0x00000006020e7227 */ /* 0x000fc800078e00ff */
[----:B------:R-:W-:Y:S02]  /*77c0*/  IMAD.MOV R7, RZ, RZ, -R7 ;  /* 0x000000ffff077224 */ /* 0x000fe400078e0a07 */
[----:B-1----:R-:W-:-:S04]  /*77d0*/  IMAD.HI.U32 R18, R2, R17, RZ ;  /* 0x0000001102127227 */ /* 0x002fc800078e00ff */
[----:B------:R-:W-:Y:S02]  /*77e0*/  IMAD.MOV R18, RZ, RZ, -R18 ;  /* 0x000000ffff127224 */ /* 0x000fe400078e0a12 */
[----:B------:R-:W-:Y:S02]  /*77f0*/  IMAD.MOV R14, RZ, RZ, -R14 ;  /* 0x000000ffff0e7224 */ /* 0x000fe400078e0a0e */
[----:B------:R-:W-:Y:S02]  /*7800*/  IMAD R16, R0, R7, R16 ;  /* 0x0000000700107224 */ /* 0x000fe400078e0210 */
[--C-:B------:R-:W-:Y:S02]  /*7810*/  @!P5 IMAD.IADD R9, R9, 0x1, -R0.reuse ;  /* 0x000000010909d824 */ /* 0x100fe400078e0a00 */
[----:B------:R-:W-:Y:S01]  /*7820*/  @!P4 IMAD.IADD R12, R12, 0x1, -R0 ;  /* 0x000000010c0cc824 */ /* 0x000fe200078e0a00 */
[----:B------:R-:W-:Y:S01]  /*7830*/  ISETP.GE.AND P4, PT, R13, RZ, PT ;  /* 0x000000ff0d00720c */ /* 0x000fe20003f86270 */
[----:B------:R-:W-:Y:S01]  /*7840*/  IMAD.MOV.U32 R19, RZ, RZ, R15 ;  /* 0x000000ffff137224 */ /* 0x000fe200078e000f */
[C---:B------:R-:W-:Y:S01]  /*7850*/  ISETP.GT.U32.AND P5, PT, R0.reuse, R16, PT ;  /* 0x000000100000720c */ /* 0x040fe20003fa4070 */
[----:B------:R-:W-:-:S02]  /*7860*/  IMAD R13, R0, R18, R17 ;  /* 0x00000012000d7224 */ /* 0x000fc400078e0211 */
[C---:B------:R-:W-:Y:S02]  /*7870*/  IMAD R6, R0.reuse, R14, R6 ;  /* 0x0000000e00067224 */ /* 0x040fe400078e0206 */
[----:B------:R-:W-:Y:S02]  /*7880*/  IMAD.MOV.U32 R15, RZ, RZ, R9 ;  /* 0x000000ffff0f7224 */ /* 0x000fe400078e0009 */
[----:B------:R-:W-:Y:S02]  /*7890*/  VIADD R7, R29, 0x73 ;  /* 0x000000731d077836 */ /* 0x000fe40000000000 */
[----:B------:R-:W-:Y:S01]  /*78a0*/  @!P0 IMAD.IADD R3, R3, 0x1, -R0 ;  /* 0x0000000103038824 */ /* 0x000fe200078e0a00 */
[C---:B------:R-:W-:Y:S01]  /*78b0*/  ISETP.GT.U32.AND P0, PT, R0.reuse, R13, PT ;  /* 0x0000000d0000720c */ /* 0x040fe20003f04070 */
[----:B------:R-:W-:Y:S01]  /*78c0*/  IMAD.MOV.U32 R17, RZ, RZ, R12 ;  /* 0x000000ffff117224 */ /* 0x000fe200078e000c */
[----:B------:R-:W-:Y:S01]  /*78d0*/  IABS R14, R7 ;  /* 0x00000007000e7213 */ /* 0x000fe20000000000 */
[----:B------:R-:W-:Y:S01]  /*78e0*/  @!P6 IMAD.MOV R15, RZ, RZ, -R15 ;  /* 0x000000ffff0fe224 */ /* 0x000fe200078e0a0f */
[----:B------:R-:W-:Y:S01]  /*78f0*/  ISETP.GT.U32.AND P6, PT, R0, R6, PT ;  /* 0x000000060000720c */ /* 0x000fe20003fc4070 */
[----:B------:R-:W-:Y:S01]  /*7900*/  @!P1 IMAD.MOV R17, RZ, RZ, -R17 ;  /* 0x000000ffff119224 */ /* 0x000fe200078e0a11 */
[----:B------:R-:W-:Y:S01]  /*7910*/  ISETP.GE.AND P1, PT, R8, RZ, PT ;  /* 0x000000ff0800720c */ /* 0x000fe20003f26270 */
[----:B------:R-:W-:Y:S01]  /*7920*/  @!P2 IMAD.MOV R19, RZ, RZ, -R19 ;  /* 0x000000ffff13a224 */ /* 0x000fe200078e0a13 */
[----:B------:R-:W-:Y:S01]  /*7930*/  ISETP.GT.U32.AND P2, PT, R0, R3, PT ;  /* 0x000000030000720c */ /* 0x000fe20003f44070 */
[----:B------:R-:W-:-:S02]  /*7940*/  VIADD R8, R29, 0x72 ;  /* 0x000000721d087836 */ /* 0x000fc40000000000 */
[----:B------:R-:W-:Y:S01]  /*7950*/  IMAD.MOV.U32 R12, RZ, RZ, R14 ;  /* 0x000000ffff0c7224 */ /* 0x000fe200078e000e */
[----:B------:R-:W-:Y:S01]  /*7960*/  STL [R1+0x2b8], R19 ;  /* 0x0002b81301007387 */ /* 0x000fe20000100800 */
[--C-:B------:R-:W-:Y:S01]  /*7970*/  @!P5 IMAD.IADD R16, R16, 0x1, -R0.reuse ;  /* 0x000000011010d824 */ /* 0x100fe200078e0a00 */
[----:B------:R-:W-:Y:S01]  /*7980*/  IABS R14, R8 ;  /* 0x00000008000e7213 */ /* 0x000fe20000000000 */
[--C-:B------:R-:W-:Y:S01]  /*7990*/  @!P0 IMAD.IADD R13, R13, 0x1, -R0.reuse ;  /* 0x000000010d0d8824 */ /* 0x100fe200078e0a00 */
[----:B------:R-:W-:Y:S01]  /*79a0*/  ISETP.GE.AND P0, PT, R7, RZ, PT ;  /* 0x000000ff0700720c */ /* 0x000fe20003f06270 */
[----:B------:R-:W-:Y:S01]  /*79b0*/  @!P6 IMAD.IADD R6, R6, 0x1, -R0 ;  /* 0x000000010606e824 */ /* 0x000fe200078e0a00 */
[----:B------:R-:W-:Y:S01]  /*79c0*/  ISETP.GT.U32.AND P6, PT, R0, R16, PT ;  /* 0x000000100000720c */ /* 0x000fe20003fc4070 */
[----:B------:R-:W-:Y:S01]  /*79d0*/  IMAD.HI.U32 R7, R2, R14, RZ ;  /* 0x0000000e02077227 */ /* 0x000fe200078e00ff */
[----:B------:R-:W-:Y:S01]  /*79e0*/  ISETP.GT.U32.AND P5, PT, R0, R13, PT ;  /* 0x0000000d0000720c */ /* 0x000fe20003fa4070 */
[----:B------:R-:W-:Y:S02]  /*79f0*/  STL [R1+0x2c0], R17 ;  /* 0x0002c01101007387 */ /* 0x000fe40000100800 */
[----:B------:R-:W-:-:S02]  /*7a00*/  IMAD.HI.U32 R9, R2, R12, RZ ;  /* 0x0000000c02097227 */ /* 0x000fc400078e00ff */
[----:B------:R1:W-:Y:S02]  /*7a10*/  STL [R1+0x2c4], R15 ;  /* 0x0002c40f01007387 */ /* 0x0003e40000100800 */
[----:B------:R-:W-:Y:S01]  /*7a20*/  @!P2 IMAD.IADD R3, R3, 0x1, -R0 ;  /* 0x000000010303a824 */ /* 0x000fe200078e0a00 */
[----:B------:R-:W-:Y:S01]  /*7a30*/  ISETP.GE.AND P2, PT, R4, RZ, PT ;  /* 0x000000ff0400720c */ /* 0x000fe20003f46270 */
[----:B------:R-:W-:Y:S02]  /*7a40*/  IMAD.MOV R7, RZ, RZ, -R7 ;  /* 0x000000ffff077224 */ /* 0x000fe400078e0a07 */
[----:B------:R-:W-:Y:S02]  /*7a50*/  IMAD.MOV R9, RZ, RZ, -R9 ;  /* 0x000000ffff097224 */ /* 0x000fe400078e0a09 */
[----:B------:R-:W-:Y:S02]  /*7a60*/  IMAD R14, R0, R7, R14 ;  /* 0x00000007000e7224 */ /* 0x000fe400078e020e */
[----:B-1----:R-:W-:-:S02]  /*7a70*/  IMAD.MOV.U32 R15, RZ, RZ, R3 ;  /* 0x000000ffff0f7224 */ /* 0x002fc400078e0003 */
[C---:B------:R-:W-:Y:S02]  /*7a80*/  IMAD R12, R0.reuse, R9, R12 ;  /* 0x00000009000c7224 */ /* 0x040fe400078e020c */
[----:B------:R-:W-:Y:S01]  /*7a90*/  @!P3 IMAD.MOV R15, RZ, RZ, -R15 ;  /* 0x000000ffff0fb224 */ /* 0x000fe200078e0a0f */
[----:B------:R-:W-:Y:S01]  /*7aa0*/  ISETP.GT.U32.AND P3, PT, R0, R6, PT ;  /* 0x000000060000720c */ /* 0x000fe20003f64070 */
[--C-:B------:R-:W-:Y:S01]  /*7ab0*/  @!P6 IMAD.IADD R16, R16, 0x1, -R0.reuse ;  /* 0x000000011010e824 */ /* 0x100fe200078e0a00 */
[C---:B------:R-:W-:Y:S01]  /*7ac0*/  ISETP.GT.U32.AND P6, PT, R0.reuse, R14, PT ;  /* 0x0000000e0000720c */ /* 0x040fe20003fc4070 */
[----:B------:R-:W-:Y:S01]  /*7ad0*/  @!P5 IMAD.IADD R13, R13, 0x1, -R0 ;  /* 0x000000010d0dd824 */ /* 0x000fe200078e0a00 */
[----:B------:R-:W-:Y:S01]  /*7ae0*/  ISETP.GT.U32.AND P5, PT, R0, R12, PT ;  /* 0x0000000c0000720c */ /* 0x000fe20003fa4070 */
[C---:B------:R-:W-:Y:S01]  /*7af0*/  VIADD R3, R29.reuse, 0x70 ;  /* 0x000000701d037836 */ /* 0x040fe20000000000 */
[----:B------:R1:W-:Y:S01]  /*7b00*/  STL [R1+0x2c8], R15 ;  /* 0x0002c80f01007387 */ /* 0x0003e20000100800 */
[----:B------:R-:W-:-:S02]  /*7b10*/  VIADD R9, R29, 0x6f ;  /* 0x0000006f1d097836 */ /* 0x000fc40000000000 */
[----:B------:R-:W-:Y:S01]  /*7b20*/  VIADD R4, R29, 0x71 ;  /* 0x000000711d047836 */ /* 0x000fe20000000000 */
[----:B------:R-:W-:Y:S01]  /*7b30*/  IABS R7, R3 ;  /* 0x0000000300077213 */ /* 0x000fe20000000000 */
[----:B------:R-:W-:Y:S01]  /*7b40*/  IMAD.MOV.U32 R19, RZ, RZ, R13 ;  /* 0x000000ffff137224 */ /* 0x000fe200078e000d */
[----:B------:R-:W-:Y:S01]  /*7b50*/  IABS R17, R9 ;  /* 0x0000000900117213 */ /* 0x000fe20000000000 */
[--C-:B------:R-:W-:Y:S01]  /*7b60*/  @!P3 IMAD.IADD R6, R6, 0x1, -R0.reuse ;  /* 0x000000010606b824 */ /* 0x100fe200078e0a00 */
[----:B------:R-:W-:Y:S01]  /*7b70*/  ISETP.GE.AND P3, PT, R8, RZ, PT ;  /* 0x000000ff0800720c */ /* 0x000fe20003f66270 */
[----:B------:R-:W-:Y:S01]  /*7b80*/  @!P6 IMAD.IADD R14, R14, 0x1, -R0 ;  /* 0x000000010e0ee824 */ /* 0x000fe200078e0a00 */
[----:B-1----:R-:W-:Y:S01]  /*7b90*/  IABS R15, R4 ;  /* 0x00000004000f7213 */ /* 0x002fe20000000000 */
[----:B------:R-:W-:Y:S02]  /*7ba0*/  IMAD.MOV.U32 R8, RZ, RZ, R17 ;  /* 0x000000ffff087224 */ /* 0x000fe400078e0011 */
[----:B------:R-:W-:Y:S01]  /*7bb0*/  IMAD.HI.U32 R18, R2, R7, RZ ;  /* 0x0000000702127227 */ /* 0x000fe200078e00ff */
[----:B------:R-:W-:-:S03]  /*7bc0*/  ISETP.GT.U32.AND P6, PT, R0, R14, PT ;  /* 0x0000000e0000720c */ /* 0x000fc60003fc4070 */
[----:B------:R-:W-:Y:S01]  /*7bd0*/  @!P5 IMAD.IADD R12, R12, 0x1, -R0 ;  /* 0x000000010c0cd824 */ /* 0x000fe200078e0a00 */
[----:B------:R-:W-:Y:S01]  /*7be0*/  ISETP.GE.AND P5, PT, R4, RZ, PT ;  /* 0x000000ff0400720c */ /* 0x000fe20003fa6270 */
[----:B------:R-:W-:-:S04]  /*7bf0*/  IMAD.HI.U32 R4, R2, R8, RZ ;  /* 0x0000000802047227 */ /* 0x000fc800078e00ff */
[----:B------:R-:W-:Y:S02]  /*7c00*/  IMAD.MOV R13, RZ, RZ, -R18 ;  /* 0x000000ffff0d7224 */ /* 0x000fe400078e0a12 */
[----:B------:R-:W-:-:S04]  /*7c10*/  IMAD.HI.U32 R17, R2, R15, RZ ;  /* 0x0000000f02117227 */ /* 0x000fc800078e00ff */
[----:B------:R-:W-:Y:S01]  /*7c20*/  @!P4 IMAD.MOV R19, RZ, RZ, -R19 ;  /* 0x000000ffff13c224 */ /* 0x000fe200078e0a13 */
[C---:B------:R-:W-:Y:S01]  /*7c30*/  ISETP.GT.U32.AND P4, PT, R0.reuse, R12, PT ;  /* 0x0000000c0000720c */ /* 0x040fe20003f84070 */
[----:B------:R-:W-:Y:S02]  /*7c40*/  IMAD.MOV R4, RZ, RZ, -R4 ;  /* 0x000000ffff047224 */ /* 0x000fe400078e0a04 */
[C---:B------:R-:W-:Y:S01]  /*7c50*/  IMAD R7, R0.reuse, R13, R7 ;  /* 0x0000000d00077224 */ /* 0x040fe200078e0207 */
[----:B------:R-:W-:Y:S01]  /*7c60*/  STL [R1+0x2bc], R19 ;  /* 0x0002bc1301007387 */ /* 0x000fe20000100800 */
[----:B------:R-:W-:Y:S02]  /*7c70*/  IMAD.MOV R17, RZ, RZ, -R17 ;  /* 0x000000ffff117224 */ /* 0x000fe400078e0a11 */
[C---:B------:R-:W-:Y:S02]  /*7c80*/  IMAD R8, R0.reuse, R4, R8 ;  /* 0x0000000400087224 */ /* 0x040fe400078e0208 */
[----:B------:R-:W-:Y:S01]  /*7c90*/  @!P2 IMAD.MOV R6, RZ, RZ, -R6 ;  /* 0x000000ffff06a224 */ /* 0x000fe200078e0a06 */
[C---:B------:R-:W-:Y:S01]  /*7ca0*/  ISETP.GT.U32.AND P2, PT, R0.reuse, R7, PT ;  /* 0x000000070000720c */ /* 0x040fe20003f44070 */
[----:B------:R-:W-:-:S02]  /*7cb0*/  IMAD R15, R0, R17, R15 ;  /* 0x00000011000f7224 */ /* 0x000fc400078e020f */
[----:B------:R-:W-:Y:S01]  /*7cc0*/  @!P6 IMAD.IADD R14, R14, 0x1, -R0 ;  /* 0x000000010e0ee824 */ /* 0x000fe200078e0a00 */
[C---:B------:R-:W-:Y:S01]  /*7cd0*/  ISETP.GT.U32.AND P6, PT, R0.reuse, R8, PT ;  /* 0x000000080000720c */ /* 0x040fe20003fc4070 */
[----:B------:R-:W-:Y:S01]  /*7ce0*/  @!P1 IMAD.MOV R16, RZ, RZ, -R16 ;  /* 0x000000ffff109224 */ /* 0x000fe200078e0a10 */
[----:B------:R-:W-:Y:S01]  /*7cf0*/  ISETP.GT.U32.AND P1, PT, R0, R15, PT ;  /* 0x0000000f0000720c */ /* 0x000fe20003f24070 */
[--C-:B------:R-:W-:Y:S01]  /*7d00*/  @!P4 IMAD.IADD R12, R12, 0x1, -R0.reuse ;  /* 0x000000010c0cc824 */ /* 0x100fe200078e0a00 */
[----:B------:R-:W-:Y:S01]  /*7d10*/  ISETP.GE.AND P4, PT, R3, RZ, PT ;  /* 0x000000ff0300720c */ /* 0x000fe20003f86270 */
[C---:B------:R-:W-:Y:S01]  /*7d20*/  VIADD R3, R29.reuse, 0x6d ;  /* 0x0000006d1d037836 */ /* 0x040fe20000000000 */
[----:B------:R1:W-:Y:S01]  /*7d30*/  STL [R1+0x2ac], R16 ;  /* 0x0002ac1001007387 */ /* 0x0003e20000100800 */
[----:B------:R-:W-:Y:S02]  /*7d40*/  VIADD R17, R29, 0x6e ;  /* 0x0000006e1d117836 */ /* 0x000fe40000000000 */
[----:B------:R-:W-:Y:S01]  /*7d50*/  @!P2 IMAD.IADD R7, R7, 0x1, -R0 ;  /* 0x000000010707a824 */ /* 0x000fe200078e0a00 */
[----:B------:R-:W-:Y:S01]  /*7d60*/  IABS R4, R3 ;  /* 0x0000000300047213 */ /* 0x000fe20000000000 */
[----:B------:R2:W-:Y:S01]  /*7d70*/  STL [R1+0x2b0], R6 ;  /* 0x0002b00601007387 */ /* 0x0005e20000100800 */
[----:B------:R-:W-:-:S02]  /*7d80*/  @!P3 IMAD.MOV R14, RZ, RZ, -R14 ;  /* 0x000000ffff0eb224 */ /* 0x000fc400078e0a0e */
[----:B------:R-:W-:Y:S01]  /*7d90*/  @!P6 IMAD.IADD R8, R8, 0x1, -R0 ;  /* 0x000000010808e824 */ /* 0x000fe200078e0a00 */
[----:B------:R-:W-:Y:S01]  /*7da0*/  ISETP.GT.U32.AND P6, PT, R0, R7, PT ;  /* 0x000000070000720c */ /* 0x000fe20003fc4070 */
[----:B-1----:R-:W-:Y:S02]  /*7db0*/  IMAD.MOV.U32 R16, RZ, RZ, R12 ;  /* 0x000000ffff107224 */ /* 0x002fe400078e000c */
[----:B------:R-:W-:Y:S01]  /*7dc0*/  @!P1 IMAD.IADD R15, R15, 0x1, -R0 ;  /* 0x000000010f0f9824 */ /* 0x000fe200078e0a00 */
[----:B------:R-:W-:Y:S01]  /*7dd0*/  ISETP.GE.AND P1, PT, R9, RZ, PT ;  /* 0x000000ff0900720c */ /* 0x000fe20003f26270 */
[----:B------:R-:W-:Y:S01]  /*7de0*/  IMAD.HI.U32 R12, R2, R4, RZ ;  /* 0x00000004020c7227 */ /* 0x000fe200078e00ff */
[----:B--2---:R-:W-:Y:S02]  /*7df0*/  IABS R6, R17 ;  /* 0x0000001100067213 */ /* 0x004fe40000000000 */
[----:B------:R-:W-:Y:S01]  /*7e00*/  ISETP.GT.U32.AND P2, PT, R0, R15, PT ;  /* 0x0000000f0000720c */ /* 0x000fe20003f44070 */
[----:B------:R-:W-:-:S02]  /*7e10*/  IMAD.MOV R12, RZ, RZ, -R12 ;  /* 0x000000ffff0c7224 */ /* 0x000fc400078e0a0c */
[----:B------:R-:W-:-:S04]  /*7e20*/  IMAD.HI.U32 R13, R2, R6, RZ ;  /* 0x00000006020d7227 */ /* 0x000fc800078e00ff */
[C---:B------:R-:W-:Y:S02]  /*7e30*/  IMAD R4, R0.reuse, R12, R4 ;  /* 0x0000000c00047224 */ /* 0x040fe400078e0204 */
[----:B------:R-:W-:Y:S02]  /*7e40*/  IMAD.MOV R13, RZ, RZ, -R13 ;  /* 0x000000ffff0d7224 */ /* 0x000fe400078e0a0d */
[----:B------:R-:W-:Y:S01]  /*7e50*/  @!P6 IMAD.IADD R7, R7, 0x1, -R0 ;  /* 0x000000010707e824 */ /* 0x000fe200078e0a00 */
[C---:B------:R-:W-:Y:S01]  /*7e60*/  ISETP.GT.U32.AND P6, PT, R0.reuse, R4, PT ;  /* 0x000000040000720c */ /* 0x040fe20003fc4070 */
[C---:B------:R-:W-:Y:S02]  /*7e70*/  IMAD R6, R0.reuse, R13, R6 ;  /* 0x0000000d00067224 */ /* 0x040fe400078e0206 */
[----:B------:R-:W-:Y:S01]  /*7e80*/  @!P0 IMAD.MOV R16, RZ, RZ, -R16 ;  /* 0x000000ffff108224 */ /* 0x000fe200078e0a10 */
[C---:B------:R-:W-:Y:S01]  /*7e90*/  ISETP.GT.U32.AND P0, PT, R0.reuse, R8, PT ;  /* 0x000000080000720c */ /* 0x040fe20003f04070 */
[----:B------:R-:W-:Y:S01]  /*7ea0*/  @!P2 IMAD.IADD R15, R15, 0x1, -R0 ;  /* 0x000000010f0fa824 */ /* 0x000fe200078e0a00 */
[----:B------:R-:W-:Y:S01]  /*7eb0*/  ISETP.GT.U32.AND P2, PT, R0, R6, PT ;  /* 0x000000060000720c */ /* 0x000fe20003f44070 */
[C---:B------:R-:W-:Y:S01]  /*7ec0*/  VIADD R9, R29.reuse, 0x6c ;  /* 0x0000006c1d097836 */ /* 0x040fe20000000000 */
[----:B------:R1:W-:Y:S01]  /*7ed0*/  STL [R1+0x2b4], R16 ;  /* 0x0002b41001007387 */ /* 0x0003e20000100800 */
[----:B------:R-:W-:-:S02]  /*7ee0*/  VIADD R12, R29, 0x6a ;  /* 0x0000006a1d0c7836 */ /* 0x000fc40000000000 */
[----:B------:R-:W-:Y:S01]  /*7ef0*/  @!P4 IMAD.MOV R7, RZ, RZ, -R7 ;  /* 0x000000ffff07c224 */ /* 0x000fe200078e0a07 */
[----:B------:R-:W-:Y:S01]  /*7f00*/  IABS R19, R9 ;  /* 0x0000000900137213 */ /* 0x000fe20000000000 */
[----:B------:R-:W-:Y:S01]  /*7f10*/  @!P6 IMAD.IADD R4, R4, 0x1, -R0 ;  /* 0x000000010404e824 */ /* 0x000fe200078e0a00 */
[----:B------:R2:W-:Y:S01]  /*7f20*/  STL [R1+0x2a8], R14 ;  /* 0x0002a80e01007387 */ /* 0x0005e20000100800 */
[----:B------:R-:W-:Y:S02]  /*7f30*/  ISETP.GE.AND P4, PT, R9, RZ, PT ;  /* 0x000000ff0900720c */ /* 0x000fe40003f86270 */
[----:B------:R-:W-:Y:S01]  /*7f40*/  IMAD.HI.U32 R20, R2, R19, RZ ;  /* 0x0000001302147227 */ /* 0x000fe200078e00ff */
[----:B------:R-:W-:-:S03]  /*7f50*/  ISETP.GT.U32.AND P6, PT, R0, R4, PT ;  /* 0x000000040000720c */ /* 0x000fc60003fc4070 */
[----:B-1----:R-:W-:Y:S02]  /*7f60*/  VIADD R16, R29, 0x6b ;  /* 0x0000006b1d107836 */ /* 0x002fe40000000000 */
[----:B------:R-:W-:Y:S01]  /*7f70*/  @!P2 IMAD.IADD R6, R6, 0x1, -R0 ;  /* 0x000000010606a824 */ /* 0x000fe200078e0a00 */
[----:B------:R-:W-:Y:S01]  /*7f80*/  ISETP.GE.AND P2, PT, R3, RZ, PT ;  /* 0x000000ff0300720c */ /* 0x000fe20003f46270 */
[----:B------:R-:W-:Y:S01]  /*7f90*/  IMAD.MOV R20, RZ, RZ, -R20 ;  /* 0x000000ffff147224 */ /* 0x000fe200078e0a14 */
[----:B------:R-:W-:Y:S01]  /*7fa0*/  IABS R13, R16 ;  /* 0x00000010000d7213 */ /* 0x000fe20000000000 */
[----:B--2---:R-:W-:Y:S01]  /*7fb0*/  IMAD.MOV.U32 R14, RZ, RZ, R15 ;  /* 0x000000ffff0e7224 */ /* 0x004fe200078e000f */
[C---:B------:R-:W-:Y:S01]  /*7fc0*/  ISETP.GT.U32.AND P3, PT, R0.reuse, R6, PT ;  /* 0x000000060000720c */ /* 0x040fe20003f64070 */
[----:B------:R-:W-:Y:S02]  /*7fd0*/  IMAD R3, R0, R20, R19 ;  /* 0x0000001400037224 */ /* 0x000fe400078e0213 */
[----:B------:R-:W-:-:S04]  /*7fe0*/  IMAD.HI.U32 R18, R2, R13, RZ ;  /* 0x0000000d02127227 */ /* 0x000fc800078e00ff */
[----:B------:R-:W-:Y:S02]  /*7ff0*/  IMAD.MOV R18, RZ, RZ, -R18 ;  /* 0x000000ffff127224 */ /* 0x000fe400078e0a12 */
[----:B------:R-:W-:Y:S01]  /*8000*/  @!P0 IMAD.IADD R8, R8, 0x1, -R0 ;  /* 0x0000000108088824 */ /* 0x000fe200078e0a00 */
[----:B------:R-:W-:Y:S01]  /*8010*/  ISETP.GE.AND P0, PT, R17, RZ, PT ;  /* 0x000000ff1100720c */ /* 0x000fe20003f06270 */
[----:B------:R-:W-:Y:S01]  /*8020*/  @!P5 IMAD.MOV R14, RZ, RZ, -R14 ;  /* 0x000000ffff0ed224 */ /* 0x000fe200078e0a0e */
[----:B------:R-:W-:Y:S01]  /*8030*/  IABS R17, R12 ;  /* 0x0000000c00117213 */ /* 0x000fe20000000000 */
[C---:B------:R-:W-:Y:S01]  /*8040*/  IMAD R13, R0.reuse, R18, R13 ;  /* 0x00000012000d7224 */ /* 0x040fe200078e020d */
[----:B------:R-:W-:Y:S01]  /*8050*/  ISETP.GT.U32.AND P5, PT, R0, R3, PT ;  /* 0x000000030000720c */ /* 0x000fe20003fa4070 */
[----:B------:R-:W-:Y:S01]  /*8060*/  @!P6 IMAD.IADD R4, R4, 0x1, -R0 ;  /* 0x000000010404e824 */ /* 0x000fe200078e0a00 */
[----:B------:R1:W-:Y:S01]  /*8070*/  STL [R1+0x2a4], R14 ;  /* 0x0002a40e01007387 */ /* 0x0003e20000100800 */
[----:B------:R-:W-:Y:S01]  /*8080*/  @!P1 IMAD.MOV R8, RZ, RZ, -R8 ;  /* 0x000000ffff089224 */ /* 0x000fe200078e0a08 */
[----:B------:R-:W-:Y:S01]  /*8090*/  ISETP.GT.U32.AND P6, PT, R0, R13, PT ;  /* 0x0000000d0000720c */ /* 0x000fe20003fc4070 */
[----:B------:R-:W-:Y:S01]  /*80a0*/  @!P3 IMAD.IADD R6, R6, 0x1, -R0 ;  /* 0x000000010606b824 */ /* 0x000fe200078e0a00 */
[----:B------:R2:W-:Y:S01]  /*80b0*/  STL [R1+0x2a0], R7 ;  /* 0x0002a00701007387 */ /* 0x0005e20000100800 */
[----:B------:R-:W-:Y:S01]  /*80c0*/  ISETP.GE.AND P3, PT, R12, RZ, PT ;  /* 0x000000ff0c00720c */ /* 0x000fe20003f66270 */
[----:B------:R-:W-:Y:S01]  /*80d0*/  VIADD R15, R29, 0x67 ;  /* 0x000000671d0f7836 */ /* 0x000fe20000000000 */
[----:B------:R-:W-:Y:S01]  /*80e0*/  ISETP.GE.AND P1, PT, R16, RZ, PT ;  /* 0x000000ff1000720c */ /* 0x000fe20003f26270 */
[----:B------:R3:W-:Y:S01]  /*80f0*/  STL [R1+0x29c], R8 ;  /* 0x00029c0801007387 */ /* 0x0007e20000100800 */
[----:B------:R-:W-:-:S02]  /*8100*/  IMAD.MOV.U32 R9, RZ, RZ, R6 ;  /* 0x000000ffff097224 */ /* 0x000fc400078e0006 */
[----:B-1----:R-:W-:Y:S02]  /*8110*/  IMAD.MOV.U32 R14, RZ, RZ, R4 ;  /* 0x000000ffff0e7224 */ /* 0x002fe400078e0004 */
[----:B------:R-:W-:Y:S02]  /*8120*/  @!P5 IMAD.IADD R3, R3, 0x1, -R0 ;  /* 0x000000010303d824 */ /* 0x000fe400078e0a00 */
[----:B--2---:R-:W-:-:S03]  /*8130*/  IMAD.HI.U32 R7, R2, R17, RZ ;  /* 0x0000001102077227 */ /* 0x004fc600078e00ff */
[C---:B------:R-:W-:Y:S01]  /*8140*/  ISETP.GT.U32.AND P5, PT, R0.reuse, R3, PT ;  /* 0x000000030000720c */ /* 0x040fe20003fa4070 */
[----:B------:R-:W-:Y:S02]  /*8150*/  IMAD.MOV R7, RZ, RZ, -R7 ;  /* 0x000000ffff077224 */ /* 0x000fe400078e0a07 */
[----:B---3--:R-:W-:Y:S02]  /*8160*/  VIADD R8, R29, 0x69 ;  /* 0x000000691d087836 */ /* 0x008fe40000000000 */
[C---:B------:R-:W-:Y:S02]  /*8170*/  IMAD R7, R0.reuse, R7, R17 ;  /* 0x0000000700077224 */ /* 0x040fe400078e0211 */
[----:B------:R-:W-:Y:S01]  /*8180*/  @!P0 IMAD.MOV R9, RZ, RZ, -R9 ;  /* 0x000000ffff098224 */ /* 0x000fe200078e0a09 */
[----:B------:R-:W-:Y:S01]  /*8190*/  IABS R12, R8 ;  /* 0x00000008000c7213 */ /* 0x000fe20000000000 */
[----:B------:R-:W-:Y:S01]  /*81a0*/  @!P2 IMAD.MOV R14, RZ, RZ, -R14 ;  /* 0x000000ffff0ea224 */ /* 0x000fe200078e0a0e */
[----:B------:R-:W-:Y:S01]  /*81b0*/  ISETP.GT.U32.AND P2, PT, R0, R7, PT ;  /* 0x000000070000720c */ /* 0x000fe20003f44070 */
[--C-:B------:R-:W-:Y:S01]  /*81c0*/  @!P6 IMAD.IADD R13, R13, 0x1, -R0.reuse ;  /* 0x000000010d0de824 */ /* 0x100fe200078e0a00 */
[----:B------:R1:W-:Y:S01]  /*81d0*/  STL [R1+0x254], R9 ;  /* 0x0002540901007387 */ /* 0x0003e20000100800 */
[----:B------:R-:W-:Y:S01]  /*81e0*/  VIADD R4, R29, 0x68 ;  /* 0x000000681d047836 */ /* 0x000fe20000000000 */
[----:B------:R-:W-:Y:S01]  /*81f0*/  ISETP.GE.AND P0, PT, R8, RZ, PT ;  /* 0x000000ff0800720c */ /* 0x000fe20003f06270 */
[----:B------:R-:W-:Y:S01]  /*8200*/  @!P5 IMAD.IADD R3, R3, 0x1, -R0 ;  /* 0x000000010303d824 */ /* 0x000fe200078e0a00 */
[----:B------:R-:W-:Y:S01]  /*8210*/  ISETP.GT.U32.AND P6, PT, R0, R13, PT ;  /* 0x0000000d0000720c */ /* 0x000fe20003fc4070 */
[----:B------:R2:W-:Y:S01]  /*8220*/  STL [R1+0x258], R14 ;  /* 0x0002580e01007387 */ /* 0x0005e20000100800 */
[----:B------:R-:W-:Y:S01]  /*8230*/  IABS R6, R4 ;  /* 0x0000000400067213 */ /* 0x000fe20000000000 */
[----:B------:R-:W-:Y:S01]  /*8240*/  IMAD.MOV.U32 R16, RZ, RZ, R3 ;  /* 0x000000ffff107224 */ /* 0x000fe200078e0003 */
[----:B------:R-:W-:Y:S01]  /*8250*/  ISETP.GE.AND P5, PT, R4, RZ, PT ;  /* 0x000000ff0400720c */ /* 0x000fe20003fa6270 */
[----:B------:R-:W-:Y:S01]  /*8260*/  VIADD R4, R29, 0x66 ;  /* 0x000000661d047836 */ /* 0x000fe20000000000 */
[----:B------:R-:W-:Y:S01]  /*8270*/  IABS R8, R15 ;  /* 0x0000000f00087213 */ /* 0x000fe20000000000 */
[----:B-1----:R-:W-:-:S04]  /*8280*/  IMAD.HI.U32 R9, R2, R12, RZ ;  /* 0x0000000c02097227 */ /* 0x002fc800078e00ff */
[----:B------:R-:W-:Y:S02]  /*8290*/  IMAD.MOV R9, RZ, RZ, -R9 ;  /* 0x000000ffff097224 */ /* 0x000fe400078e0a09 */
[----:B------:R-:W-:Y:S02]  /*82a0*/  @!P2 IMAD.IADD R7, R7, 0x1, -R0 ;  /* 0x000000010707a824 */ /* 0x000fe400078e0a00 */
[C---:B------:R-:W-:Y:S01]  /*82b0*/  IMAD R12, R0.reuse, R9, R12 ;  /* 0x00000009000c7224 */ /* 0x040fe200078e020c */
[----:B------:R-:W-:Y:S01]  /*82c0*/  IABS R9, R4 ;  /* 0x0000000400097213 */ /* 0x000fe20000000000 */
[----:B------:R-:W-:Y:S01]  /*82d0*/  @!P6 IMAD.IADD R13, R13, 0x1, -R0 ;  /* 0x000000010d0de824 */ /* 0x000fe200078e0a00 */
[----:B------:R-:W-:Y:S01]  /*82e0*/  ISETP.GT.U32.AND P2, PT, R0, R7, PT ;  /* 0x000000070000720c */ /* 0x000fe20003f44070 */
[----:B--2---:R-:W-:Y:S01]  /*82f0*/  IMAD.HI.U32 R14, R2, R6, RZ ;  /* 0x00000006020e7227 */ /* 0x004fe200078e00ff */
[----:B------:R-:W-:-:S03]  /*8300*/  ISETP.GT.U32.AND P6, PT, R0, R12, PT ;  /* 0x0000000c0000720c */ /* 0x000fc60003fc4070 */
[----:B------:R-:W-:Y:S01]  /*8310*/  @!P4 IMAD.MOV R16, RZ, RZ, -R16 ;  /* 0x000000ffff10c224 */ /* 0x000fe200078e0a10 */
[----:B------:R-:W-:Y:S01]  /*8320*/  ISETP.GE.AND P4, PT, R15, RZ, PT ;  /* 0x000000ff0f00720c */ /* 0x000fe20003f86270 */
[----:B------:R-:W-:-:S03]  /*8330*/  IMAD.HI.U32 R3, R2, R8, RZ ;  /* 0x0000000802037227 */ /* 0x000fc600078e00ff */
[----:B------:R1:W-:Y:S01]  /*8340*/  STL [R1+0x25c], R16 ;  /* 0x00025c1001007387 */ /* 0x0003e20000100800 */
[----:B------:R-:W-:Y:S02]  /*8350*/  IMAD.MOV R14, RZ, RZ, -R14 ;  /* 0x000000ffff0e7224 */ /* 0x000fe400078e0a0e */
[----:B------:R-:W-:Y:S02]  /*8360*/  @!P2 IMAD.IADD R7, R7, 0x1, -R0 ;  /* 0x000000010707a824 */ /* 0x000fe400078e0a00 */
[----:B------:R-:W-:Y:S02]  /*8370*/  IMAD R6, R0, R14, R6 ;  /* 0x0000000e00067224 */ /* 0x000fe400078e0206 */
[----:B------:R-:W-:Y:S02]  /*8380*/  @!P6 IMAD.IADD R12, R12, 0x1, -R0 ;  /* 0x000000010c0ce824 */ /* 0x000fe400078e0a00 */
[----:B------:R-:W-:Y:S01]  /*8390*/  VIADD R15, R29, 0x65 ;  /* 0x000000651d0f7836 */ /* 0x000fe20000000000 */
[C---:B------:R-:W-:Y:S01]  /*83a0*/  ISETP.GT.U32.AND P2, PT, R0.reuse, R6, PT ;  /* 0x000000060000720c */ /* 0x040fe20003f44070 */
[----:B-1----:R-:W-:Y:S01]  /*83b0*/  IMAD.MOV.U32 R16, RZ, RZ, R13 ;  /* 0x000000ffff107224 */ /* 0x002fe200078e000d */
[----:B------:R-:W-:Y:S01]  /*83c0*/  ISETP.GT.U32.AND P6, PT, R0, R12, PT ;  /* 0x0000000c0000720c */ /* 0x000fe20003fc4070 */
[----:B------:R-:W-:-:S02]  /*83d0*/  IMAD.MOV R13, RZ, RZ, -R3 ;  /* 0x000000ffff0d7224 */ /* 0x000fc400078e0a03 */
[----:B------:R-:W-:Y:S02]  /*83e0*/  IMAD.MOV.U32 R3, RZ, RZ, R9 ;  /* 0x000000ffff037224 */ /* 0x000fe400078e0009 */
[----:B------:R-:W-:Y:S01]  /*83f0*/  @!P1 IMAD.MOV R16, RZ, RZ, -R16 ;  /* 0x000000ffff109224 */ /* 0x000fe200078e0a10 */
[----:B------:R-:W-:Y:S01]  /*8400*/  ISETP.GE.AND P1, PT, R4, RZ, PT ;  /* 0x000000ff0400720c */ /* 0x000fe20003f26270 */
[----:B------:R-:W-:Y:S02]  /*8410*/  IMAD R4, R0, R13, R8 ;  /* 0x0000000d00047224 */ /* 0x000fe400078e0208 */
[----:B------:R-:W-:Y:S01]  /*8420*/  IMAD.MOV.U32 R9, RZ, RZ, R7 ;  /* 0x000000ffff097224 */ /* 0x000fe200078e0007 */
[----:B------:R-:W-:Y:S01]  /*8430*/  STL [R1+0x290], R16 ;  /* 0x0002901001007387 */ /* 0x000fe20000100800 */
[----:B------:R-:W-:-:S04]  /*8440*/  IMAD.HI.U32 R8, R2, R3, RZ ;  /* 0x0000000302087227 */ /* 0x000fc800078e00ff */
[----:B------:R-:W-:Y:S01]  /*8450*/  @!P3 IMAD.MOV R9, RZ, RZ, -R9 ;  /* 0x000000ffff09b224 */ /* 0x000fe200078e0a09 */
[----:B------:R-:W-:Y:S01]  /*8460*/  ISETP.GT.U32.AND P3, PT, R0, R4, PT ;  /* 0x000000040000720c */ /* 0x000fe20003f64070 */
[----:B------:R-:W-:Y:S02]  /*8470*/  IMAD.MOV R7, RZ, RZ, -R8 ;  /* 0x000000ffff077224 */ /* 0x000fe400078e0a08 */
[--C-:B------:R-:W-:Y:S01]  /*8480*/  @!P2 IMAD.IADD R6, R6, 0x1, -R0.reuse ;  /* 0x000000010606a824 */ /* 0x100fe200078e0a00 */
[----:B------:R1:W-:Y:S01]  /*8490*/  STL [R1+0x298], R9 ;  /* 0x0002980901007387 */ /* 0x0003e20000100800 */
[----:B------:R-:W-:Y:S02]  /*84a0*/  IMAD R7, R0, R7, R3 ;  /* 0x0000000700077224 */ /* 0x000fe400078e0203 */
[----:B------:R-:W-:Y:S01]  /*84b0*/  @!P6 IMAD.IADD R12, R12, 0x1, -R0 ;  /* 0x000000010c0ce824 */ /* 0x000fe200078e0a00 */
[C---:B------:R-:W-:Y:S01]  /*84c0*/  ISETP.GT.U32.AND P2, PT, R0.reuse, R6, PT ;  /* 0x000000060000720c */ /* 0x040fe20003f44070 */
[C---:B------:R-:W-:Y:S01]  /*84d0*/  VIADD R8, R29.reuse, 0x64 ;  /* 0x000000641d087836 */ /* 0x040fe20000000000 */
[----:B------:R-:W-:Y:S01]  /*84e0*/  ISETP.GT.U32.AND P6, PT, R0, R7, PT ;  /* 0x000000070000720c */ /* 0x000fe20003fc4070 */
[----:B------:R-:W-:-:S02]  /*84f0*/  VIADD R3, R29, 0x63 ;  /* 0x000000631d037836 */ /* 0x000fc40000000000 */
[----:B------:R-:W-:Y:S01]  /*8500*/  @!P3 IMAD.IADD R4, R4, 0x1, -R0 ;  /* 0x000000010404b824 */ /* 0x000fe200078e0a00 */
[----:B-1----:R-:W-:Y:S01]  /*8510*/  IABS R9, R15 ;  /* 0x0000000f00097213 */ /* 0x002fe20000000000 */
[----:B------:R-:W-:Y:S01]  /*8520*/  IMAD.MOV.U32 R17, RZ, RZ, R12 ;  /* 0x000000ffff117224 */ /* 0x000fe200078e000c */
[----:B------:R-:W-:Y:S01]  /*8530*/  IABS R16, R8 ;  /* 0x0000000800107213 */ /* 0x000fe20000000000 */
[----:B------:R-:W-:Y:S01]  /*8540*/  VIADD R20, R29, 0x57 ;  /* 0x000000571d147836 */ /* 0x000fe20000000000 */
[----:B------:R-:W-:Y:S01]  /*8550*/  ISETP.GT.U32.AND P3, PT, R0, R4, PT ;  /* 0x000000040000720c */ /* 0x000fe20003f64070 */
[----:B------:R-:W-:Y:S01]  /*8560*/  IMAD.HI.U32 R13, R2, R9, RZ ;  /* 0x00000009020d7227 */ /* 0x000fe200078e00ff */
[----:B------:R-:W-:-:S03]  /*8570*/  IABS R14, R3 ;  /* 0x00000003000e7213 */ /* 0x000fc60000000000 */
[----:B------:R-:W-:-:S04]  /*8580*/  IMAD.HI.U32 R12, R2, R16, RZ ;  /* 0x00000010020c7227 */ /* 0x000fc800078e00ff */
[----:B------:R-:W-:Y:S02]  /*8590*/  IMAD.MOV R13, RZ, RZ, -R13 ;  /* 0x000000ffff0d7224 */ /* 0x000fe400078e0a0d */
[----:B------:R-:W-:Y:S02]  /*85a0*/  @!P6 IMAD.IADD R7, R7, 0x1, -R0 ;  /* 0x000000010707e824 */ /* 0x000fe400078e0a00 */
[----:B------:R-:W-:Y:S01]  /*85b0*/  @!P0 IMAD.MOV R17, RZ, RZ, -R17 ;  /* 0x000000ffff118224 */ /* 0x000fe200078e0a11 */
[----:B------:R-:W-:Y:S01]  /*85c0*/  ISETP.GE.AND P0, PT, R15, RZ, PT ;  /* 0x000000ff0f00720c */ /* 0x000fe20003f06270 */
[----:B------:R-:W-:Y:S01]  /*85d0*/  IMAD.MOV R12, RZ, RZ, -R12 ;  /* 0x000000ffff0c7224 */ /* 0x000fe200078e0a0c */
[----:B------:R-:W-:Y:S01]  /*85e0*/  ISETP.GT.U32.AND P6, PT, R0, R7, PT ;  /* 0x000000070000720c */ /* 0x000fe20003fc4070 */
[----:B------:R-:W-:Y:S01]  /*85f0*/  @!P2 IMAD.IADD R6, R6, 0x1, -R0 ;  /* 0x000000010606a824 */ /* 0x000fe200078e0a00 */
[----:B------:R-:W-:Y:S01]  /*8600*/  ISETP.GE.AND P2, PT, R8, RZ, PT ;  /* 0x000000ff0800720c */ /* 0x000fe20003f46270 */
[----:B------:R-:W-:Y:S01]  /*8610*/  IMAD R9, R0, R13, R9 ;  /* 0x0000000d00097224 */ /* 0x000fe200078e0209 */
[----:B------:R1:W-:Y:S01]  /*8620*/  STL [R1+0x294], R17 ;  /* 0x0002941101007387 */ /* 0x0003e20000100800 */
[----:B------:R-:W-:-:S04]  /*8630*/  IMAD.HI.U32 R15, R2, R14, RZ ;  /* 0x0000000e020f7227 */ /* 0x000fc800078e00ff */
[----:B------:R-:W-:Y:S02]  /*8640*/  IMAD R16, R0, R12, R16 ;  /* 0x0000000c00107224 */ /* 0x000fe400078e0210 */
[----:B------:R-:W-:Y:S01]  /*8650*/  @!P3 IMAD.IADD R4, R4, 0x1, -R0 ;  /* 0x000000010404b824 */ /* 0x000fe200078e0a00 */
[C---:B------:R-:W-:Y:S01]  /*8660*/  ISETP.GT.U32.AND P3, PT, R0.reuse, R9, PT ;  /* 0x000000090000720c */ /* 0x040fe20003f64070 */
[----:B------:R-:W-:Y:S02]  /*8670*/  IMAD.MOV.U32 R18, RZ, RZ, R6 ;  /* 0x000000ffff127224 */ /* 0x000fe400078e0006 */
[----:B------:R-:W-:Y:S02]  /*8680*/  IMAD.MOV R8, RZ, RZ, -R15 ;  /* 0x000000ffff087224 */ /* 0x000fe400078e0a0f */
[----:B------:R-:W-:Y:S01]  /*8690*/  @!P5 IMAD.MOV R18, RZ, RZ, -R18 ;  /* 0x000000ffff12d224 */ /* 0x000fe200078e0a12 */
[C---:B------:R-:W-:Y:S01]  /*86a0*/  ISETP.GT.U32.AND P5, PT, R0.reuse, R16, PT ;  /* 0x000000100000720c */ /* 0x040fe20003fa4070 */
[----:B------:R-:W-:-:S02]  /*86b0*/  IMAD R14, R0, R8, R14 ;  /* 0x00000008000e7224 */ /* 0x000fc400078e020e */
[----:B------:R-:W-:Y:S01]  /*86c0*/  VIADD R6, R29, 0x62 ;  /* 0x000000621d067836 */ /* 0x000fe20000000000 */
[----:B------:R-:W-:Y:S01]  /*86d0*/  STL [R1+0x280], R18 ;  /* 0x0002801201007387 */ /* 0x000fe20000100800 */
[----:B------:R-:W-:Y:S01]  /*86e0*/  @!P6 IMAD.IADD R7, R7, 0x1, -R0 ;  /* 0x000000010707e824 */ /* 0x000fe200078e0a00 */
[----:B------:R-:W-:Y:S01]  /*86f0*/  ISETP.GT.U32.AND P6, PT, R0, R14, PT ;  /* 0x0000000e0000720c */ /* 0x000fe20003fc4070 */
[----:B-1----:R-:W-:Y:S01]  /*8700*/  IMAD.MOV.U32 R17, RZ, RZ, R4 ;  /* 0x000000ffff117224 */ /* 0x002fe200078e0004 */
[----:B------:R-:W-:Y:S01]  /*8710*/  IABS R4, R6 ;  /* 0x0000000600047213 */ /* 0x000fe20000000000 */
[--C-:B------:R-:W-:Y:S01]  /*8720*/  @!P3 IMAD.IADD R9, R9, 0x1, -R0.reuse ;  /* 0x000000010909b824 */ /* 0x100fe200078e0a00 */
[----:B------:R-:W-:Y:S01]  /*8730*/  ISETP.GE.AND P3, PT, R6, RZ, PT ;  /* 0x000000ff0600720c */ /* 0x000fe20003f66270 */
[----:B------:R-:W-:Y:S02]  /*8740*/  VIADD R15, R29, 0x61 ;  /* 0x000000611d0f7836 */ /* 0x000fe40000000000 */
[----:B------:R-:W-:Y:S01]  /*8750*/  @!P5 IMAD.IADD R16, R16, 0x1, -R0 ;  /* 0x000000011010d824 */ /* 0x000fe200078e0a00 */
[----:B------:R-:W-:Y:S01]  /*8760*/  ISETP.GT.U32.AND P5, PT, R0, R9, PT ;  /* 0x000000090000720c */ /* 0x000fe20003fa4070 */
[----:B------:R-:W-:Y:S01]  /*8770*/  @!P4 IMAD.MOV R17, RZ, RZ, -R17 ;  /* 0x000000ffff11c224 */ /* 0x000fe200078e0a11 */
[----:B------:R-:W-:Y:S01]  /*8780*/  ISETP.GE.AND P4, PT, R3, RZ, PT ;  /* 0x000000ff0300720c */ /* 0x000fe20003f86270 */
[----:B------:R-:W-:Y:S01]  /*8790*/  IMAD.HI.U32 R6, R2, R4, RZ ;  /* 0x0000000402067227 */ /* 0x000fe200078e00ff */
[----:B------:R-:W-:-:S02]  /*87a0*/  IABS R3, R15 ;  /* 0x0000000f00037213 */ /* 0x000fc40000000000 */
[----:B------:R1:W-:Y:S01]  /*87b0*/  STL [R1+0x288], R17 ;  /* 0x0002881101007387 */ /* 0x0003e20000100800 */
[----:B------:R-:W-:Y:S02]  /*87c0*/  IMAD.MOV R6, RZ, RZ, -R6 ;  /* 0x000000ffff067224 */ /* 0x000fe400078e0a06 */
[----:B------:R-:W-:Y:S01]  /*87d0*/  @!P6 IMAD.IADD R14, R14, 0x1, -R0 ;  /* 0x000000010e0ee824 */ /* 0x000fe200078e0a00 */
[----:B------:R-:W-:Y:S01]  /*87e0*/  ISETP.GT.U32.AND P6, PT, R0, R16, PT ;  /* 0x000000100000720c */ /* 0x000fe20003fc4070 */
        /* <DEDUP_REMOVED lines=9> */
[----:B------:R-:W-:-:S02]  /*8880*/  IMAD.MOV.U32 R12, RZ, RZ, R7 ;  /* 0x000000ffff0c7224 */ /* 0x000fc400078e0007 */
[----:B------:R-:W-:Y:S01]  /*8890*/  VIADD R13, R29, 0x60 ;  /* 0x000000601d0d7836 */ /* 0x000fe20000000000 */
[----:B-1----:R-:W-:Y:S01]  /*88a0*/  IABS R17, R6 ;  /* 0x0000000600117213 */ /* 0x002fe20000000000 */
[----:B------:R-:W-:Y:S01]  /*88b0*/  @!P1 IMAD.MOV R12, RZ, RZ, -R12 ;  /* 0x000000ffff0c9224 */ /* 0x000fe200078e0a0c */
[----:B------:R-:W-:Y:S01]  /*88c0*/  ISETP.GT.U32.AND P1, PT, R0, R14, PT ;  /* 0x0000000e0000720c */ /* 0x000fe20003f24070 */
[--C-:B------:R-:W-:Y:S01]  /*88d0*/  @!P5 IMAD.IADD R4, R4, 0x1, -R0.reuse ;  /* 0x000000010404d824 */ /* 0x100fe200078e0a00 */
[----:B------:R-:W-:Y:S01]  /*88e0*/  IABS R7, R13 ;  /* 0x0000000d00077213 */ /* 0x000fe20000000000 */
[----:B------:R-:W-:Y:S01]  /*88f0*/  IMAD.MOV.U32 R18, RZ, RZ, R9 ;  /* 0x000000ffff127224 */ /* 0x000fe200078e0009 */
[----:B------:R1:W-:Y:S01]  /*8900*/  STL [R1+0x28c], R12 ;  /* 0x00028c0c01007387 */ /* 0x0003e20000100800 */
[----:B------:R-:W-:Y:S01]  /*8910*/  IMAD.MOV.U32 R9, RZ, RZ, R17 ;  /* 0x000000ffff097224 */ /* 0x000fe200078e0011 */
[----:B------:R-:W-:Y:S01]  /*8920*/  ISETP.GT.U32.AND P5, PT, R0, R4, PT ;  /* 0x000000040000720c */ /* 0x000fe20003fa4070 */
[----:B------:R-:W-:-:S02]  /*8930*/  @!P6 IMAD.IADD R3, R3, 0x1, -R0 ;  /* 0x000000010303e824 */ /* 0x000fc400078e0a00 */
[----:B------:R-:W-:Y:S01]  /*8940*/  @!P0 IMAD.MOV R18, RZ, RZ, -R18 ;  /* 0x000000ffff128224 */ /* 0x000fe200078e0a12 */
[----:B------:R-:W-:Y:S01]  /*8950*/  ISETP.GE.AND P0, PT, R13, RZ, PT ;  /* 0x000000ff0d00720c */ /* 0x000fe20003f06270 */
[----:B------:R-:W-:Y:S01]  /*8960*/  IMAD.HI.U32 R13, R2, R9, RZ ;  /* 0x00000009020d7227 */ /* 0x000fe200078e00ff */
[----:B------:R-:W-:Y:S02]  /*8970*/  ISETP.GT.U32.AND P6, PT, R0, R3, PT ;  /* 0x000000030000720c */ /* 0x000fe40003fc4070 */
[----:B------:R-:W-:Y:S01]  /*8980*/  STL [R1+0x284], R18 ;  /* 0x0002841201007387 */ /* 0x000fe20000100800 */
[----:B------:R-:W-:Y:S02]  /*8990*/  VIADD R8, R29, 0x5e ;  /* 0x0000005e1d087836 */ /* 0x000fe40000000000 */
[----:B------:R-:W-:Y:S02]  /*89a0*/  IMAD.MOV R13, RZ, RZ, -R13 ;  /* 0x000000ffff0d7224 */ /* 0x000fe400078e0a0d */
[----:B-1----:R-:W-:-:S04]  /*89b0*/  IMAD.HI.U32 R12, R2, R7, RZ ;  /* 0x00000007020c7227 */ /* 0x002fc800078e00ff */
[--C-:B------:R-:W-:Y:S01]  /*89c0*/  @!P1 IMAD.IADD R14, R14, 0x1, -R0.reuse ;  /* 0x000000010e0e9824 */ /* 0x100fe200078e0a00 */
[----:B------:R-:W-:Y:S01]  /*89d0*/  ISETP.GE.AND P1, PT, R15, RZ, PT ;  /* 0x000000ff0f00720c */ /* 0x000fe20003f26270 */
[----:B------:R-:W-:Y:S01]  /*89e0*/  @!P5 IMAD.IADD R4, R4, 0x1, -R0 ;  /* 0x000000010404d824 */ /* 0x000fe200078e0a00 */
[----:B------:R-:W-:Y:S01]  /*89f0*/  IABS R15, R8 ;  /* 0x00000008000f7213 */ /* 0x000fe20000000000 */
[----:B------:R-:W-:Y:S01]  /*8a00*/  IMAD.MOV R12, RZ, RZ, -R12 ;  /* 0x000000ffff0c7224 */ /* 0x000fe200078e0a0c */
[----:B------:R-:W-:Y:S01]  /*8a10*/  ISETP.GE.AND P5, PT, R8, RZ, PT ;  /* 0x000000ff0800720c */ /* 0x000fe20003fa6270 */
[----:B------:R-:W-:Y:S02]  /*8a20*/  IMAD R8, R0, R13, R9 ;  /* 0x0000000d00087224 */ /* 0x000fe400078e0209 */
[----:B------:R-:W-:Y:S02]  /*8a30*/  @!P2 IMAD.MOV R16, RZ, RZ, -R16 ;  /* 0x000000ffff10a224 */ /* 0x000fe400078e0a10 */
[----:B------:R-:W-:Y:S01]  /*8a40*/  @!P4 IMAD.MOV R14, RZ, RZ, -R14 ;  /* 0x000000ffff0ec224 */ /* 0x000fe200078e0a0e */
[----:B------:R-:W-:Y:S01]  /*8a50*/  ISETP.GE.AND P4, PT, R6, RZ, PT ;  /* 0x000000ff0600720c */ /* 0x000fe20003f86270 */
[----:B------:R-:W-:Y:S01]  /*8a60*/  @!P6 IMAD.IADD R3, R3, 0x1, -R0 ;  /* 0x000000010303e824 */ /* 0x000fe200078e0a00 */
[C---:B------:R-:W-:Y:S01]  /*8a70*/  ISETP.GT.U32.AND P6, PT, R0.reuse, R8, PT ;  /* 0x000000080000720c */ /* 0x040fe20003fc4070 */
[----:B------:R-:W-:Y:S01]  /*8a80*/  IMAD R7, R0, R12, R7 ;  /* 0x0000000c00077224 */ /* 0x000fe200078e0207 */
[----:B------:R-:W-:Y:S01]  /*8a90*/  STL [R1+0x260], R16 ;  /* 0x0002601001007387 */ /* 0x000fe20000100800 */
[----:B------:R-:W-:-:S02]  /*8aa0*/  VIADD R13, R29, 0x5d ;  /* 0x0000005d1d0d7836 */ /* 0x000fc40000000000 */
[----:B------:R-:W-:Y:S01]  /*8ab0*/  IMAD.HI.U32 R12, R2, R15, RZ ;  /* 0x0000000f020c7227 */ /* 0x000fe200078e00ff */
[----:B------:R1:W-:Y:S01]  /*8ac0*/  STL [R1+0x264], R14 ;  /* 0x0002640e01007387 */ /* 0x0003e20000100800 */
[----:B------:R-:W-:Y:S02]  /*8ad0*/  ISETP.GT.U32.AND P2, PT, R0, R7, PT ;  /* 0x000000070000720c */ /* 0x000fe40003f44070 */
[----:B------:R-:W-:Y:S01]  /*8ae0*/  IABS R19, R13 ;  /* 0x0000000d00137213 */ /* 0x000fe20000000000 */
[----:B------:R-:W-:Y:S02]  /*8af0*/  IMAD.MOV R12, RZ, RZ, -R12 ;  /* 0x000000ffff0c7224 */ /* 0x000fe400078e0a0c */
[----:B------:R-:W-:Y:S02]  /*8b00*/  VIADD R6, R29, 0x5b ;  /* 0x0000005b1d067836 */ /* 0x000fe40000000000 */
[----:B------:R-:W-:Y:S01]  /*8b10*/  @!P6 IMAD.IADD R8, R8, 0x1, -R0 ;  /* 0x000000010808e824 */ /* 0x000fe200078e0a00 */
[----:B------:R-:W-:Y:S01]  /*8b20*/  ISETP.GE.AND P6, PT, R13, RZ, PT ;  /* 0x000000ff0d00720c */ /* 0x000fe20003fc6270 */
[----:B-1----:R-:W-:Y:S01]  /*8b30*/  IMAD.MOV.U32 R14, RZ, RZ, R4 ;  /* 0x000000ffff0e7224 */ /* 0x002fe200078e0004 */
[----:B------:R-:W-:Y:S01]  /*8b40*/  IABS R13, R6 ;  /* 0x00000006000d7213 */ /* 0x000fe20000000000 */
[----:B------:R-:W-:-:S04]  /*8b50*/  IMAD.HI.U32 R4, R2, R19, RZ ;  /* 0x0000001302047227 */ /* 0x000fc800078e00ff */
[----:B------:R-:W-:Y:S02]  /*8b60*/  @!P3 IMAD.MOV R14, RZ, RZ, -R14 ;  /* 0x000000ffff0eb224 */ /* 0x000fe400078e0a0e */
[----:B------:R-:W-:Y:S02]  /*8b70*/  @!P2 IMAD.IADD R7, R7, 0x1, -R0 ;  /* 0x000000010707a824 */ /* 0x000fe400078e0a00 */
[C---:B------:R-:W-:Y:S01]  /*8b80*/  IMAD R15, R0.reuse, R12, R15 ;  /* 0x0000000c000f7224 */ /* 0x040fe200078e020f */
[----:B------:R1:W-:Y:S01]  /*8b90*/  STL [R1+0x270], R14 ;  /* 0x0002700e01007387 */ /* 0x0003e20000100800 */
[C---:B------:R-:W-:Y:S01]  /*8ba0*/  VIADD R12, R29.reuse, 0x5c ;  /* 0x0000005c1d0c7836 */ /* 0x040fe20000000000 */
[C---:B------:R-:W-:Y:S01]  /*8bb0*/  ISETP.GT.U32.AND P3, PT, R0.reuse, R7, PT ;  /* 0x000000070000720c */ /* 0x040fe20003f64070 */
[----:B------:R-:W-:Y:S01]  /*8bc0*/  IMAD.MOV R4, RZ, RZ, -R4 ;  /* 0x000000ffff047224 */ /* 0x000fe200078e0a04 */
[C---:B------:R-:W-:Y:S01]  /*8bd0*/  ISETP.GT.U32.AND P2, PT, R0.reuse, R15, PT ;  /* 0x0000000f0000720c */ /* 0x040fe20003f44070 */
[----:B------:R-:W-:Y:S01]  /*8be0*/  VIADD R18, R29, 0x59 ;  /* 0x000000591d127836 */ /* 0x000fe20000000000 */
[----:B------:R-:W-:Y:S01]  /*8bf0*/  IABS R9, R12 ;  /* 0x0000000c00097213 */ /* 0x000fe20000000000 */
[----:B------:R-:W-:-:S02]  /*8c00*/  IMAD R19, R0, R4, R19 ;  /* 0x0000000400137224 */ /* 0x000fc400078e0213 */
[----:B------:R-:W-:-:S04]  /*8c10*/  IMAD.HI.U32 R4, R2, R13, RZ ;  /* 0x0000000d02047227 */ /* 0x000fc800078e00ff */
[----:B-1----:R-:W-:Y:S02]  /*8c20*/  IMAD.MOV.U32 R14, RZ, RZ, R3 ;  /* 0x000000ffff0e7224 */ /* 0x002fe400078e0003 */
[----:B------:R-:W-:-:S04]  /*8c30*/  IMAD.HI.U32 R3, R2, R9, RZ ;  /* 0x0000000902037227 */ /* 0x000fc800078e00ff */
[----:B------:R-:W-:Y:S01]  /*8c40*/  @!P1 IMAD.MOV R14, RZ, RZ, -R14 ;  /* 0x000000ffff0e9224 */ /* 0x000fe200078e0a0e */
[----:B------:R-:W-:Y:S01]  /*8c50*/  ISETP.GT.U32.AND P1, PT, R0, R8, PT ;  /* 0x000000080000720c */ /* 0x000fe20003f24070 */
[----:B------:R-:W-:Y:S02]  /*8c60*/  IMAD.MOV R3, RZ, RZ, -R3 ;  /* 0x000000ffff037224 */ /* 0x000fe400078e0a03 */
[--C-:B------:R-:W-:Y:S01]  /*8c70*/  @!P3 IMAD.IADD R7, R7, 0x1, -R0.reuse ;  /* 0x000000010707b824 */ /* 0x100fe200078e0a00 */
[----:B------:R1:W-:Y:S01]  /*8c80*/  STL [R1+0x274], R14 ;  /* 0x0002740e01007387 */ /* 0x0003e20000100800 */
[----:B------:R-:W-:Y:S01]  /*8c90*/  @!P2 IMAD.IADD R15, R15, 0x1, -R0 ;  /* 0x000000010f0fa824 */ /* 0x000fe200078e0a00 */
[----:B------:R-:W-:Y:S01]  /*8ca0*/  ISETP.GE.AND P3, PT, R12, RZ, PT ;  /* 0x000000ff0c00720c */ /* 0x000fe20003f66270 */
[C---:B------:R-:W-:Y:S02]  /*8cb0*/  IMAD R9, R0.reuse, R3, R9 ;  /* 0x0000000300097224 */ /* 0x040fe400078e0209 */
[----:B------:R-:W-:Y:S01]  /*8cc0*/  IMAD.MOV.U32 R16, RZ, RZ, R7 ;  /* 0x000000ffff107224 */ /* 0x000fe200078e0007 */
[----:B------:R-:W-:Y:S01]  /*8cd0*/  ISETP.GT.U32.AND P2, PT, R0, R15, PT ;  /* 0x0000000f0000720c */ /* 0x000fe20003f44070 */
[----:B------:R-:W-:-:S02]  /*8ce0*/  VIADD R3, R29, 0x5a ;  /* 0x0000005a1d037836 */ /* 0x000fc40000000000 */
[----:B------:R-:W-:Y:S01]  /*8cf0*/  @!P1 IMAD.IADD R8, R8, 0x1, -R0 ;  /* 0x0000000108089824 */ /* 0x000fe200078e0a00 */
[C---:B------:R-:W-:Y:S01]  /*8d00*/  ISETP.GT.U32.AND P1, PT, R0.reuse, R19, PT ;  /* 0x000000130000720c */ /* 0x040fe20003f24070 */
[----:B------:R-:W-:Y:S01]  /*8d10*/  @!P0 IMAD.MOV R16, RZ, RZ, -R16 ;  /* 0x000000ffff108224 */ /* 0x000fe200078e0a10 */
[C---:B------:R-:W-:Y:S01]  /*8d20*/  ISETP.GT.U32.AND P0, PT, R0.reuse, R9, PT ;  /* 0x000000090000720c */ /* 0x040fe20003f04070 */
[----:B------:R-:W-:Y:S01]  /*8d30*/  IMAD.MOV R4, RZ, RZ, -R4 ;  /* 0x000000ffff047224 */ /* 0x000fe200078e0a04 */
[----:B------:R-:W-:Y:S01]  /*8d40*/  IABS R7, R3 ;  /* 0x0000000300077213 */ /* 0x000fe20000000000 */
[----:B-1----:R-:W-:Y:S01]  /*8d50*/  IMAD.MOV.U32 R14, RZ, RZ, R8 ;  /* 0x000000ffff0e7224 */ /* 0x002fe200078e0008 */
[----:B------:R-:W-:Y:S01]  /*8d60*/  STL [R1+0x268], R16 ;  /* 0x0002681001007387 */ /* 0x000fe20000100800 */
[----:B------:R-:W-:Y:S01]  /*8d70*/  IMAD R13, R0, R4, R13 ;  /* 0x00000004000d7224 */ /* 0x000fe200078e020d */
[----:B------:R-:W-:Y:S01]  /*8d80*/  IABS R4, R18 ;  /* 0x0000001200047213 */ /* 0x000fe20000000000 */
[--C-:B------:R-:W-:Y:S01]  /*8d90*/  @!P2 IMAD.IADD R15, R15, 0x1, -R0.reuse ;  /* 0x000000010f0fa824 */ /* 0x100fe200078e0a00 */
[----:B------:R-:W-:Y:S01]  /*8da0*/  ISETP.GE.AND P2, PT, R3, RZ, PT ;  /* 0x000000ff0300720c */ /* 0x000fe20003f46270 */
[----:B------:R-:W-:Y:S01]  /*8db0*/  IMAD.MOV.U32 R3, RZ, RZ, R7 ;  /* 0x000000ffff037224 */ /* 0x000fe200078e0007 */
[----:B------:R-:W-:Y:S01]  /*8dc0*/  IABS R7, R20 ;  /* 0x0000001400077213 */ /* 0x000fe20000000000 */
[----:B------:R-:W-:-:S02]  /*8dd0*/  @!P1 IMAD.IADD R19, R19, 0x1, -R0 ;  /* 0x0000000113139824 */ /* 0x000fc400078e0a00 */
[----:B------:R-:W-:Y:S02]  /*8de0*/  @!P0 IMAD.IADD R9, R9, 0x1, -R0 ;  /* 0x0000000109098824 */ /* 0x000fe400078e0a00 */
[----:B------:R-:W-:Y:S01]  /*8df0*/  @!P4 IMAD.MOV R14, RZ, RZ, -R14 ;  /* 0x000000ffff0ec224 */ /* 0x000fe200078e0a0e */
[----:B------:R-:W-:Y:S01]  /*8e00*/  ISETP.GT.U32.AND P1, PT, R0, R19, PT ;  /* 0x000000130000720c */ /* 0x000fe20003f24070 */
[----:B------:R-:W-:Y:S01]  /*8e10*/  IMAD.HI.U32 R8, R2, R4, RZ ;  /* 0x0000000402087227 */ /* 0x000fe200078e00ff */
[----:B------:R-:W-:Y:S02]  /*8e20*/  ISETP.GE.AND P4, PT, R6, RZ, PT ;  /* 0x000000ff0600720c */ /* 0x000fe40003f86270 */
[----:B------:R-:W-:Y:S01]  /*8e30*/  ISETP.GT.U32.AND P0, PT, R0, R9, PT ;  /* 0x000000090000720c */ /* 0x000fe20003f04070 */
[----:B------:R-:W-:Y:S01]  /*8e40*/  IMAD.HI.U32 R6, R2, R3, RZ ;  /* 0x0000000302067227 */ /* 0x000fe200078e00ff */
[----:B------:R1:W-:Y:S03]  /*8e50*/  STL [R1+0x26c], R14 ;  /* 0x00026c0e01007387 */ /* 0x0003e60000100800 */
[----:B------:R-:W-:-:S02]  /*8e60*/  IMAD.MOV R6, RZ, RZ, -R6 ;  /* 0x000000ffff067224 */ /* 0x000fc400078e0a06 */
[----:B------:R-:W-:Y:S02]  /*8e70*/  IMAD.MOV R8, RZ, RZ, -R8 ;  /* 0x000000ffff087224 */ /* 0x000fe400078e0a08 */
[----:B------:R-:W-:Y:S01]  /*8e80*/  @!P1 IMAD.IADD R19, R19, 0x1, -R0 ;  /* 0x0000000113139824 */ /* 0x000fe200078e0a00 */
[C---:B------:R-:W-:Y:S01]  /*8e90*/  ISETP.GT.U32.AND P1, PT, R0.reuse, R13, PT ;  /* 0x0000000d0000720c */ /* 0x040fe20003f24070 */
[C---:B------:R-:W-:Y:S02]  /*8ea0*/  IMAD R3, R0.reuse, R6, R3 ;  /* 0x0000000600037224 */ /* 0x040fe400078e0203 */
[----:B-1----:R-:W-:Y:S02]  /*8eb0*/  VIADD R14, R29, 0x58 ;  /* 0x000000581d0e7836 */ /* 0x002fe40000000000 */
[----:B------:R-:W-:Y:S02]  /*8ec0*/  IMAD R4, R0, R8, R4 ;  /* 0x0000000800047224 */ /* 0x000fe400078e0204 */
[----:B------:R-:W-:Y:S01]  /*8ed0*/  @!P0 IMAD.IADD R9, R9, 0x1, -R0 ;  /* 0x0000000109098824 */ /* 0x000fe200078e0a00 */
[----:B------:R-:W-:Y:S01]  /*8ee0*/  IABS R16, R14 ;  /* 0x0000000e00107213 */ /* 0x000fe20000000000 */
[----:B------:R-:W-:Y:S01]  /*8ef0*/  IMAD.HI.U32 R21, R2, R7, RZ ;  /* 0x0000000702157227 */ /* 0x000fe200078e00ff */
[----:B------:R-:W-:-:S03]  /*8f00*/  ISETP.GT.U32.AND P0, PT, R0, R3, PT ;  /* 0x000000030000720c */ /* 0x000fc60003f04070 */
[----:B------:R-:W-:Y:S01]  /*8f10*/  @!P1 IMAD.IADD R13, R13, 0x1, -R0 ;  /* 0x000000010d0d9824 */ /* 0x000fe200078e0a00 */
[----:B------:R-:W-:Y:S01]  /*8f20*/  ISETP.GT.U32.AND P1, PT, R0, R4, PT ;  /* 0x000000040000720c */ /* 0x000fe20003f24070 */
[----:B------:R-:W-:-:S04]  /*8f30*/  IMAD.HI.U32 R6, R2, R16, RZ ;  /* 0x0000001002067227 */ /* 0x000fc800078e00ff */
[----:B------:R-:W-:Y:S02]  /*8f40*/  IMAD.MOV R6, RZ, RZ, -R6 ;  /* 0x000000ffff067224 */ /* 0x000fe400078e0a06 */
[----:B------:R-:W-:Y:S02]  /*8f50*/  IMAD.MOV R21, RZ, RZ, -R21 ;  /* 0x000000ffff157224 */ /* 0x000fe400078e0a15 */
[C---:B------:R-:W-:Y:S02]  /*8f60*/  IMAD R16, R0.reuse, R6, R16 ;  /* 0x0000000600107224 */ /* 0x040fe400078e0210 */
[----:B------:R-:W-:Y:S02]  /*8f70*/  VIADD R6, R29, 0x55 ;  /* 0x000000551d067836 */ /* 0x000fe40000000000 */
[--C-:B------:R-:W-:Y:S01]  /*8f80*/  @!P0 IMAD.IADD R3, R3, 0x1, -R0.reuse ;  /* 0x0000000103038824 */ /* 0x100fe200078e0a00 */
[----:B------:R-:W-:Y:S01]  /*8f90*/  ISETP.GT.U32.AND P0, PT, R0, R16, PT ;  /* 0x000000100000720c */ /* 0x000fe20003f04070 */
[----:B------:R-:W-:Y:S01]  /*8fa0*/  @!P1 IMAD.IADD R4, R4, 0x1, -R0 ;  /* 0x0000000104049824 */ /* 0x000fe200078e0a00 */
[----:B------:R-:W-:Y:S01]  /*8fb0*/  IABS R22, R6 ;  /* 0x0000000600167213 */ /* 0x000fe20000000000 */
[----:B------:R-:W-:Y:S01]  /*8fc0*/  VIADD R17, R29, 0x56 ;  /* 0x000000561d117836 */ /* 0x000fe20000000000 */
[----:B------:R-:W-:Y:S01]  /*8fd0*/  ISETP.GT.U32.AND P1, PT, R0, R3, PT ;  /* 0x000000030000720c */ /* 0x000fe20003f24070 */
[----:B------:R-:W-:-:S02]  /*8fe0*/  IMAD.MOV.U32 R24, RZ, RZ, R15 ;  /* 0x000000ffff187224 */ /* 0x000fc400078e000f */
[----:B------:R-:W-:Y:S01]  /*8ff0*/  @!P6 IMAD.MOV R19, RZ, RZ, -R19 ;  /* 0x000000ffff13e224 */ /* 0x000fe200078e0a13 */
[C---:B------:R-:W-:Y:S01]  /*9000*/  ISETP.GT.U32.AND P6, PT, R0.reuse, R4, PT ;  /* 0x000000040000720c */ /* 0x040fe20003fc4070 */
[----:B------:R-:W-:Y:S01]  /*9010*/  IMAD R7, R0, R21, R7 ;  /* 0x0000001500077224 */ /* 0x000fe200078e0207 */
[----:B------:R-:W-:Y:S01]  /*9020*/  IABS R12, R17 ;  /* 0x00000011000c7213 */ /* 0x000fe20000000000 */
[----:B------:R-:W-:-:S04]  /*9030*/  IMAD.HI.U32 R21, R2, R22, RZ ;  /* 0x0000001602157227 */ /* 0x000fc800078e00ff */
[----:B------:R-:W-:Y:S01]  /*9040*/  @!P5 IMAD.MOV R24, RZ, RZ, -R24 ;  /* 0x000000ffff18d224 */ /* 0x000fe200078e0a18 */
[----:B------:R-:W-:Y:S01]  /*9050*/  ISETP.GT.U32.AND P5, PT, R0, R13, PT ;  /* 0x0000000d0000720c */ /* 0x000fe20003fa4070 */
[----:B------:R-:W-:Y:S02]  /*9060*/  IMAD.MOV R21, RZ, RZ, -R21 ;  /* 0x000000ffff157224 */ /* 0x000fe400078e0a15 */
[----:B------:R-:W-:Y:S01]  /*9070*/  @!P0 IMAD.IADD R16, R16, 0x1, -R0 ;  /* 0x0000000110108824 */ /* 0x000fe200078e0a00 */
[----:B------:R-:W-:Y:S01]  /*9080*/  STL [R1+0x238], R24 ;  /* 0x0002381801007387 */ /* 0x000fe20000100800 */
[----:B------:R-:W-:-:S03]  /*9090*/  IMAD.HI.U32 R23, R2, R12, RZ ;  /* 0x0000000c02177227 */ /* 0x000fc600078e00ff */
[----:B------:R1:W-:Y:S01]  /*90a0*/  STL [R1+0x224], R19 ;  /* 0x0002241301007387 */ /* 0x0003e20000100800 */
[C---:B------:R-:W-:Y:S01]  /*90b0*/  IMAD R22, R0.reuse, R21, R22 ;  /* 0x0000001500167224 */ /* 0x040fe200078e0216 */
[----:B------:R-:W-:Y:S01]  /*90c0*/  ISETP.GT.U32.AND P0, PT, R0, R16, PT ;  /* 0x000000100000720c */ /* 0x000fe20003f04070 */
[----:B------:R-:W-:Y:S02]  /*90d0*/  VIADD R8, R29, 0x54 ;  /* 0x000000541d087836 */ /* 0x000fe40000000000 */
[----:B------:R-:W-:Y:S02]  /*90e0*/  IMAD.MOV R23, RZ, RZ, -R23 ;  /* 0x000000ffff177224 */ /* 0x000fe400078e0a17 */
[----:B------:R-:W-:Y:S01]  /*90f0*/  @!P6 IMAD.IADD R4, R4, 0x1, -R0 ;  /* 0x000000010404e824 */ /* 0x000fe200078e0a00 */
[C---:B------:R-:W-:Y:S01]  /*9100*/  ISETP.GT.U32.AND P6, PT, R0.reuse, R22, PT ;  /* 0x000000160000720c */ /* 0x040fe20003fc4070 */
[----:B------:R-:W-:Y:S01]  /*9110*/  IMAD R12, R0, R23, R12 ;  /* 0x00000017000c7224 */ /* 0x000fe200078e020c */
[----:B------:R-:W-:Y:S01]  /*9120*/  IABS R15, R8 ;  /* 0x00000008000f7213 */ /* 0x000fe20000000000 */
[----:B-1----:R-:W-:-:S02]  /*9130*/  IMAD.MOV.U32 R19, RZ, RZ, R9 ;  /* 0x000000ffff137224 */ /* 0x002fc400078e0009 */
[--C-:B------:R-:W-:Y:S01]  /*9140*/  @!P5 IMAD.IADD R13, R13, 0x1, -R0.reuse ;  /* 0x000000010d0dd824 */ /* 0x100fe200078e0a00 */
[C---:B------:R-:W-:Y:S01]  /*9150*/  ISETP.GT.U32.AND P5, PT, R0.reuse, R12, PT ;  /* 0x0000000c0000720c */ /* 0x040fe20003fa4070 */
[----:B------:R-:W-:Y:S01]  /*9160*/  @!P3 IMAD.MOV R19, RZ, RZ, -R19 ;  /* 0x000000ffff13b224 */ /* 0x000fe200078e0a13 */
[----:B------:R-:W-:Y:S01]  /*9170*/  ISETP.GT.U32.AND P3, PT, R0, R7, PT ;  /* 0x000000070000720c */ /* 0x000fe20003f64070 */
[----:B------:R-:W-:Y:S02]  /*9180*/  IMAD.MOV.U32 R9, RZ, RZ, R15 ;  /* 0x000000ffff097224 */ /* 0x000fe400078e000f */
[--C-:B------:R-:W-:Y:S01]  /*9190*/  @!P1 IMAD.IADD R3, R3, 0x1, -R0.reuse ;  /* 0x0000000103039824 */ /* 0x100fe200078e0a00 */
[----:B------:R1:W-:Y:S01]  /*91a0*/  STL [R1+0x1dc], R19 ;  /* 0x0001dc1301007387 */ /* 0x0003e20000100800 */
[----:B------:R-:W-:Y:S01]  /*91b0*/  VIADD R15, R29, 0x53 ;  /* 0x000000531d0f7836 */ /* 0x000fe20000000000 */
[----:B------:R-:W-:Y:S01]  /*91c0*/  ISETP.GE.AND P1, PT, R18, RZ, PT ;  /* 0x000000ff1200720c */ /* 0x000fe20003f26270 */
[--C-:B------:R-:W-:Y:S01]  /*91d0*/  @!P0 IMAD.IADD R16, R16, 0x1, -R0.reuse ;  /* 0x0000000110108824 */ /* 0x100fe200078e0a00 */
[----:B------:R-:W-:Y:S01]  /*91e0*/  ISETP.GE.AND P0, PT, R14, RZ, PT ;  /* 0x000000ff0e00720c */ /* 0x000fe20003f06270 */
[----:B------:R-:W-:Y:S01]  /*91f0*/  @!P6 IMAD.IADD R22, R22, 0x1, -R0 ;  /* 0x000000011616e824 */ /* 0x000fe200078e0a00 */
[----:B------:R-:W-:Y:S01]  /*9200*/  IABS R14, R15 ;  /* 0x0000000f000e7213 */ /* 0x000fe20000000000 */
[----:B------:R-:W-:-:S02]  /*9210*/  IMAD.MOV.U32 R21, RZ, RZ, R13 ;  /* 0x000000ffff157224 */ /* 0x000fc400078e000d */
[----:B------:R-:W-:Y:S01]  /*9220*/  @!P3 IMAD.IADD R7, R7, 0x1, -R0 ;  /* 0x000000010707b824 */ /* 0x000fe200078e0a00 */
[----:B------:R-:W-:Y:S01]  /*9230*/  ISETP.GE.AND P3, PT, R20, RZ, PT ;  /* 0x000000ff1400720c */ /* 0x000fe20003f66270 */
[----:B-1----:R-:W-:Y:S02]  /*9240*/  IMAD.MOV.U32 R19, RZ, RZ, R3 ;  /* 0x000000ffff137224 */ /* 0x002fe400078e0003 */
[----:B------:R-:W-:-:S04]  /*9250*/  IMAD.HI.U32 R18, R2, R9, RZ ;  /* 0x0000000902127227 */ /* 0x000fc800078e00ff */
[----:B------:R-:W-:Y:S01]  /*9260*/  @!P2 IMAD.MOV R19, RZ, RZ, -R19 ;  /* 0x000000ffff13a224 */ /* 0x000fe200078e0a13 */
[C---:B------:R-:W-:Y:S01]  /*9270*/  ISETP.GT.U32.AND P2, PT, R0.reuse, R22, PT ;  /* 0x000000160000720c */ /* 0x040fe20003f44070 */
[----:B------:R-:W-:Y:S01]  /*9280*/  @!P4 IMAD.MOV R21, RZ, RZ, -R21 ;  /* 0x000000ffff15c224 */ /* 0x000fe200078e0a15 */
[----:B------:R-:W-:Y:S01]  /*9290*/  ISETP.GT.U32.AND P4, PT, R0, R7, PT ;  /* 0x000000070000720c */ /* 0x000fe20003f84070 */
[----:B------:R-:W-:Y:S02]  /*92a0*/  IMAD.MOV R18, RZ, RZ, -R18 ;  /* 0x000000ffff127224 */ /* 0x000fe400078e0a12 */
[----:B------:R-:W-:Y:S01]  /*92b0*/  IMAD.HI.U32 R13, R2, R14, RZ ;  /* 0x0000000e020d7227 */ /* 0x000fe200078e00ff */
[----:B------:R-:W-:Y:S03]  /*92c0*/  STL [R1+0x1d4], R21 ;  /* 0x0001d41501007387 */ /* 0x000fe60000100800 */
[----:B------:R-:W-:Y:S01]  /*92d0*/  @!P5 IMAD.IADD R12, R12, 0x1, -R0 ;  /* 0x000000010c0cd824 */ /* 0x000fe200078e0a00 */
[----:B------:R-:W-:Y:S01]  /*92e0*/  ISETP.GE.AND P5, PT, R17, RZ, PT ;  /* 0x000000ff1100720c */ /* 0x000fe20003fa6270 */
[----:B------:R-:W-:Y:S01]  /*92f0*/  IMAD.MOV.U32 R3, RZ, RZ, R4 ;  /* 0x000000ffff037224 */ /* 0x000fe200078e0004 */
[----:B------:R-:W-:Y:S01]  /*9300*/  STL [R1+0x1d0], R19 ;  /* 0x0001d01301007387 */ /* 0x000fe20000100800 */
[C---:B------:R-:W-:Y:S01]  /*9310*/  IMAD R9, R0.reuse, R18, R9 ;  /* 0x0000001200097224 */ /* 0x040fe200078e0209 */
[----:B------:R-:W-:Y:S01]  /*9320*/  ISETP.GT.U32.AND P6, PT, R0, R12, PT ;  /* 0x0000000c0000720c */ /* 0x000fe20003fc4070 */
[----:B------:R-:W-:-:S02]  /*9330*/  IMAD.MOV.U32 R4, RZ, RZ, R16 ;  /* 0x000000ffff047224 */ /* 0x000fc400078e0010 */
[----:B------:R-:W-:Y:S02]  /*9340*/  IMAD.MOV R13, RZ, RZ, -R13 ;  /* 0x000000ffff0d7224 */ /* 0x000fe400078e0a0d */
[----:B------:R-:W-:Y:S01]  /*9350*/  @!P0 IMAD.MOV R4, RZ, RZ, -R4 ;  /* 0x000000ffff048224 */ /* 0x000fe200078e0a04 */
[C---:B------:R-:W-:Y:S01]  /*9360*/  ISETP.GT.U32.AND P0, PT, R0.reuse, R9, PT ;  /* 0x000000090000720c */ /* 0x040fe20003f04070 */
[----:B------:R-:W-:Y:S02]  /*9370*/  IMAD R17, R0, R13, R14 ;  /* 0x0000000d00117224 */ /* 0x000fe400078e020e */
[----:B------:R-:W-:Y:S01]  /*9380*/  @!P1 IMAD.MOV R3, RZ, RZ, -R3 ;  /* 0x000000ffff039224 */ /* 0x000fe200078e0a03 */
[----:B------:R-:W-:Y:S01]  /*9390*/  ISETP.GE.AND P1, PT, R6, RZ, PT ;  /* 0x000000ff0600720c */ /* 0x000fe20003f26270 */
[--C-:B------:R-:W-:Y:S01]  /*93a0*/  @!P2 IMAD.IADD R22, R22, 0x1, -R0.reuse ;  /* 0x000000011616a824 */ /* 0x100fe200078e0a00 */
[----:B------:R-:W-:Y:S01]  /*93b0*/  ISETP.GT.U32.AND P2, PT, R0, R17, PT ;  /* 0x000000110000720c */ /* 0x000fe20003f44070 */
[----:B------:R-:W-:Y:S01]  /*93c0*/  VIADD R18, R29, 0x52 ;  /* 0x000000521d127836 */ /* 0x000fe20000000000 */
[----:B------:R1:W-:Y:S01]  /*93d0*/  STL [R1+0x1cc], R3 ;  /* 0x0001cc0301007387 */ /* 0x0003e20000100800 */
[--C-:B------:R-:W-:Y:S01]  /*93e0*/  @!P4 IMAD.IADD R7, R7, 0x1, -R0.reuse ;  /* 0x000000010707c824 */ /* 0x100fe200078e0a00 */
[----:B------:R-:W-:Y:S01]  /*93f0*/  ISETP.GE.AND P4, PT, R8, RZ, PT ;  /* 0x000000ff0800720c */ /* 0x000fe20003f86270 */
[----:B------:R-:W-:Y:S01]  /*9400*/  @!P6 IMAD.IADD R12, R12, 0x1, -R0 ;  /* 0x000000010c0ce824 */ /* 0x000fe200078e0a00 */
[----:B------:R-:W-:Y:S01]  /*9410*/  ISETP.GE.AND P6, PT, R15, RZ, PT ;  /* 0x000000ff0f00720c */ /* 0x000fe20003fc6270 */
[----:B------:R-:W-:Y:S01]  /*9420*/  IMAD.MOV.U32 R6, RZ, RZ, R7 ;  /* 0x000000ffff067224 */ /* 0x000fe200078e0007 */
[----:B------:R2:W-:Y:S01]  /*9430*/  STL [R1+0x1c8], R4 ;  /* 0x0001c80401007387 */ /* 0x0005e20000100800 */
[----:B------:R-:W-:-:S02]  /*9440*/  VIADD R15, R29, 0x51 ;  /* 0x000000511d0f7836 */ /* 0x000fc40000000000 */
[----:B------:R-:W-:Y:S01]  /*9450*/  @!P3 IMAD.MOV R6, RZ, RZ, -R6 ;  /* 0x000000ffff06b224 */ /* 0x000fe200078e0a06 */
[----:B-1----:R-:W-:Y:S01]  /*9460*/  IABS R3, R18 ;  /* 0x0000001200037213 */ /* 0x002fe20000000000 */
[--C-:B------:R-:W-:Y:S01]  /*9470*/  @!P0 IMAD.IADD R9, R9, 0x1, -R0.reuse ;  /* 0x0000000109098824 */ /* 0x100fe200078e0a00 */
[----:B------:R-:W-:Y:S01]  /*9480*/  ISETP.GE.AND P0, PT, R18, RZ, PT ;  /* 0x000000ff1200720c */ /* 0x000fe20003f06270 */
[----:B------:R-:W-:Y:S01]  /*9490*/  @!P2 IMAD.IADD R17, R17, 0x1, -R0 ;  /* 0x000000011111a824 */ /* 0x000fe200078e0a00 */
[----:B------:R1:W-:Y:S01]  /*94a0*/  STL [R1+0x1c4], R6 ;  /* 0x0001c40601007387 */ /* 0x0003e20000100800 */
[----:B------:R-:W-:Y:S01]  /*94b0*/  VIADD R8, R29, 0x50 ;  /* 0x000000501d087836 */ /* 0x000fe20000000000 */
[----:B------:R-:W-:Y:S01]  /*94c0*/  ISETP.GT.U32.AND P3, PT, R0, R9, PT ;  /* 0x000000090000720c */ /* 0x000fe20003f64070 */
[----:B--2---:R-:W-:Y:S01]  /*94d0*/  IMAD.HI.U32 R4, R2, R3, RZ ;  /* 0x0000000302047227 */ /* 0x004fe200078e00ff */
[----:B------:R-:W-:Y:S02]  /*94e0*/  ISETP.GT.U32.AND P2, PT, R0, R17, PT ;  /* 0x000000110000720c */ /* 0x000fe40003f44070 */
[----:B------:R-:W-:Y:S01]  /*94f0*/  IABS R18, R8 ;  /* 0x0000000800127213 */ /* 0x000fe20000000000 */
[----:B------:R-:W-:-:S02]  /*9500*/  IMAD.MOV R4, RZ, RZ, -R4 ;  /* 0x000000ffff047224 */ /* 0x000fc400078e0a04 */
[C---:B------:R-:W-:Y:S01]  /*9510*/  VIADD R16, R29.reuse, 0x4f ;  /* 0x0000004f1d107836 */ /* 0x040fe20000000000 */
[----:B-1----:R-:W-:Y:S01]  /*9520*/  IABS R6, R15 ;  /* 0x0000000f00067213 */ /* 0x002fe20000000000 */
[----:B------:R-:W-:Y:S02]  /*9530*/  IMAD R7, R0, R4, R3 ;  /* 0x0000000400077224 */ /* 0x000fe400078e0203 */
[----:B------:R-:W-:Y:S01]  /*9540*/  VIADD R3, R29, 0x4e ;  /* 0x0000004e1d037836 */ /* 0x000fe20000000000 */
[----:B------:R-:W-:Y:S01]  /*9550*/  IABS R13, R16 ;  /* 0x00000010000d7213 */ /* 0x000fe20000000000 */
[----:B------:R-:W-:-:S03]  /*9560*/  IMAD.HI.U32 R4, R2, R6, RZ ;  /* 0x0000000602047227 */ /* 0x000fc600078e00ff */
[----:B------:R-:W-:Y:S01]  /*9570*/  IABS R14, R3 ;  /* 0x00000003000e7213 */ /* 0x000fe20000000000 */
[----:B------:R-:W-:Y:S02]  /*9580*/  IMAD.MOV R4, RZ, RZ, -R4 ;  /* 0x000000ffff047224 */ /* 0x000fe400078e0a04 */
[----:B------:R-:W-:Y:S01]  /*9590*/  @!P3 IMAD.IADD R9, R9, 0x1, -R0 ;  /* 0x000000010909b824 */ /* 0x000fe200078e0a00 */
[C---:B------:R-:W-:Y:S01]  /*95a0*/  ISETP.GT.U32.AND P3, PT, R0.reuse, R7, PT ;  /* 0x000000070000720c */ /* 0x040fe20003f64070 */
[----:B------:R-:W-:Y:S02]  /*95b0*/  IMAD R6, R0, R4, R6 ;  /* 0x0000000400067224 */ /* 0x000fe400078e0206 */
[----:B------:R-:W-:Y:S02]  /*95c0*/  @!P2 IMAD.IADD R17, R17, 0x1, -R0 ;  /* 0x000000011111a824 */ /* 0x000fe400078e0a00 */
[----:B------:R-:W-:Y:S01]  /*95d0*/  IMAD.HI.U32 R21, R2, R18, RZ ;  /* 0x0000001202157227 */ /* 0x000fe200078e00ff */
[----:B------:R-:W-:-:S03]  /*95e0*/  ISETP.GT.U32.AND P2, PT, R0, R6, PT ;  /* 0x000000060000720c */ /* 0x000fc60003f44070 */
[----:B------:R-:W-:Y:S02]  /*95f0*/  VIADD R4, R29, 0x4d ;  /* 0x0000004d1d047836 */ /* 0x000fe40000000000 */
[----:B------:R-:W-:Y:S02]  /*9600*/  IMAD.MOV R21, RZ, RZ, -R21 ;  /* 0x000000ffff157224 */ /* 0x000fe400078e0a15 */
[----:B------:R-:W-:Y:S01]  /*9610*/  @!P3 IMAD.IADD R7, R7, 0x1, -R0 ;  /* 0x000000010707b824 */ /* 0x000fe200078e0a00 */
[----:B------:R-:W-:Y:S01]  /*9620*/  ISETP.GE.AND P3, PT, R15, RZ, PT ;  /* 0x000000ff0f00720c */ /* 0x000fe20003f66270 */
[----:B------:R-:W-:-:S04]  /*9630*/  IMAD.HI.U32 R20, R2, R13, RZ ;  /* 0x0000000d02147227 */ /* 0x000fc800078e00ff */
[----:B------:R-:W-:Y:S01]  /*9640*/  @!P2 IMAD.IADD R6, R6, 0x1, -R0 ;  /* 0x000000010606a824 */ /* 0x000fe200078e0a00 */
[C---:B------:R-:W-:Y:S01]  /*9650*/  ISETP.GT.U32.AND P2, PT, R0.reuse, R7, PT ;  /* 0x000000070000720c */ /* 0x040fe20003f44070 */
[----:B------:R-:W-:Y:S01]  /*9660*/  IMAD R15, R0, R21, R18 ;  /* 0x00000015000f7224 */ /* 0x000fe200078e0212 */
[----:B------:R-:W-:Y:S01]  /*9670*/  IABS R18, R4 ;  /* 0x0000000400127213 */ /* 0x000fe20000000000 */
[----:B------:R-:W-:-:S04]  /*9680*/  IMAD.HI.U32 R19, R2, R14, RZ ;  /* 0x0000000e02137227 */ /* 0x000fc800078e00ff */
[----:B------:R-:W-:Y:S02]  /*9690*/  IMAD.MOV R20, RZ, RZ, -R20 ;  /* 0x000000ffff147224 */ /* 0x000fe400078e0a14 */
[----:B------:R-:W-:Y:S02]  /*96a0*/  IMAD.MOV.U32 R23, RZ, RZ, R12 ;  /* 0x000000ffff177224 */ /* 0x000fe400078e000c */
[----:B------:R-:W-:Y:S02]  /*96b0*/  IMAD.MOV R19, RZ, RZ, -R19 ;  /* 0x000000ffff137224 */ /* 0x000fe400078e0a13 */
[----:B------:R-:W-:Y:S02]  /*96c0*/  IMAD.MOV.U32 R12, RZ, RZ, R18 ;  /* 0x000000ffff0c7224 */ /* 0x000fe400078e0012 */
[C---:B------:R-:W-:Y:S02]  /*96d0*/  IMAD R13, R0.reuse, R20, R13 ;  /* 0x00000014000d7224 */ /* 0x040fe400078e020d */
[----:B------:R-:W-:Y:S01]  /*96e0*/  @!P5 IMAD.MOV R23, RZ, RZ, -R23 ;  /* 0x000000ffff17d224 */ /* 0x000fe200078e0a17 */
[----:B------:R-:W-:Y:S01]  /*96f0*/  ISETP.GT.U32.AND P5, PT, R0, R15, PT ;  /* 0x0000000f0000720c */ /* 0x000fe20003fa4070 */
[----:B------:R-:W-:-:S02]  /*9700*/  IMAD.MOV.U32 R18, RZ, RZ, R9 ;  /* 0x000000ffff127224 */ /* 0x000fc400078e0009 */
[----:B------:R-:W-:Y:S01]  /*9710*/  @!P1 IMAD.MOV R22, RZ, RZ, -R22 ;  /* 0x000000ffff169224 */ /* 0x000fe200078e0a16 */
[C---:B------:R-:W-:Y:S01]  /*9720*/  ISETP.GT.U32.AND P1, PT, R0.reuse, R6, PT ;  /* 0x000000060000720c */ /* 0x040fe20003f24070 */
[C---:B------:R-:W-:Y:S01]  /*9730*/  IMAD R14, R0.reuse, R19, R14 ;  /* 0x00000013000e7224 */ /* 0x040fe200078e020e */
[----:B------:R-:W-:Y:S01]  /*9740*/  STL [R1+0x1b8], R23 ;  /* 0x0001b81701007387 */ /* 0x000fe20000100800 */
[----:B------:R-:W-:Y:S01]  /*9750*/  @!P4 IMAD.MOV R18, RZ, RZ, -R18 ;  /* 0x000000ffff12c224 */ /* 0x000fe200078e0a12 */
[C---:B------:R-:W-:Y:S01]  /*9760*/  ISETP.GT.U32.AND P4, PT, R0.reuse, R13, PT ;  /* 0x0000000d0000720c */ /* 0x040fe20003f84070 */
[----:B------:R-:W-:Y:S01]  /*9770*/  @!P2 IMAD.IADD R7, R7, 0x1, -R0 ;  /* 0x000000010707a824 */ /* 0x000fe200078e0a00 */
[----:B------:R-:W-:Y:S01]  /*9780*/  ISETP.GT.U32.AND P2, PT, R0, R14, PT ;  /* 0x0000000e0000720c */ /* 0x000fe20003f44070 */
[----:B------:R-:W-:Y:S01]  /*9790*/  @!P6 IMAD.MOV R17, RZ, RZ, -R17 ;  /* 0x000000ffff11e224 */ /* 0x000fe200078e0a11 */
[----:B------:R-:W-:Y:S01]  /*97a0*/  ISETP.GE.AND P6, PT, R8, RZ, PT ;  /* 0x000000ff0800720c */ /* 0x000fe20003fc6270 */
[----:B------:R-:W-:Y:S01]  /*97b0*/  VIADD R8, R29, 0x4c ;  /* 0x0000004c1d087836 */ /* 0x000fe20000000000 */
[----:B------:R-:W-:Y:S01]  /*97c0*/  STL [R1+0xf0], R22 ;  /* 0x0000f01601007387 */ /* 0x000fe20000100800 */
[----:B------:R-:W-:-:S03]  /*97d0*/  IMAD.HI.U32 R9, R2, R12, RZ ;  /* 0x0000000c02097227 */ /* 0x000fc600078e00ff */
[----:B------:R-:W-:Y:S01]  /*97e0*/  STL [R1+0xe0], R18 ;  /* 0x0000e01201007387 */ /* 0x000fe20000100800 */
[--C-:B------:R-:W-:Y:S01]  /*97f0*/  @!P5 IMAD.IADD R15, R15, 0x1, -R0.reuse ;  /* 0x000000010f0fd824 */ /* 0x100fe200078e0a00 */
[----:B------:R-:W-:Y:S01]  /*9800*/  ISETP.GE.AND P5, PT, R3, RZ, PT ;  /* 0x000000ff0300720c */ /* 0x000fe20003fa6270 */
[--C-:B------:R-:W-:Y:S01]  /*9810*/  @!P1 IMAD.IADD R6, R6, 0x1, -R0.reuse ;  /* 0x0000000106069824 */ /* 0x100fe200078e0a00 */
[----:B------:R-:W-:Y:S01]  /*9820*/  ISETP.GE.AND P1, PT, R16, RZ, PT ;  /* 0x000000ff1000720c */ /* 0x000fe20003f26270 */
[----:B------:R-:W-:Y:S01]  /*9830*/  IMAD.MOV R9, RZ, RZ, -R9 ;  /* 0x000000ffff097224 */ /* 0x000fe200078e0a09 */
[----:B------:R-:W-:Y:S01]  /*9840*/  IABS R16, R8 ;  /* 0x0000000800107213 */ /* 0x000fe20000000000 */
[--C-:B------:R-:W-:Y:S01]  /*9850*/  @!P4 IMAD.IADD R13, R13, 0x1, -R0.reuse ;  /* 0x000000010d0dc824 */ /* 0x100fe200078e0a00 */
[----:B------:R1:W-:Y:S01]  /*9860*/  STL [R1+0x68], R17 ;  /* 0x0000681101007387 */ /* 0x0003e20000100800 */
[----:B------:R-:W-:Y:S01]  /*9870*/  ISETP.GT.U32.AND P4, PT, R0, R15, PT ;  /* 0x0000000f0000720c */ /* 0x000fe20003f84070 */
[----:B------:R-:W-:-:S02]  /*9880*/  @!P2 IMAD.IADD R14, R14, 0x1, -R0 ;  /* 0x000000010e0ea824 */ /* 0x000fc400078e0a00 */
[C---:B------:R-:W-:Y:S01]  /*9890*/  IMAD R3, R0.reuse, R9, R12 ;  /* 0x0000000900037224 */ /* 0x040fe200078e020c */
[C---:B------:R-:W-:Y:S01]  /*98a0*/  ISETP.GT.U32.AND P2, PT, R0.reuse, R13, PT ;  /* 0x0000000d0000720c */ /* 0x040fe20003f44070 */
[----:B------:R-:W-:Y:S02]  /*98b0*/  IMAD.MOV.U32 R9, RZ, RZ, R16 ;  /* 0x000000ffff097224 */ /* 0x000fe400078e0010 */
[----:B------:R-:W-:Y:S01]  /*98c0*/  @!P3 IMAD.MOV R6, RZ, RZ, -R6 ;  /* 0x000000ffff06b224 */ /* 0x000fe200078e0a06 */
[----:B------:R-:W-:Y:S01]  /*98d0*/  ISETP.GT.U32.AND P3, PT, R0, R3, PT ;  /* 0x000000030000720c */ /* 0x000fe20003f64070 */
[----:B-1----:R-:W-:Y:S02]  /*98e0*/  IMAD.MOV.U32 R17, RZ, RZ, R7 ;  /* 0x000000ffff117224 */ /* 0x002fe400078e0007 */
[----:B------:R-:W-:-:S04]  /*98f0*/  IMAD.HI.U32 R12, R2, R9, RZ ;  /* 0x00000009020c7227 */ /* 0x000fc800078e00ff */
[----:B------:R-:W-:Y:S01]  /*9900*/  @!P0 IMAD.MOV R17, RZ, RZ, -R17 ;  /* 0x000000ffff118224 */ /* 0x000fe200078e0a11 */
[----:B------:R-:W-:Y:S01]  /*9910*/  ISETP.GT.U32.AND P0, PT, R0, R14, PT ;  /* 0x0000000e0000720c */ /* 0x000fe20003f04070 */
[----:B------:R-:W-:Y:S02]  /*9920*/  IMAD.MOV R12, RZ, RZ, -R12 ;  /* 0x000000ffff0c7224 */ /* 0x000fe400078e0a0c */
[--C-:B------:R-:W-:Y:S01]  /*9930*/  @!P4 IMAD.IADD R15, R15, 0x1, -R0.reuse ;  /* 0x000000010f0fc824 */ /* 0x100fe200078e0a00 */
[----:B------:R-:W-:Y:S01]  /*9940*/  ISETP.GE.AND P4, PT, R4, RZ, PT ;  /* 0x000000ff0400720c */ /* 0x000fe20003f86270 */
[----:B------:R-:W-:Y:S01]  /*9950*/  VIADD R7, R29, 0x4b ;  /* 0x0000004b1d077836 */ /* 0x000fe20000000000 */
[----:B------:R1:W-:Y:S01]  /*9960*/  STL [R1+0x10c], R17 ;  /* 0x00010c1101007387 */ /* 0x0003e20000100800 */
[----:B------:R-:W-:Y:S02]  /*9970*/  IMAD R4, R0, R12, R9 ;  /* 0x0000000c00047224 */ /* 0x000fe400078e0209 */
[--C-:B------:R-:W-:Y:S01]  /*9980*/  @!P2 IMAD.IADD R13, R13, 0x1, -R0.reuse ;  /* 0x000000010d0da824 */ /* 0x100fe200078e0a00 */
[----:B------:R2:W-:Y:S01]  /*9990*/  STL [R1+0x1b4], R6 ;  /* 0x0001b40601007387 */ /* 0x0005e20000100800 */
[--C-:B------:R-:W-:Y:S01]  /*99a0*/  @!P3 IMAD.IADD R3, R3, 0x1, -R0.reuse ;  /* 0x000000010303b824 */ /* 0x100fe200078e0a00 */
[----:B------:R-:W-:Y:S01]  /*99b0*/  ISETP.GE.AND P3, PT, R7, RZ, PT ;  /* 0x000000ff0700720c */ /* 0x000fe20003f66270 */
[----:B------:R-:W-:Y:S01]  /*99c0*/  @!P0 IMAD.IADD R14, R14, 0x1, -R0 ;  /* 0x000000010e0e8824 */ /* 0x000fe200078e0a00 */
[----:B------:R-:W-:Y:S01]  /*99d0*/  ISETP.GT.U32.AND P0, PT, R0, R4, PT ;  /* 0x000000040000720c */ /* 0x000fe20003f04070 */
[----:B------:R-:W-:Y:S01]  /*99e0*/  IMAD.MOV.U32 R16, RZ, RZ, R13 ;  /* 0x000000ffff107224 */ /* 0x000fe200078e000d */
[----:B-1----:R-:W-:Y:S01]  /*99f0*/  IABS R17, R7 ;  /* 0x0000000700117213 */ /* 0x002fe20000000000 */
[----:B------:R-:W-:Y:S01]  /*9a00*/  IMAD.MOV.U32 R19, RZ, RZ, R15 ;  /* 0x000000ffff137224 */ /* 0x000fe200078e000f */
[----:B------:R-:W-:Y:S01]  /*9a10*/  ISETP.GE.AND P2, PT, R8, RZ, PT ;  /* 0x000000ff0800720c */ /* 0x000fe20003f46270 */
[----:B------:R-:W-:-:S02]  /*9a20*/  @!P1 IMAD.MOV R16, RZ, RZ, -R16 ;  /* 0x000000ffff109224 */ /* 0x000fc400078e0a10 */
[----:B------:R-:W-:-:S04]  /*9a30*/  IMAD.HI.U32 R9, R2, R17, RZ ;  /* 0x0000001102097227 */ /* 0x000fc800078e00ff */
[----:B------:R-:W-:Y:S02]  /*9a40*/  IMAD.MOV R9, RZ, RZ, -R9 ;  /* 0x000000ffff097224 */ /* 0x000fe400078e0a09 */
[----:B------:R-:W-:Y:S01]  /*9a50*/  @!P0 IMAD.IADD R4, R4, 0x1, -R0 ;  /* 0x0000000104048824 */ /* 0x000fe200078e0a00 */
[C---:B------:R-:W-:Y:S01]  /*9a60*/  ISETP.GT.U32.AND P0, PT, R0.reuse, R3, PT ;  /* 0x000000030000720c */ /* 0x040fe20003f04070 */
[C---:B------:R-:W-:Y:S02]  /*9a70*/  IMAD R17, R0.reuse, R9, R17 ;  /* 0x0000000900117224 */ /* 0x040fe400078e0211 */
[C---:B--2---:R-:W-:Y:S02]  /*9a80*/  VIADD R6, R29.reuse, 0x4a ;  /* 0x0000004a1d067836 */ /* 0x044fe40000000000 */
[C---:B------:R-:W-:Y:S01]  /*9a90*/  VIADD R7, R29.reuse, 0x48 ;  /* 0x000000481d077836 */ /* 0x040fe20000000000 */
[C---:B------:R-:W-:Y:S01]  /*9aa0*/  ISETP.GT.U32.AND P1, PT, R0.reuse, R17, PT ;  /* 0x000000110000720c */ /* 0x040fe20003f24070 */
[----:B------:R-:W-:Y:S01]  /*9ab0*/  @!P6 IMAD.MOV R19, RZ, RZ, -R19 ;  /* 0x000000ffff13e224 */ /* 0x000fe200078e0a13 */
[----:B------:R-:W-:Y:S01]  /*9ac0*/  IABS R18, R6 ;  /* 0x0000000600127213 */ /* 0x000fe20000000000 */
[----:B------:R-:W-:Y:S01]  /*9ad0*/  VIADD R8, R29, 0x49 ;  /* 0x000000491d087836 */ /* 0x000fe20000000000 */
[----:B------:R-:W-:Y:S01]  /*9ae0*/  ISETP.GT.U32.AND P6, PT, R0, R4, PT ;  /* 0x000000040000720c */ /* 0x000fe20003fc4070 */
[----:B------:R-:W-:Y:S01]  /*9af0*/  @!P5 IMAD.MOV R14, RZ, RZ, -R14 ;  /* 0x000000ffff0ed224 */ /* 0x000fe200078e0a0e */
[----:B------:R-:W-:Y:S01]  /*9b00*/  IABS R9, R7 ;  /* 0x0000000700097213 */ /* 0x000fe20000000000 */
[----:B------:R-:W-:Y:S01]  /*9b10*/  IMAD.HI.U32 R15, R2, R18, RZ ;  /* 0x00000012020f7227 */ /* 0x000fe200078e00ff */
[----:B------:R-:W-:Y:S01]  /*9b20*/  IABS R12, R8 ;  /* 0x00000008000c7213 */ /* 0x000fe20000000000 */
[----:B------:R-:W-:Y:S01]  /*9b30*/  STL [R1+0x1b0], R19 ;  /* 0x0001b01301007387 */ /* 0x000fe20000100800 */
[----:B------:R-:W-:Y:S01]  /*9b40*/  ISETP.GE.AND P5, PT, R6, RZ, PT ;  /* 0x000000ff0600720c */ /* 0x000fe20003fa6270 */
[----:B------:R-:W-:-:S02]  /*9b50*/  @!P0 IMAD.IADD R3, R3, 0x1, -R0 ;  /* 0x0000000103038824 */ /* 0x000fc400078e0a00 */
[----:B------:R-:W-:Y:S01]  /*9b60*/  IMAD.MOV R13, RZ, RZ, -R15 ;  /* 0x000000ffff0d7224 */ /* 0x000fe200078e0a0f */
[----:B------:R-:W-:Y:S01]  /*9b70*/  STL [R1+0x16c], R16 ;  /* 0x00016c1001007387 */ /* 0x000fe20000100800 */
[----:B------:R-:W-:Y:S01]  /*9b80*/  @!P1 IMAD.IADD R17, R17, 0x1, -R0 ;  /* 0x0000000111119824 */ /* 0x000fe200078e0a00 */
[----:B------:R-:W-:Y:S01]  /*9b90*/  ISETP.GE.AND P1, PT, R7, RZ, PT ;  /* 0x000000ff0700720c */ /* 0x000fe20003f26270 */
[----:B------:R-:W-:Y:S01]  /*9ba0*/  IMAD.MOV.U32 R15, RZ, RZ, R3 ;  /* 0x000000ffff0f7224 */ /* 0x000fe200078e0003 */
[----:B------:R1:W-:Y:S01]  /*9bb0*/  STL [R1+0x1a4], R14 ;  /* 0x0001a40e01007387 */ /* 0x0003e20000100800 */
[C---:B------:R-:W-:Y:S02]  /*9bc0*/  IMAD R18, R0.reuse, R13, R18 ;  /* 0x0000000d00127224 */ /* 0x040fe400078e0212 */
[----:B------:R-:W-:Y:S01]  /*9bd0*/  @!P4 IMAD.MOV R15, RZ, RZ, -R15 ;  /* 0x000000ffff0fc224 */ /* 0x000fe200078e0a0f */
[----:B------:R-:W-:Y:S01]  /*9be0*/  ISETP.GT.U32.AND P4, PT, R0, R17, PT ;  /* 0x000000110000720c */ /* 0x000fe20003f84070 */
[----:B------:R-:W-:Y:S01]  /*9bf0*/  IMAD.HI.U32 R6, R2, R9, RZ ;  /* 0x0000000902067227 */ /* 0x000fe200078e00ff */
[----:B------:R-:W-:-:S02]  /*9c00*/  ISETP.GT.U32.AND P0, PT, R0, R18, PT ;  /* 0x000000120000720c */ /* 0x000fc40003f04070 */
[----:B------:R2:W-:Y:S01]  /*9c10*/  STL [R1+0x1a8], R15 ;  /* 0x0001a80f01007387 */ /* 0x0005e20000100800 */
[----:B------:R-:W-:-:S04]  /*9c20*/  IMAD.HI.U32 R13, R2, R12, RZ ;  /* 0x0000000c020d7227 */ /* 0x000fc800078e00ff */
[----:B------:R-:W-:Y:S01]  /*9c30*/  @!P6 IMAD.IADD R4, R4, 0x1, -R0 ;  /* 0x000000010404e824 */ /* 0x000fe200078e0a00 */
[----:B------:R-:W-:Y:S01]  /*9c40*/  ISETP.GE.AND P6, PT, R8, RZ, PT ;  /* 0x000000ff0800720c */ /* 0x000fe20003fc6270 */
[----:B-1----:R-:W-:Y:S02]  /*9c50*/  IMAD.MOV R14, RZ, RZ, -R6 ;  /* 0x000000ffff0e7224 */ /* 0x002fe400078e0a06 */
[----:B------:R-:W-:Y:S02]  /*9c60*/  IMAD.MOV R13, RZ, RZ, -R13 ;  /* 0x000000ffff0d7224 */ /* 0x000fe400078e0a0d */
[----:B------:R-:W-:Y:S02]  /*9c70*/  VIADD R8, R29, 0x47 ;  /* 0x000000471d087836 */ /* 0x000fe40000000000 */
[C---:B------:R-:W-:Y:S02]  /*9c80*/  IMAD R9, R0.reuse, R14, R9 ;  /* 0x0000000e00097224 */ /* 0x040fe400078e0209 */
[----:B------:R-:W-:Y:S01]  /*9c90*/  IMAD R6, R0, R13, R12 ;  /* 0x0000000d00067224 */ /* 0x000fe200078e020c */
[----:B------:R-:W-:Y:S01]  /*9ca0*/  IABS R12, R8 ;  /* 0x00000008000c7213 */ /* 0x000fe20000000000 */
[----:B------:R-:W-:-:S02]  /*9cb0*/  IMAD.MOV.U32 R13, RZ, RZ, R4 ;  /* 0x000000ffff0d7224 */ /* 0x000fc400078e0004 */
[--C-:B------:R-:W-:Y:S01]  /*9cc0*/  @!P4 IMAD.IADD R17, R17, 0x1, -R0.reuse ;  /* 0x000000011111c824 */ /* 0x100fe200078e0a00 */
[----:B------:R-:W-:Y:S01]  /*9cd0*/  ISETP.GT.U32.AND P4, PT, R0, R9, PT ;  /* 0x000000090000720c */ /* 0x000fe20003f84070 */
[----:B------:R-:W-:Y:S02]  /*9ce0*/  @!P0 IMAD.IADD R18, R18, 0x1, -R0 ;  /* 0x0000000112128824 */ /* 0x000fe400078e0a00 */
[----:B------:R-:W-:Y:S01]  /*9cf0*/  @!P2 IMAD.MOV R13, RZ, RZ, -R13 ;  /* 0x000000ffff0da224 */ /* 0x000fe200078e0a0d */
[----:B------:R-:W-:Y:S01]  /*9d00*/  ISETP.GT.U32.AND P2, PT, R0, R6, PT ;  /* 0x000000060000720c */ /* 0x000fe20003f44070 */
[----:B------:R-:W-:Y:S01]  /*9d10*/  IMAD.HI.U32 R16, R2, R12, RZ ;  /* 0x0000000c02107227 */ /* 0x000fe200078e00ff */
[----:B------:R-:W-:Y:S02]  /*9d20*/  ISETP.GT.U32.AND P0, PT, R0, R18, PT ;  /* 0x000000120000720c */ /* 0x000fe40003f04070 */
[----:B------:R1:W-:Y:S01]  /*9d30*/  STL [R1+0x1ac], R13 ;  /* 0x0001ac0d01007387 */ /* 0x0003e20000100800 */
[----:B------:R-:W-:-:S02]  /*9d40*/  IMAD.MOV R16, RZ, RZ, -R16 ;  /* 0x000000ffff107224 */ /* 0x000fc400078e0a10 */
[C---:B------:R-:W-:Y:S02]  /*9d50*/  VIADD R3, R29.reuse, 0x45 ;  /* 0x000000451d037836 */ /* 0x040fe40000000000 */
[----:B------:R-:W-:Y:S02]  /*9d60*/  VIADD R14, R29, 0x46 ;  /* 0x000000461d0e7836 */ /* 0x000fe40000000000 */
[----:B------:R-:W-:Y:S01]  /*9d70*/  IMAD R12, R0, R16, R12 ;  /* 0x00000010000c7224 */ /* 0x000fe200078e020c */
[----:B------:R-:W-:Y:S01]  /*9d80*/  IABS R4, R3 ;  /* 0x0000000300047213 */ /* 0x000fe20000000000 */
[--C-:B------:R-:W-:Y:S01]  /*9d90*/  @!P4 IMAD.IADD R9, R9, 0x1, -R0.reuse ;  /* 0x000000010909c824 */ /* 0x100fe200078e0a00 */
[----:B--2---:R-:W-:Y:S01]  /*9da0*/  IABS R15, R14 ;  /* 0x0000000e000f7213 */ /* 0x004fe20000000000 */
[----:B------:R-:W-:Y:S02]  /*9db0*/  VIADD R7, R29, 0x44 ;  /* 0x000000441d077836 */ /* 0x000fe40000000000 */
[--C-:B------:R-:W-:Y:S01]  /*9dc0*/  @!P2 IMAD.IADD R6, R6, 0x1, -R0.reuse ;  /* 0x000000010606a824 */ /* 0x100fe200078e0a00 */
[C---:B------:R-:W-:Y:S01]  /*9dd0*/  ISETP.GT.U32.AND P2, PT, R0.reuse, R12, PT ;  /* 0x0000000c0000720c */ /* 0x040fe20003f44070 */
[----:B------:R-:W-:Y:S01]  /*9de0*/  IMAD.MOV.U32 R19, RZ, RZ, R17 ;  /* 0x000000ffff137224 */ /* 0x000fe200078e0011 */
[----:B------:R-:W-:Y:S01]  /*9df0*/  ISETP.GT.U32.AND P4, PT, R0, R9, PT ;  /* 0x000000090000720c */ /* 0x000fe20003f84070 */
[----:B------:R-:W-:Y:S01]  /*9e00*/  @!P0 IMAD.IADD R18, R18, 0x1, -R0 ;  /* 0x0000000112128824 */ /* 0x000fe200078e0a00 */
[----:B------:R-:W-:Y:S01]  /*9e10*/  ISETP.GE.AND P0, PT, R8, RZ, PT ;  /* 0x000000ff0800720c */ /* 0x000fe20003f06270 */
[----:B------:R-:W-:Y:S01]  /*9e20*/  @!P3 IMAD.MOV R19, RZ, RZ, -R19 ;  /* 0x000000ffff13b224 */ /* 0x000fe200078e0a13 */
[----:B-1----:R-:W-:Y:S01]  /*9e30*/  IABS R13, R7 ;  /* 0x00000007000d7213 */ /* 0x002fe20000000000 */
[----:B------:R-:W-:Y:S01]  /*9e40*/  IMAD.HI.U32 R8, R2, R4, RZ ;  /* 0x0000000402087227 */ /* 0x000fe200078e00ff */
[----:B------:R-:W-:-:S02]  /*9e50*/  ISETP.GT.U32.AND P3, PT, R0, R6, PT ;  /* 0x000000060000720c */ /* 0x000fc40003f64070 */
[----:B------:R-:W-:Y:S01]  /*9e60*/  STL [R1+0x1a0], R19 ;  /* 0x0001a01301007387 */ /* 0x000fe20000100800 */
[----:B------:R-:W-:-:S04]  /*9e70*/  IMAD.HI.U32 R16, R2, R15, RZ ;  /* 0x0000000f02107227 */ /* 0x000fc800078e00ff */
[----:B------:R-:W-:Y:S02]  /*9e80*/  IMAD.MOV R8, RZ, RZ, -R8 ;  /* 0x000000ffff087224 */ /* 0x000fe400078e0a08 */
[----:B------:R-:W-:-:S04]  /*9e90*/  IMAD.HI.U32 R17, R2, R13, RZ ;  /* 0x0000000d02117227 */ /* 0x000fc800078e00ff */
[----:B------:R-:W-:Y:S02]  /*9ea0*/  IMAD.MOV R16, RZ, RZ, -R16 ;  /* 0x000000ffff107224 */ /* 0x000fe400078e0a10 */
[----:B------:R-:W-:Y:S01]  /*9eb0*/  @!P5 IMAD.MOV R18, RZ, RZ, -R18 ;  /* 0x000000ffff12d224 */ /* 0x000fe200078e0a12 */
[----:B------:R-:W-:Y:S01]  /*9ec0*/  ISETP.GE.AND P5, PT, R14, RZ, PT ;  /* 0x000000ff0e00720c */ /* 0x000fe20003fa6270 */
[C---:B------:R-:W-:Y:S02]  /*9ed0*/  IMAD R4, R0.reuse, R8, R4 ;  /* 0x0000000800047224 */ /* 0x040fe400078e0204 */
[----:B------:R-:W-:Y:S01]  /*9ee0*/  IMAD.MOV R14, RZ, RZ, -R17 ;  /* 0x000000ffff0e7224 */ /* 0x000fe200078e0a11 */
[----:B------:R1:W-:Y:S01]  /*9ef0*/  STL [R1+0x170], R18 ;  /* 0x0001701201007387 */ /* 0x0003e20000100800 */
[----:B------:R-:W-:Y:S02]  /*9f00*/  IMAD R15, R0, R16, R15 ;  /* 0x00000010000f7224 */ /* 0x000fe400078e020f */
[----:B------:R-:W-:-:S02]  /*9f10*/  @!P2 IMAD.IADD R12, R12, 0x1, -R0 ;  /* 0x000000010c0ca824 */ /* 0x000fc400078e0a00 */
[----:B------:R-:W-:Y:S02]  /*9f20*/  VIADD R8, R29, 0x43 ;  /* 0x000000431d087836 */ /* 0x000fe40000000000 */
[--C-:B------:R-:W-:Y:S01]  /*9f30*/  @!P4 IMAD.IADD R9, R9, 0x1, -R0.reuse ;  /* 0x000000010909c824 */ /* 0x100fe200078e0a00 */
[C---:B------:R-:W-:Y:S01]  /*9f40*/  ISETP.GT.U32.AND P2, PT, R0.reuse, R12, PT ;  /* 0x0000000c0000720c */ /* 0x040fe20003f44070 */
[----:B------:R-:W-:Y:S01]  /*9f50*/  IMAD R13, R0, R14, R13 ;  /* 0x0000000e000d7224 */ /* 0x000fe200078e020d */
[----:B------:R-:W-:Y:S01]  /*9f60*/  IABS R14, R8 ;  /* 0x00000008000e7213 */ /* 0x000fe20000000000 */
[----:B------:R-:W-:Y:S01]  /*9f70*/  @!P3 IMAD.IADD R6, R6, 0x1, -R0 ;  /* 0x000000010606b824 */ /* 0x000fe200078e0a00 */
[C---:B------:R-:W-:Y:S01]  /*9f80*/  ISETP.GT.U32.AND P3, PT, R0.reuse, R15, PT ;  /* 0x0000000f0000720c */ /* 0x040fe20003f64070 */
[----:B-1----:R-:W-:Y:S01]  /*9f90*/  IMAD.MOV.U32 R18, RZ, RZ, R9 ;  /* 0x000000ffff127224 */ /* 0x002fe200078e0009 */
[----:B------:R-:W-:Y:S01]  /*9fa0*/  ISETP.GT.U32.AND P4, PT, R0, R4, PT ;  /* 0x000000040000720c */ /* 0x000fe20003f84070 */
[----:B------:R-:W-:-:S02]  /*9fb0*/  IMAD.MOV.U32 R19, RZ, RZ, R6 ;  /* 0x000000ffff137224 */ /* 0x000fc400078e0006 */
[----:B------:R-:W-:Y:S02]  /*9fc0*/  IMAD.MOV.U32 R6, RZ, RZ, R14 ;  /* 0x000000ffff067224 */ /* 0x000fe400078e000e */
[----:B------:R-:W-:Y:S01]  /*9fd0*/  @!P1 IMAD.MOV R18, RZ, RZ, -R18 ;  /* 0x000000ffff129224 */ /* 0x000fe200078e0a12 */
[----:B------:R-:W-:Y:S01]  /*9fe0*/  ISETP.GT.U32.AND P1, PT, R0, R13, PT ;  /* 0x0000000d0000720c */ /* 0x000fe20003f24070 */
[----:B------:R-:W-:-:S04]  /*9ff0*/  IMAD.HI.U32 R9, R2, R6, RZ ;  /* 0x0000000602097227 */ /* 0x000fc800078e00ff */
[----:B------:R-:W-:Y:S01]  /*a000*/  @!P6 IMAD.MOV R19, RZ, RZ, -R19 ;  /* 0x000000ffff13e224 */ /* 0x000fe200078e0a13 */
[----:B------:R-:W-:Y:S01]  /*a010*/  ISETP.GE.AND P6, PT, R3, RZ, PT ;  /* 0x000000ff0300720c */ /* 0x000fe20003fc6270 */
[--C-:B------:R-:W-:Y:S01]  /*a020*/  @!P2 IMAD.IADD R12, R12, 0x1, -R0.reuse ;  /* 0x000000010c0ca824 */ /* 0x100fe200078e0a00 */
[----:B------:R-:W-:Y:S01]  /*a030*/  ISETP.GE.AND P2, PT, R7, RZ, PT ;  /* 0x000000ff0700720c */ /* 0x000fe20003f46270 */
[--C-:B------:R-:W-:Y:S01]  /*a040*/  @!P3 IMAD.IADD R15, R15, 0x1, -R0.reuse ;  /* 0x000000010f0fb824 */ /* 0x100fe200078e0a00 */
[----:B------:R-:W-:Y:S01]  /*a050*/  STL [R1+0x174], R19 ;  /* 0x0001741301007387 */ /* 0x000fe20000100800 */
[----:B------:R-:W-:Y:S02]  /*a060*/  IMAD.MOV R9, RZ, RZ, -R9 ;  /* 0x000000ffff097224 */ /* 0x000fe400078e0a09 */
[----:B------:R-:W-:Y:S01]  /*a070*/  @!P4 IMAD.IADD R4, R4, 0x1, -R0 ;  /* 0x000000010404c824 */ /* 0x000fe200078e0a00 */
[C---:B------:R-:W-:Y:S01]  /*a080*/  ISETP.GT.U32.AND P3, PT, R0.reuse, R15, PT ;  /* 0x0000000f0000720c */ /* 0x040fe20003f64070 */
[C---:B------:R-:W-:Y:S01]  /*a090*/  VIADD R3, R29.reuse, 0x42 ;  /* 0x000000421d037836 */ /* 0x040fe20000000000 */
[----:B------:R-:W-:Y:S01]  /*a0a0*/  STL [R1+0x198], R18 ;  /* 0x0001981201007387 */ /* 0x000fe20000100800 */
[C---:B------:R-:W-:Y:S01]  /*a0b0*/  IMAD R6, R0.reuse, R9, R6 ;  /* 0x0000000900067224 */ /* 0x040fe200078e0206 */
[----:B------:R-:W-:Y:S01]  /*a0c0*/  ISETP.GT.U32.AND P4, PT, R0, R4, PT ;  /* 0x000000040000720c */ /* 0x000fe20003f84070 */
[----:B------:R-:W-:Y:S01]  /*a0d0*/  IMAD.MOV.U32 R17, RZ, RZ, R12 ;  /* 0x000000ffff117224 */ /* 0x000fe200078e000c */
[----:B------:R-:W-:Y:S01]  /*a0e0*/  IABS R14, R3 ;  /* 0x00000003000e7213 */ /* 0x000fe20000000000 */
[----:B------:R-:W-:-:S02]  /*a0f0*/  VIADD R7, R29, 0x41 ;  /* 0x000000411d077836 */ /* 0x000fc40000000000 */
[----:B------:R-:W-:Y:S02]  /*a100*/  @!P1 IMAD.IADD R13, R13, 0x1, -R0 ;  /* 0x000000010d0d9824 */ /* 0x000fe400078e0a00 */
[----:B------:R-:W-:Y:S01]  /*a110*/  @!P0 IMAD.MOV R17, RZ, RZ, -R17 ;  /* 0x000000ffff118224 */ /* 0x000fe200078e0a11 */
[----:B------:R-:W-:Y:S01]  /*a120*/  ISETP.GT.U32.AND P0, PT, R0, R6, PT ;  /* 0x000000060000720c */ /* 0x000fe20003f04070 */
[----:B------:R-:W-:Y:S01]  /*a130*/  IMAD.HI.U32 R16, R2, R14, RZ ;  /* 0x0000000e02107227 */ /* 0x000fe200078e00ff */
[----:B------:R-:W-:Y:S02]  /*a140*/  IABS R9, R7 ;  /* 0x0000000700097213 */ /* 0x000fe40000000000 */
[----:B------:R-:W-:Y:S01]  /*a150*/  ISETP.GT.U32.AND P1, PT, R0, R13, PT ;  /* 0x0000000d0000720c */ /* 0x000fe20003f24070 */
[----:B------:R-:W-:Y:S01]  /*a160*/  IMAD.MOV R16, RZ, RZ, -R16 ;  /* 0x000000ffff107224 */ /* 0x000fe200078e0a10 */
[----:B------:R1:W-:Y:S01]  /*a170*/  STL [R1+0x19c], R17 ;  /* 0x00019c1101007387 */ /* 0x0003e20000100800 */
[----:B------:R-:W-:-:S04]  /*a180*/  IMAD.HI.U32 R12, R2, R9, RZ ;  /* 0x00000009020c7227 */ /* 0x000fc800078e00ff */
[--C-:B------:R-:W-:Y:S01]  /*a190*/  @!P3 IMAD.IADD R15, R15, 0x1, -R0.reuse ;  /* 0x000000010f0fb824 */ /* 0x100fe200078e0a00 */
[----:B------:R-:W-:Y:S01]  /*a1a0*/  ISETP.GE.AND P3, PT, R8, RZ, PT ;  /* 0x000000ff0800720c */ /* 0x000fe20003f66270 */
[----:B------:R-:W-:Y:S01]  /*a1b0*/  @!P4 IMAD.IADD R4, R4, 0x1, -R0 ;  /* 0x000000010404c824 */ /* 0x000fe200078e0a00 */
[----:B------:R-:W-:Y:S01]  /*a1c0*/  ISETP.GE.AND P4, PT, R3, RZ, PT ;  /* 0x000000ff0300720c */ /* 0x000fe20003f86270 */
[----:B------:R-:W-:Y:S02]  /*a1d0*/  IMAD.MOV R12, RZ, RZ, -R12 ;  /* 0x000000ffff0c7224 */ /* 0x000fe400078e0a0c */
[----:B------:R-:W-:Y:S02]  /*a1e0*/  IMAD R3, R0, R16, R14 ;  /* 0x0000001000037224 */ /* 0x000fe400078e020e */
[----:B------:R-:W-:Y:S02]  /*a1f0*/  VIADD R8, R29, 0x40 ;  /* 0x000000401d087836 */ /* 0x000fe40000000000 */
[----:B-1----:R-:W-:-:S02]  /*a200*/  IMAD.MOV.U32 R17, RZ, RZ, R15 ;  /* 0x000000ffff117224 */ /* 0x002fc400078e000f */
[----:B------:R-:W-:Y:S01]  /*a210*/  @!P0 IMAD.IADD R6, R6, 0x1, -R0 ;  /* 0x0000000106068824 */ /* 0x000fe200078e0a00 */
[----:B------:R-:W-:Y:S01]  /*a220*/  IABS R14, R8 ;  /* 0x00000008000e7213 */ /* 0x000fe20000000000 */
[C---:B------:R-:W-:Y:S01]  /*a230*/  IMAD R9, R0.reuse, R12, R9 ;  /* 0x0000000c00097224 */ /* 0x040fe200078e0209 */
[----:B------:R-:W-:Y:S01]  /*a240*/  ISETP.GE.AND P0, PT, R7, RZ, PT ;  /* 0x000000ff0700720c */ /* 0x000fe20003f06270 */
[----:B------:R-:W-:Y:S02]  /*a250*/  IMAD.MOV.U32 R16, RZ, RZ, R4 ;  /* 0x000000ffff107224 */ /* 0x000fe400078e0004 */
[----:B------:R-:W-:Y:S01]  /*a260*/  @!P1 IMAD.IADD R13, R13, 0x1, -R0 ;  /* 0x000000010d0d9824 */ /* 0x000fe200078e0a00 */
[C---:B------:R-:W-:Y:S01]  /*a270*/  ISETP.GT.U32.AND P1, PT, R0.reuse, R3, PT ;  /* 0x000000030000720c */ /* 0x040fe20003f24070 */
[----:B------:R-:W-:Y:S01]  /*a280*/  @!P5 IMAD.MOV R17, RZ, RZ, -R17 ;  /* 0x000000ffff11d224 */ /* 0x000fe200078e0a11 */
[C---:B------:R-:W-:Y:S01]  /*a290*/  ISETP.GT.U32.AND P5, PT, R0.reuse, R6, PT ;  /* 0x000000060000720c */ /* 0x040fe20003fa4070 */
[----:B------:R-:W-:Y:S01]  /*a2a0*/  @!P6 IMAD.MOV R16, RZ, RZ, -R16 ;  /* 0x000000ffff10e224 */ /* 0x000fe200078e0a10 */
[----:B------:R-:W-:Y:S01]  /*a2b0*/  ISETP.GT.U32.AND P6, PT, R0, R9, PT ;  /* 0x000000090000720c */ /* 0x000fe20003fc4070 */
[----:B------:R-:W-:Y:S01]  /*a2c0*/  IMAD.MOV.U32 R7, RZ, RZ, R14 ;  /* 0x000000ffff077224 */ /* 0x000fe200078e000e */
[----:B------:R-:W-:Y:S01]  /*a2d0*/  STL [R1+0x180], R17 ;  /* 0x0001801101007387 */ /* 0x000fe20000100800 */
[----:B------:R-:W-:-:S02]  /*a2e0*/  VIADD R4, R29, 0x3f ;  /* 0x0000003f1d047836 */ /* 0x000fc40000000000 */
[----:B------:R-:W-:Y:S01]  /*a2f0*/  IMAD.HI.U32 R12, R2, R7, RZ ;  /* 0x00000007020c7227 */ /* 0x000fe200078e00ff */
[----:B------:R1:W-:Y:S03]  /*a300*/  STL [R1+0x18c], R16 ;  /* 0x00018c1001007387 */ /* 0x0003e60000100800 */
[----:B------:R-:W-:Y:S01]  /*a310*/  IMAD.MOV.U32 R15, RZ, RZ, R13 ;  /* 0x000000ffff0f7224 */ /* 0x000fe200078e000d */
[----:B------:R-:W-:Y:S01]  /*a320*/  IABS R13, R4 ;  /* 0x00000004000d7213 */ /* 0x000fe20000000000 */
[----:B------:R-:W-:Y:S01]  /*a330*/  @!P1 IMAD.IADD R3, R3, 0x1, -R0 ;  /* 0x0000000103039824 */ /* 0x000fe200078e0a00 */
[----:B------:R-:W-:Y:S01]  /*a340*/  ISETP.GE.AND P1, PT, R8, RZ, PT ;  /* 0x000000ff0800720c */ /* 0x000fe20003f26270 */
[----:B------:R-:W-:Y:S02]  /*a350*/  IMAD.MOV R8, RZ, RZ, -R12 ;  /* 0x000000ffff087224 */ /* 0x000fe400078e0a0c */
[--C-:B------:R-:W-:Y:S01]  /*a360*/  @!P5 IMAD.IADD R6, R6, 0x1, -R0.reuse ;  /* 0x000000010606d824 */ /* 0x100fe200078e0a00 */
[----:B------:R-:W-:Y:S01]  /*a370*/  ISETP.GE.AND P5, PT, R4, RZ, PT ;  /* 0x000000ff0400720c */ /* 0x000fe20003fa6270 */
[----:B------:R-:W-:-:S02]  /*a380*/  @!P6 IMAD.IADD R9, R9, 0x1, -R0 ;  /* 0x000000010909e824 */ /* 0x000fc400078e0a00 */
[----:B------:R-:W-:Y:S02]  /*a390*/  IMAD.MOV.U32 R12, RZ, RZ, R13 ;  /* 0x000000ffff0c7224 */ /* 0x000fe400078e000d */
[C---:B------:R-:W-:Y:S01]  /*a3a0*/  IMAD R4, R0.reuse, R8, R7 ;  /* 0x0000000800047224 */ /* 0x040fe200078e0207 */
[C---:B------:R-:W-:Y:S01]  /*a3b0*/  ISETP.GT.U32.AND P6, PT, R0.reuse, R9, PT ;  /* 0x000000090000720c */ /* 0x040fe20003fc4070 */
[----:B------:R-:W-:Y:S02]  /*a3c0*/  IMAD.MOV.U32 R14, RZ, RZ, R6 ;  /* 0x000000ffff0e7224 */ /* 0x000fe400078e0006 */
[----:B------:R-:W-:Y:S01]  /*a3d0*/  @!P2 IMAD.MOV R15, RZ, RZ, -R15 ;  /* 0x000000ffff0fa224 */ /* 0x000fe200078e0a0f */
[----:B------:R-:W-:Y:S01]  /*a3e0*/  ISETP.GT.U32.AND P2, PT, R0, R3, PT ;  /* 0x000000030000720c */ /* 0x000fe20003f44070 */
[----:B------:R-:W-:-:S03]  /*a3f0*/  IMAD.HI.U32 R7, R2, R12, RZ ;  /* 0x0000000c02077227 */ /* 0x000fc600078e00ff */
[----:B------:R-:W-:Y:S01]  /*a400*/  STL [R1+0x190], R15 ;  /* 0x0001900f01007387 */ /* 0x000fe20000100800 */
[----:B------:R-:W-:Y:S01]  /*a410*/  @!P3 IMAD.MOV R14, RZ, RZ, -R14 ;  /* 0x000000ffff0eb224 */ /* 0x000fe200078e0a0e */
[C---:B------:R-:W-:Y:S01]  /*a420*/  ISETP.GT.U32.AND P3, PT, R0.reuse, R4, PT ;  /* 0x000000040000720c */ /* 0x040fe20003f64070 */
[----:B------:R-:W-:Y:S02]  /*a430*/  IMAD.MOV R7, RZ, RZ, -R7 ;  /* 0x000000ffff077224 */ /* 0x000fe400078e0a07 */
[----:B------:R-:W-:Y:S01]  /*a440*/  VIADD R8, R29, 0x3e ;  /* 0x0000003e1d087836 */ /* 0x000fe20000000000 */
[----:B------:R2:W-:Y:S01]  /*a450*/  STL [R1+0x194], R14 ;  /* 0x0001940e01007387 */ /* 0x0005e20000100800 */
[C---:B------:R-:W-:Y:S02]  /*a460*/  IMAD R12, R0.reuse, R7, R12 ;  /* 0x00000007000c7224 */ /* 0x040fe400078e020c */
[--C-:B------:R-:W-:Y:S02]  /*a470*/  @!P6 IMAD.IADD R9, R9, 0x1, -R0.reuse ;  /* 0x000000010909e824 */ /* 0x100fe400078e0a00 */
[--C-:B------:R-:W-:Y:S01]  /*a480*/  @!P2 IMAD.IADD R3, R3, 0x1, -R0.reuse ;  /* 0x000000010303a824 */ /* 0x100fe200078e0a00 */
[----:B------:R-:W-:Y:S01]  /*a490*/  ISETP.GT.U32.AND P6, PT, R0, R12, PT ;  /* 0x0000000c0000720c */ /* 0x000fe20003fc4070 */
[C---:B------:R-:W-:Y:S01]  /*a4a0*/  VIADD R6, R29.reuse, 0x3c ;  /* 0x0000003c1d067836 */ /* 0x040fe20000000000 */
[----:B------:R-:W-:Y:S01]  /*a4b0*/  ISETP.GE.AND P2, PT, R8, RZ, PT ;  /* 0x000000ff0800720c */ /* 0x000fe20003f46270 */
[----:B------:R-:W-:Y:S01]  /*a4c0*/  @!P3 IMAD.IADD R4, R4, 0x1, -R0 ;  /* 0x000000010404b824 */ /* 0x000fe200078e0a00 */
[----:B------:R-:W-:Y:S01]  /*a4d0*/  IABS R8, R8 ;  /* 0x0000000800087213 */ /* 0x000fe20000000000 */
[----:B------:R-:W-:Y:S01]  /*a4e0*/  @!P0 IMAD.MOV R9, RZ, RZ, -R9 ;  /* 0x000000ffff098224 */ /* 0x000fe200078e0a09 */
[----:B-1----:R-:W-:Y:S01]  /*a4f0*/  IABS R16, R6 ;  /* 0x0000000600107213 */ /* 0x002fe20000000000 */
[----:B------:R-:W-:Y:S01]  /*a500*/  VIADD R13, R29, 0x3d ;  /* 0x0000003d1d0d7836 */ /* 0x000fe20000000000 */
[----:B------:R-:W-:Y:S01]  /*a510*/  ISETP.GT.U32.AND P3, PT, R0, R4, PT ;  /* 0x000000040000720c */ /* 0x000fe20003f64070 */
[----:B--2---:R-:W-:Y:S01]  /*a520*/  IMAD.HI.U32 R14, R2, R8, RZ ;  /* 0x00000008020e7227 */ /* 0x004fe200078e00ff */
[----:B------:R-:W-:-:S02]  /*a530*/  ISETP.GE.AND P0, PT, R6, RZ, PT ;  /* 0x000000ff0600720c */ /* 0x000fc40003f06270 */
[----:B------:R-:W-:Y:S01]  /*a540*/  IABS R19, R13 ;  /* 0x0000000d00137213 */ /* 0x000fe20000000000 */
[----:B------:R-:W-:Y:S02]  /*a550*/  IMAD.MOV R14, RZ, RZ, -R14 ;  /* 0x000000ffff0e7224 */ /* 0x000fe400078e0a0e */
[----:B------:R-:W-:Y:S02]  /*a560*/  @!P6 IMAD.IADD R12, R12, 0x1, -R0 ;  /* 0x000000010c0ce824 */ /* 0x000fe400078e0a00 */
[C---:B------:R-:W-:Y:S02]  /*a570*/  IMAD R6, R0.reuse, R14, R8 ;  /* 0x0000000e00067224 */ /* 0x040fe400078e0208 */
[----:B------:R-:W-:Y:S01]  /*a580*/  IMAD.MOV.U32 R15, RZ, RZ, R3 ;  /* 0x000000ffff0f7224 */ /* 0x000fe200078e0003 */
[----:B------:R-:W-:Y:S01]  /*a590*/  ISETP.GT.U32.AND P6, PT, R0, R12, PT ;  /* 0x0000000c0000720c */ /* 0x000fe20003fc4070 */
[----:B------:R-:W-:Y:S01]  /*a5a0*/  @!P3 IMAD.IADD R4, R4, 0x1, -R0 ;  /* 0x000000010404b824 */ /* 0x000fe200078e0a00 */
[----:B------:R-:W-:Y:S01]  /*a5b0*/  ISETP.GT.U32.AND P3, PT, R0, R6, PT ;  /* 0x000000060000720c */ /* 0x000fe20003f64070 */
[----:B------:R-:W-:-:S04]  /*a5c0*/  IMAD.HI.U32 R3, R2, R19, RZ ;  /* 0x0000001302037227 */ /* 0x000fc800078e00ff */
[----:B------:R-:W-:Y:S01]  /*a5d0*/  @!P4 IMAD.MOV R15, RZ, RZ, -R15 ;  /* 0x000000ffff0fc224 */ /* 0x000fe200078e0a0f */
[----:B------:R-:W-:Y:S01]  /*a5e0*/  ISETP.GE.AND P4, PT, R13, RZ, PT ;  /* 0x000000ff0d00720c */ /* 0x000fe20003f86270 */
[----:B------:R-:W-:Y:S02]  /*a5f0*/  VIADD R14, R29, 0x3b ;  /* 0x0000003b1d0e7836 */ /* 0x000fe40000000000 */
[----:B------:R-:W-:Y:S01]  /*a600*/  IMAD.MOV.U32 R13, RZ, RZ, R4 ;  /* 0x000000ffff0d7224 */ /* 0x000fe200078e0004 */
[----:B------:R-:W-:Y:S01]  /*a610*/  STL [R1+0x188], R15 ;  /* 0x0001880f01007387 */ /* 0x000fe20000100800 */
[----:B------:R-:W-:Y:S02]  /*a620*/  IMAD.MOV R3, RZ, RZ, -R3 ;  /* 0x000000ffff037224 */ /* 0x000fe400078e0a03 */
[--C-:B------:R-:W-:Y:S01]  /*a630*/  @!P6 IMAD.IADD R12, R12, 0x1, -R0.reuse ;  /* 0x000000010c0ce824 */ /* 0x100fe200078e0a00 */
[----:B------:R1:W-:Y:S01]  /*a640*/  STL [R1+0x184], R9 ;  /* 0x0001840901007387 */ /* 0x0003e20000100800 */
[----:B------:R-:W-:Y:S01]  /*a650*/  @!P1 IMAD.MOV R13, RZ, RZ, -R13 ;  /* 0x000000ffff0d9224 */ /* 0x000fe200078e0a0d */
[----:B------:R-:W-:Y:S01]  /*a660*/  ISETP.GE.AND P1, PT, R14, RZ, PT ;  /* 0x000000ff0e00720c */ /* 0x000fe20003f26270 */
[----:B------:R-:W-:Y:S01]  /*a670*/  @!P3 IMAD.IADD R6, R6, 0x1, -R0 ;  /* 0x000000010606b824 */ /* 0x000fe200078e0a00 */
[----:B------:R-:W-:Y:S01]  /*a680*/  IABS R14, R14 ;  /* 0x0000000e000e7213 */ /* 0x000fe20000000000 */
[C---:B------:R-:W-:Y:S01]  /*a690*/  IMAD R19, R0.reuse, R3, R19 ;  /* 0x0000000300137224 */ /* 0x040fe200078e0213 */
[----:B------:R2:W-:Y:S01]  /*a6a0*/  STL [R1+0x17c], R13 ;  /* 0x00017c0d01007387 */ /* 0x0005e20000100800 */
[----:B------:R-:W-:Y:S01]  /*a6b0*/  IMAD.MOV.U32 R20, RZ, RZ, R12 ;  /* 0x000000ffff147224 */ /* 0x000fe200078e000c */
[----:B------:R-:W-:Y:S01]  /*a6c0*/  ISETP.GT.U32.AND P3, PT, R0, R6, PT ;  /* 0x000000060000720c */ /* 0x000fe20003f64070 */
[----:B------:R-:W-:-:S04]  /*a6d0*/  IMAD.HI.U32 R7, R2, R16, RZ ;  /* 0x0000001002077227 */ /* 0x000fc800078e00ff */
[----:B------:R-:W-:Y:S01]  /*a6e0*/  @!P5 IMAD.MOV R20, RZ, RZ, -R20 ;  /* 0x000000ffff14d224 */ /* 0x000fe200078e0a14 */
[----:B------:R-:W-:Y:S01]  /*a6f0*/  ISETP.GT.U32.AND P5, PT, R0, R19, PT ;  /* 0x000000130000720c */ /* 0x000fe20003fa4070 */
[----:B------:R-:W-:-:S03]  /*a700*/  IMAD.HI.U32 R18, R2, R14, RZ ;  /* 0x0000000e02127227 */ /* 0x000fc600078e00ff */
[----:B------:R3:W-:Y:S01]  /*a710*/  STL [R1+0x178], R20 ;  /* 0x0001781401007387 */ /* 0x0007e20000100800 */
[----:B------:R-:W-:Y:S02]  /*a720*/  IMAD.MOV R7, RZ, RZ, -R7 ;  /* 0x000000ffff077224 */ /* 0x000fe400078e0a07 */
[----:B------:R-:W-:Y:S02]  /*a730*/  IMAD.MOV R18, RZ, RZ, -R18 ;  /* 0x000000ffff127224 */ /* 0x000fe400078e0a12 */
[C---:B------:R-:W-:Y:S02]  /*a740*/  IMAD R16, R0.reuse, R7, R16 ;  /* 0x0000000700107224 */ /* 0x040fe400078e0210 */
[----:B------:R-:W-:Y:S02]  /*a750*/  IMAD R14, R0, R18, R14 ;  /* 0x00000012000e7224 */ /* 0x000fe400078e020e */
[--C-:B------:R-:W-:Y:S01]  /*a760*/  @!P3 IMAD.IADD R6, R6, 0x1, -R0.reuse ;  /* 0x000000010606b824 */ /* 0x100fe200078e0a00 */
[C---:B------:R-:W-:Y:S01]  /*a770*/  ISETP.GT.U32.AND P3, PT, R0.reuse, R16, PT ;  /* 0x000000100000720c */ /* 0x040fe20003f64070 */
[----:B------:R-:W-:Y:S01]  /*a780*/  @!P5 IMAD.IADD R19, R19, 0x1, -R0 ;  /* 0x000000011313d824 */ /* 0x000fe200078e0a00 */
[----:B------:R-:W-:Y:S01]  /*a790*/  ISETP.GT.U32.AND P5, PT, R0, R14, PT ;  /* 0x0000000e0000720c */ /* 0x000fe20003fa4070 */
[----:B-1----:R-:W-:-:S02]  /*a7a0*/  VIADD R9, R29, 0x37 ;  /* 0x000000371d097836 */ /* 0x002fc40000000000 */
[C---:B------:R-:W-:Y:S02]  /*a7b0*/  VIADD R3, R29.reuse, 0x3a ;  /* 0x0000003a1d037836 */ /* 0x040fe40000000000 */
[C---:B------:R-:W-:Y:S01]  /*a7c0*/  VIADD R15, R29.reuse, 0x39 ;  /* 0x000000391d0f7836 */ /* 0x040fe20000000000 */
[----:B------:R-:W-:Y:S01]  /*a7d0*/  IABS R7, R9 ;  /* 0x0000000900077213 */ /* 0x000fe20000000000 */
[----:B------:R-:W-:Y:S01]  /*a7e0*/  VIADD R17, R29, 0x38 ;  /* 0x000000381d117836 */ /* 0x000fe20000000000 */
[----:B------:R-:W-:Y:S01]  /*a7f0*/  ISETP.GE.AND P6, PT, R3, RZ, PT ;  /* 0x000000ff0300720c */ /* 0x000fe20003fc6270 */
[----:B------:R-:W-:Y:S01]  /*a800*/  IMAD.MOV.U32 R22, RZ, RZ, R6 ;  /* 0x000000ffff167224 */ /* 0x000fe200078e0006 */
[----:B------:R-:W-:Y:S01]  /*a810*/  IABS R3, R3 ;  /* 0x0000000300037213 */ /* 0x000fe20000000000 */
[--C-:B------:R-:W-:Y:S01]  /*a820*/  @!P3 IMAD.IADD R16, R16, 0x1, -R0.reuse ;  /* 0x000000011010b824 */ /* 0x100fe200078e0a00 */
[----:B------:R-:W-:Y:S01]  /*a830*/  ISETP.GT.U32.AND P3, PT, R0, R19, PT ;  /* 0x000000130000720c */ /* 0x000fe20003f64070 */
[----:B------:R-:W-:Y:S01]  /*a840*/  @!P5 IMAD.IADD R14, R14, 0x1, -R0 ;  /* 0x000000010e0ed824 */ /* 0x000fe200078e0a00 */
[----:B------:R-:W-:Y:S01]  /*a850*/  IABS R8, R15 ;  /* 0x0000000f00087213 */ /* 0x000fe20000000000 */
[----:B------:R-:W-:Y:S01]  /*a860*/  IMAD.HI.U32 R18, R2, R7, RZ ;  /* 0x0000000702127227 */ /* 0x000fe200078e00ff */
[----:B------:R-:W-:-:S02]  /*a870*/  IABS R4, R17 ;  /* 0x0000001100047213 */ /* 0x000fc40000000000 */
[----:B------:R-:W-:Y:S01]  /*a880*/  ISETP.GT.U32.AND P5, PT, R0, R14, PT ;  /* 0x0000000e0000720c */ /* 0x000fe20003fa4070 */
[----:B--2---:R-:W-:-:S04]  /*a890*/  IMAD.HI.U32 R13, R2, R3, RZ ;  /* 0x00000003020d7227 */ /* 0x004fc800078e00ff */
[----:B------:R-:W-:-:S04]  /*a8a0*/  IMAD.HI.U32 R12, R2, R8, RZ ;  /* 0x00000008020c7227 */ /* 0x000fc800078e00ff */
[----:B------:R-:W-:Y:S02]  /*a8b0*/  IMAD.MOV R18, RZ, RZ, -R18 ;  /* 0x000000ffff127224 */ /* 0x000fe400078e0a12 */
[----:B------:R-:W-:Y:S01]  /*a8c0*/  @!P2 IMAD.MOV R22, RZ, RZ, -R22 ;  /* 0x000000ffff16a224 */ /* 0x000fe200078e0a16 */
[----:B------:R-:W-:Y:S01]  /*a8d0*/  ISETP.GT.U32.AND P2, PT, R0, R16, PT ;  /* 0x000000100000720c */ /* 0x000fe20003f44070 */
[----:B------:R-:W-:Y:S02]  /*a8e0*/  IMAD.MOV R13, RZ, RZ, -R13 ;  /* 0x000000ffff0d7224 */ /* 0x000fe400078e0a0d */
[----:B------:R-:W-:Y:S01]  /*a8f0*/  IMAD.MOV R12, RZ, RZ, -R12 ;  /* 0x000000ffff0c7224 */ /* 0x000fe200078e0a0c */
[----:B------:R1:W-:Y:S01]  /*a900*/  STL [R1+0x168], R22 ;  /* 0x0001681601007387 */ /* 0x0003e20000100800 */
[----:B---3--:R-:W-:-:S04]  /*a910*/  IMAD.HI.U32 R20, R2, R4, RZ ;  /* 0x0000000402147227 */ /* 0x008fc800078e00ff */
[----:B------:R-:W-:Y:S02]  /*a920*/  @!P3 IMAD.IADD R19, R19, 0x1, -R0 ;  /* 0x000000011313b824 */ /* 0x000fe400078e0a00 */
[C---:B------:R-:W-:Y:S02]  /*a930*/  IMAD R7, R0.reuse, R18, R7 ;  /* 0x0000001200077224 */ /* 0x040fe400078e0207 */
[C---:B------:R-:W-:Y:S02]  /*a940*/  IMAD R3, R0.reuse, R13, R3 ;  /* 0x0000000d00037224 */ /* 0x040fe400078e0203 */
[C---:B------:R-:W-:Y:S02]  /*a950*/  IMAD R8, R0.reuse, R12, R8 ;  /* 0x0000000c00087224 */ /* 0x040fe400078e0208 */
[----:B------:R-:W-:Y:S01]  /*a960*/  IMAD.MOV R20, RZ, RZ, -R20 ;  /* 0x000000ffff147224 */ /* 0x000fe200078e0a14 */
[----:B------:R-:W-:Y:S01]  /*a970*/  ISETP.GT.U32.AND P3, PT, R0, R3, PT ;  /* 0x000000030000720c */ /* 0x000fe20003f64070 */
[----:B------:R-:W-:-:S02]  /*a980*/  IMAD.MOV.U32 R23, RZ, RZ, R19 ;  /* 0x000000ffff177224 */ /* 0x000fc400078e0013 */
[----:B------:R-:W-:Y:S01]  /*a990*/  @!P5 IMAD.IADD R14, R14, 0x1, -R0 ;  /* 0x000000010e0ed824 */ /* 0x000fe200078e0a00 */
[C---:B------:R-:W-:Y:S01]  /*a9a0*/  ISETP.GT.U32.AND P5, PT, R0.reuse, R7, PT ;  /* 0x000000070000720c */ /* 0x040fe20003fa4070 */
[C---:B------:R-:W-:Y:S02]  /*a9b0*/  VIADD R12, R29.reuse, 0x36 ;  /* 0x000000361d0c7836 */ /* 0x040fe40000000000 */
[C---:B------:R-:W-:Y:S02]  /*a9c0*/  IMAD R4, R0.reuse, R20, R4 ;  /* 0x0000001400047224 */ /* 0x040fe400078e0204 */
[----:B------:R-:W-:Y:S01]  /*a9d0*/  @!P4 IMAD.MOV R23, RZ, RZ, -R23 ;  /* 0x000000ffff17c224 */ /* 0x000fe200078e0a17 */
[----:B------:R-:W-:Y:S01]  /*a9e0*/  ISETP.GT.U32.AND P4, PT, R0, R8, PT ;  /* 0x000000080000720c */ /* 0x000fe20003f84070 */
[----:B------:R-:W-:Y:S01]  /*a9f0*/  @!P2 IMAD.IADD R16, R16, 0x1, -R0 ;  /* 0x000000011010a824 */ /* 0x000fe200078e0a00 */
[----:B------:R-:W-:Y:S01]  /*aa00*/  IABS R21, R12 ;  /* 0x0000000c00157213 */ /* 0x000fe20000000000 */
[C---:B------:R-:W-:Y:S01]  /*aa10*/  VIADD R6, R29.reuse, 0x34 ;  /* 0x000000341d067836 */ /* 0x040fe20000000000 */
[----:B------:R-:W-:Y:S01]  /*aa20*/  ISETP.GT.U32.AND P2, PT, R0, R4, PT ;  /* 0x000000040000720c */ /* 0x000fe20003f44070 */
[----:B------:R-:W-:Y:S01]  /*aa30*/  VIADD R13, R29, 0x35 ;  /* 0x000000351d0d7836 */ /* 0x000fe20000000000 */
[----:B------:R2:W-:Y:S01]  /*aa40*/  STL [R1+0x164], R23 ;  /* 0x0001641701007387 */ /* 0x0005e20000100800 */
[----:B-1----:R-:W-:Y:S01]  /*aa50*/  IMAD.HI.U32 R22, R2, R21, RZ ;  /* 0x0000001502167227 */ /* 0x002fe200078e00ff */
[----:B------:R-:W-:-:S02]  /*aa60*/  IABS R19, R6 ;  /* 0x0000000600137213 */ /* 0x000fc40000000000 */
[----:B------:R-:W-:Y:S01]  /*aa70*/  IABS R18, R13 ;  /* 0x0000000d00127213 */ /* 0x000fe20000000000 */
[----:B------:R-:W-:Y:S02]  /*aa80*/  @!P5 IMAD.IADD R7, R7, 0x1, -R0 ;  /* 0x000000010707d824 */ /* 0x000fe400078e0a00 */
[----:B------:R-:W-:Y:S02]  /*aa90*/  IMAD.MOV R22, RZ, RZ, -R22 ;  /* 0x000000ffff167224 */ /* 0x000fe400078e0a16 */
[--C-:B------:R-:W-:Y:S01]  /*aaa0*/  @!P3 IMAD.IADD R3, R3, 0x1, -R0.reuse ;  /* 0x000000010303b824 */ /* 0x100fe200078e0a00 */
[----:B------:R-:W-:Y:S01]  /*aab0*/  ISETP.GE.AND P3, PT, R15, RZ, PT ;  /* 0x000000ff0f00720c */ /* 0x000fe20003f66270 */
[----:B------:R-:W-:Y:S01]  /*aac0*/  @!P4 IMAD.IADD R8, R8, 0x1, -R0 ;  /* 0x000000010808c824 */ /* 0x000fe200078e0a00 */
[C---:B------:R-:W-:Y:S01]  /*aad0*/  ISETP.GT.U32.AND P5, PT, R0.reuse, R7, PT ;  /* 0x000000070000720c */ /* 0x040fe20003fa4070 */
[----:B--2---:R-:W-:Y:S01]  /*aae0*/  IMAD.MOV.U32 R23, RZ, RZ, R16 ;  /* 0x000000ffff177224 */ /* 0x004fe200078e0010 */
[----:B------:R-:W-:Y:S01]  /*aaf0*/  ISETP.GT.U32.AND P4, PT, R0, R3, PT ;  /* 0x000000030000720c */ /* 0x000fe20003f84070 */
[----:B------:R-:W-:-:S02]  /*ab00*/  IMAD.MOV.U32 R16, RZ, RZ, R14 ;  /* 0x000000ffff107224 */ /* 0x000fc400078e000e */
[----:B------:R-:W-:Y:S02]  /*ab10*/  IMAD R15, R0, R22, R21 ;  /* 0x00000016000f7224 */ /* 0x000fe400078e0215 */
[----:B------:R-:W-:-:S04]  /*ab20*/  IMAD.HI.U32 R21, R2, R19, RZ ;  /* 0x0000001302157227 */ /* 0x000fc800078e00ff */
[----:B------:R-:W-:Y:S01]  /*ab30*/  @!P2 IMAD.IADD R4, R4, 0x1, -R0 ;  /* 0x000000010404a824 */ /* 0x000fe200078e0a00 */
[----:B------:R-:W-:Y:S01]  /*ab40*/  ISETP.GT.U32.AND P2, PT, R0, R8, PT ;  /* 0x000000080000720c */ /* 0x000fe20003f44070 */
[----:B------:R-:W-:Y:S02]  /*ab50*/  @!P0 IMAD.MOV R23, RZ, RZ, -R23 ;  /* 0x000000ffff178224 */ /* 0x000fe400078e0a17 */
[----:B------:R-:W-:Y:S01]  /*ab60*/  IMAD.HI.U32 R20, R2, R18, RZ ;  /* 0x0000001202147227 */ /* 0x000fe200078e00ff */
[C---:B------:R-:W-:Y:S02]  /*ab70*/  ISETP.GT.U32.AND P0, PT, R0.reuse, R4, PT ;  /* 0x000000040000720c */ /* 0x040fe40003f04070 */
[----:B------:R-:W-:Y:S01]  /*ab80*/  STL [R1+0x15c], R23 ;  /* 0x00015c1701007387 */ /* 0x000fe20000100800 */
[----:B------:R-:W-:Y:S01]  /*ab90*/  @!P1 IMAD.MOV R16, RZ, RZ, -R16 ;  /* 0x000000ffff109224 */ /* 0x000fe200078e0a10 */
[----:B------:R-:W-:Y:S01]  /*aba0*/  ISETP.GT.U32.AND P1, PT, R0, R15, PT ;  /* 0x0000000f0000720c */ /* 0x000fe20003f24070 */
[----:B------:R-:W-:-:S02]  /*abb0*/  IMAD.MOV R21, RZ, RZ, -R21 ;  /* 0x000000ffff157224 */ /* 0x000fc400078e0a15 */
[----:B------:R-:W-:Y:S01]  /*abc0*/  IMAD.MOV R20, RZ, RZ, -R20 ;  /* 0x000000ffff147224 */ /* 0x000fe200078e0a14 */
[----:B------:R1:W-:Y:S01]  /*abd0*/  STL [R1+0x124], R16 ;  /* 0x0001241001007387 */ /* 0x0003e20000100800 */
[----:B------:R-:W-:Y:S02]  /*abe0*/  @!P5 IMAD.IADD R7, R7, 0x1, -R0 ;  /* 0x000000010707d824 */ /* 0x000fe400078e0a00 */
[----:B------:R-:W-:Y:S02]  /*abf0*/  IMAD R18, R0, R20, R18 ;  /* 0x0000001400127224 */ /* 0x000fe400078e0212 */
[----:B------:R-:W-:Y:S02]  /*ac00*/  VIADD R20, R29, 0x33 ;  /* 0x000000331d147836 */ /* 0x000fe40000000000 */
[--C-:B------:R-:W-:Y:S01]  /*ac10*/  @!P2 IMAD.IADD R8, R8, 0x1, -R0.reuse ;  /* 0x000000010808a824 */ /* 0x100fe200078e0a00 */
[C---:B------:R-:W-:Y:S01]  /*ac20*/  ISETP.GT.U32.AND P2, PT, R0.reuse, R18, PT ;  /* 0x000000120000720c */ /* 0x040fe20003f44070 */
[--C-:B------:R-:W-:Y:S01]  /*ac30*/  @!P4 IMAD.IADD R3, R3, 0x1, -R0.reuse ;  /* 0x000000010303c824 */ /* 0x100fe200078e0a00 */
[----:B------:R-:W-:Y:S01]  /*ac40*/  IABS R14, R20 ;  /* 0x00000014000e7213 */ /* 0x000fe20000000000 */
[----:B-1----:R-:W-:Y:S01]  /*ac50*/  IMAD R16, R0, R21, R19 ;  /* 0x0000001500107224 */ /* 0x002fe200078e0213 */
[----:B------:R-:W-:Y:S01]  /*ac60*/  ISETP.GE.AND P4, PT, R17, RZ, PT ;  /* 0x000000ff1100720c */ /* 0x000fe20003f86270 */
[----:B------:R-:W-:Y:S01]  /*ac70*/  @!P0 IMAD.IADD R4, R4, 0x1, -R0 ;  /* 0x0000000104048824 */ /* 0x000fe200078e0a00 */
[----:B------:R-:W-:Y:S01]  /*ac80*/  ISETP.GE.AND P0, PT, R9, RZ, PT ;  /* 0x000000ff0900720c */ /* 0x000fe20003f06270 */
[----:B------:R-:W-:Y:S01]  /*ac90*/  VIADD R9, R29, 0x32 ;  /* 0x000000321d097836 */ /* 0x000fe20000000000 */
[----:B------:R-:W-:Y:S01]  /*aca0*/  ISETP.GT.U32.AND P5, PT, R0, R16, PT ;  /* 0x000000100000720c */ /* 0x000fe20003fa4070 */
[----:B------:R-:W-:-:S03]  /*acb0*/  IMAD.HI.U32 R21, R2, R14, RZ ;  /* 0x0000000e02157227 */ /* 0x000fc600078e00ff */
[----:B------:R-:W-:Y:S01]  /*acc0*/  IABS R17, R9 ;  /* 0x0000000900117213 */ /* 0x000fe20000000000 */
[----:B------:R-:W-:Y:S01]  /*acd0*/  @!P1 IMAD.IADD R15, R15, 0x1, -R0 ;  /* 0x000000010f0f9824 */ /* 0x000fe200078e0a00 */
[----:B------:R-:W-:Y:S01]  /*ace0*/  ISETP.GE.AND P1, PT, R12, RZ, PT ;  /* 0x000000ff0c00720c */ /* 0x000fe20003f26270 */
[----:B------:R-:W-:Y:S02]  /*acf0*/  IMAD.MOV R21, RZ, RZ, -R21 ;  /* 0x000000ffff157224 */ /* 0x000fe400078e0a15 */
[----:B------:R-:W-:Y:S02]  /*ad00*/  IMAD.MOV.U32 R22, RZ, RZ, R8 ;  /* 0x000000ffff167224 */ /* 0x000fe400078e0008 */
[--C-:B------:R-:W-:Y:S01]  /*ad10*/  @!P2 IMAD.IADD R18, R18, 0x1, -R0.reuse ;  /* 0x000000011212a824 */ /* 0x100fe200078e0a00 */
[----:B------:R-:W-:Y:S01]  /*ad20*/  ISETP.GE.AND P2, PT, R13, RZ, PT ;  /* 0x000000ff0d00720c */ /* 0x000fe20003f46270 */
[----:B------:R-:W-:Y:S01]  /*ad30*/  @!P5 IMAD.IADD R16, R16, 0x1, -R0 ;  /* 0x000000011010d824 */ /* 0x000fe200078e0a00 */
[C---:B------:R-:W-:Y:S01]  /*ad40*/  ISETP.GT.U32.AND P5, PT, R0.reuse, R15, PT ;  /* 0x0000000f0000720c */ /* 0x040fe20003fa4070 */
[----:B------:R-:W-:-:S02]  /*ad50*/  IMAD R14, R0, R21, R14 ;  /* 0x00000015000e7224 */ /* 0x000fc400078e020e */
[----:B------:R-:W-:Y:S02]  /*ad60*/  IMAD.MOV.U32 R8, RZ, RZ, R4 ;  /* 0x000000ffff087224 */ /* 0x000fe400078e0004 */
[----:B------:R-:W-:Y:S02]  /*ad70*/  IMAD.MOV.U32 R13, RZ, RZ, R17 ;  /* 0x000000ffff0d7224 */ /* 0x000fe400078e0011 */
[----:B------:R-:W-:Y:S02]  /*ad80*/  VIADD R12, R29, 0x31 ;  /* 0x000000311d0c7836 */ /* 0x000fe40000000000 */
[----:B------:R-:W-:Y:S02]  /*ad90*/  IMAD.MOV.U32 R23, RZ, RZ, R3 ;  /* 0x000000ffff177224 */ /* 0x000fe400078e0003 */
[----:B------:R-:W-:Y:S01]  /*ada0*/  @!P4 IMAD.MOV R8, RZ, RZ, -R8 ;  /* 0x000000ffff08c224 */ /* 0x000fe200078e0a08 */
[----:B------:R-:W-:Y:S01]  /*adb0*/  ISETP.GT.U32.AND P4, PT, R0, R14, PT ;  /* 0x0000000e0000720c */ /* 0x000fe20003f84070 */
[----:B------:R-:W-:Y:S01]  /*adc0*/  IMAD.HI.U32 R4, R2, R13, RZ ;  /* 0x0000000d02047227 */ /* 0x000fe200078e00ff */
[----:B------:R-:W-:-:S03]  /*add0*/  IABS R19, R12 ;  /* 0x0000000c00137213 */ /* 0x000fc60000000000 */
[----:B------:R-:W-:Y:S01]  /*ade0*/  @!P6 IMAD.MOV R23, RZ, RZ, -R23 ;  /* 0x000000ffff17e224 */ /* 0x000fe200078e0a17 */
[C---:B------:R-:W-:Y:S01]  /*adf0*/  ISETP.GT.U32.AND P6, PT, R0.reuse, R16, PT ;  /* 0x000000100000720c */ /* 0x040fe20003fc4070 */
[----:B------:R-:W-:Y:S01]  /*ae00*/  @!P3 IMAD.MOV R22, RZ, RZ, -R22 ;  /* 0x000000ffff16b224 */ /* 0x000fe200078e0a16 */
[----:B------:R-:W-:Y:S01]  /*ae10*/  ISETP.GT.U32.AND P3, PT, R0, R18, PT ;  /* 0x000000120000720c */ /* 0x000fe20003f64070 */
[----:B------:R-:W-:Y:S01]  /*ae20*/  IMAD.MOV R4, RZ, RZ, -R4 ;  /* 0x000000ffff047224 */ /* 0x000fe200078e0a04 */
[----:B------:R-:W-:Y:S01]  /*ae30*/  STL [R1+0x104], R23 ;  /* 0x0001041701007387 */ /* 0x000fe20000100800 */
[----:B------:R-:W-:Y:S01]  /*ae40*/  @!P5 IMAD.IADD R15, R15, 0x1, -R0 ;  /* 0x000000010f0fd824 */ /* 0x000fe200078e0a00 */
[----:B------:R-:W-:Y:S01]  /*ae50*/  ISETP.GE.AND P5, PT, R20, RZ, PT ;  /* 0x000000ff1400720c */ /* 0x000fe20003fa6270 */
[----:B------:R-:W-:Y:S01]  /*ae60*/  IMAD.MOV.U32 R3, RZ, RZ, R19 ;  /* 0x000000ffff037224 */ /* 0x000fe200078e0013 */
[----:B------:R-:W-:Y:S01]  /*ae70*/  STL [R1+0xec], R22 ;  /* 0x0000ec1601007387 */ /* 0x000fe20000100800 */
[----:B------:R-:W-:-:S02]  /*ae80*/  IMAD R13, R0, R4, R13 ;  /* 0x00000004000d7224 */ /* 0x000fc400078e020d */
[----:B------:R-:W-:Y:S01]  /*ae90*/  @!P0 IMAD.MOV R7, RZ, RZ, -R7 ;  /* 0x000000ffff078224 */ /* 0x000fe200078e0a07 */
[----:B------:R-:W-:Y:S01]  /*aea0*/  ISETP.GE.AND P0, PT, R6, RZ, PT ;  /* 0x000000ff0600720c */ /* 0x000fe20003f06270 */
[----:B------:R-:W-:Y:S01]  /*aeb0*/  IMAD.MOV.U32 R21, RZ, RZ, R15 ;  /* 0x000000ffff157224 */ /* 0x000fe200078e000f */
[----:B------:R1:W-:Y:S01]  /*aec0*/  STL [R1+0xe8], R8 ;  /* 0x0000e80801007387 */ /* 0x0003e20000100800 */
[----:B------:R-:W-:-:S03]  /*aed0*/  IMAD.HI.U32 R6, R2, R3, RZ ;  /* 0x0000000302067227 */ /* 0x000fc600078e00ff */
[----:B------:R-:W-:Y:S01]  /*aee0*/  STL [R1+0xe4], R7 ;  /* 0x0000e40701007387 */ /* 0x000fe20000100800 */
[--C-:B------:R-:W-:Y:S01]  /*aef0*/  @!P4 IMAD.IADD R14, R14, 0x1, -R0.reuse ;  /* 0x000000010e0ec824 */ /* 0x100fe200078e0a00 */
[----:B------:R-:W-:Y:S01]  /*af00*/  ISETP.GT.U32.AND P4, PT, R0, R13, PT ;  /* 0x0000000d0000720c */ /* 0x000fe20003f84070 */
[----:B------:R-:W-:Y:S02]  /*af10*/  @!P1 IMAD.MOV R21, RZ, RZ, -R21 ;  /* 0x000000ffff159224 */ /* 0x000fe400078e0a15 */
[----:B------:R-:W-:Y:S01]  /*af20*/  @!P3 IMAD.IADD R18, R18, 0x1, -R0 ;  /* 0x000000011212b824 */ /* 0x000fe200078e0a00 */
[----:B------:R-:W-:Y:S01]  /*af30*/  ISETP.GE.AND P3, PT, R9, RZ, PT ;  /* 0x000000ff0900720c */ /* 0x000fe20003f66270 */
[----:B------:R-:W-:Y:S01]  /*af40*/  IMAD.MOV R6, RZ, RZ, -R6 ;  /* 0x000000ffff067224 */ /* 0x000fe200078e0a06 */
[----:B------:R2:W-:Y:S01]  /*af50*/  STL [R1+0x64], R21 ;  /* 0x0000641501007387 */ /* 0x0005e20000100800 */
[----:B------:R-:W-:Y:S01]  /*af60*/  @!P6 IMAD.IADD R16, R16, 0x1, -R0 ;  /* 0x000000011010e824 */ /* 0x000fe200078e0a00 */
[----:B------:R-:W-:Y:S01]  /*af70*/  ISETP.GE.AND P6, PT, R12, RZ, PT ;  /* 0x000000ff0c00720c */ /* 0x000fe20003fc6270 */
[----:B------:R-:W-:-:S02]  /*af80*/  VIADD R12, R29, 0x2f ;  /* 0x0000002f1d0c7836 */ /* 0x000fc40000000000 */
[----:B------:R-:W-:Y:S02]  /*af90*/  VIADD R4, R29, 0x30 ;  /* 0x000000301d047836 */ /* 0x000fe40000000000 */
[C---:B-1----:R-:W-:Y:S01]  /*afa0*/  IMAD R8, R0.reuse, R6, R3 ;  /* 0x0000000600087224 */ /* 0x042fe200078e0203 */
[----:B------:R-:W-:Y:S01]  /*afb0*/  IABS R19, R12 ;  /* 0x0000000c00137213 */ /* 0x000fe20000000000 */
[----:B------:R-:W-:Y:S01]  /*afc0*/  @!P4 IMAD.IADD R13, R13, 0x1, -R0 ;  /* 0x000000010d0dc824 */ /* 0x000fe200078e0a00 */
[----:B------:R-:W-:Y:S01]  /*afd0*/  IABS R17, R4 ;  /* 0x0000000400117213 */ /* 0x000fe20000000000 */
[----:B--2---:R-:W-:Y:S01]  /*afe0*/  IMAD.MOV.U32 R21, RZ, RZ, R18 ;  /* 0x000000ffff157224 */ /* 0x004fe200078e0012 */
[C---:B------:R-:W-:Y:S01]  /*aff0*/  ISETP.GT.U32.AND P4, PT, R0.reuse, R14, PT ;  /* 0x0000000e0000720c */ /* 0x040fe20003f84070 */
[----:B------:R-:W-:Y:S01]  /*b000*/  IMAD.MOV.U32 R15, RZ, RZ, R19 ;  /* 0x000000ffff0f7224 */ /* 0x000fe200078e0013 */
[C---:B------:R-:W-:Y:S01]  /*b010*/  ISETP.GT.U32.AND P1, PT, R0.reuse, R13, PT ;  /* 0x0000000d0000720c */ /* 0x040fe20003f24070 */
[----:B------:R-:W-:Y:S01]  /*b020*/  @!P2 IMAD.MOV R21, RZ, RZ, -R21 ;  /* 0x000000ffff15a224 */ /* 0x000fe200078e0a15 */
[----:B------:R-:W-:Y:S01]  /*b030*/  ISETP.GT.U32.AND P2, PT, R0, R8, PT ;  /* 0x000000080000720c */ /* 0x000fe20003f44070 */
[----:B------:R-:W-:-:S03]  /*b040*/  IMAD.HI.U32 R19, R2, R17, RZ ;  /* 0x0000001102137227 */ /* 0x000fc600078e00ff */
[----:B------:R-:W-:Y:S01]  /*b050*/  STL [R1+0x60], R21 ;  /* 0x0000601501007387 */ /* 0x000fe20000100800 */
[----:B------:R-:W-:Y:S02]  /*b060*/  IMAD.MOV.U32 R20, RZ, RZ, R16 ;  /* 0x000000ffff147224 */ /* 0x000fe400078e0010 */
[----:B------:R-:W-:Y:S02]  /*b070*/  IMAD.MOV R18, RZ, RZ, -R19 ;  /* 0x000000ffff127224 */ /* 0x000fe400078e0a13 */
[----:B------:R-:W-:Y:S01]  /*b080*/  @!P0 IMAD.MOV R20, RZ, RZ, -R20 ;  /* 0x000000ffff148224 */ /* 0x000fe200078e0a14 */
[----:B------:R-:W-:Y:S01]  /*b090*/  ISETP.GE.AND P0, PT, R4, RZ, PT ;  /* 0x000000ff0400720c */ /* 0x000fe20003f06270 */
[----:B------:R-:W-:Y:S02]  /*b0a0*/  IMAD R4, R0, R18, R17 ;  /* 0x0000001200047224 */ /* 0x000fe400078e0211 */
[----:B------:R-:W-:Y:S01]  /*b0b0*/  @!P2 IMAD.IADD R8, R8, 0x1, -R0 ;  /* 0x000000010808a824 */ /* 0x000fe200078e0a00 */
[----:B------:R1:W-:Y:S01]  /*b0c0*/  STL [R1+0x5c], R20 ;  /* 0x00005c1401007387 */ /* 0x0003e20000100800 */
[----:B------:R-:W-:-:S03]  /*b0d0*/  IMAD.HI.U32 R16, R2, R15, RZ ;  /* 0x0000000f02107227 */ /* 0x000fc600078e00ff */
[----:B------:R-:W-:Y:S01]  /*b0e0*/  ISETP.GT.U32.AND P2, PT, R0, R8, PT ;  /* 0x000000080000720c */ /* 0x000fe20003f44070 */
[----:B------:R-:W-:Y:S01]  /*b0f0*/  @!P4 IMAD.IADD R14, R14, 0x1, -R0 ;  /* 0x000000010e0ec824 */ /* 0x000fe200078e0a00 */
[----:B------:R-:W-:Y:S01]  /*b100*/  ISETP.GT.U32.AND P4, PT, R0, R4, PT ;  /* 0x000000040000720c */ /* 0x000fe20003f84070 */
[C---:B------:R-:W-:Y:S02]  /*b110*/  VIADD R6, R29.reuse, 0x2d ;  /* 0x0000002d1d067836 */ /* 0x040fe40000000000 */
[----:B------:R-:W-:Y:S02]  /*b120*/  VIADD R7, R29, 0x2e ;  /* 0x0000002e1d077836 */ /* 0x000fe40000000000 */
[----:B------:R-:W-:Y:S01]  /*b130*/  IMAD.MOV R17, RZ, RZ, -R16 ;  /* 0x000000ffff117224 */ /* 0x000fe200078e0a10 */
[----:B------:R-:W-:Y:S01]  /*b140*/  IABS R3, R6 ;  /* 0x0000000600037213 */ /* 0x000fe20000000000 */
[----:B------:R-:W-:Y:S01]  /*b150*/  @!P1 IMAD.IADD R13, R13, 0x1, -R0 ;  /* 0x000000010d0d9824 */ /* 0x000fe200078e0a00 */
[----:B------:R-:W-:Y:S01]  /*b160*/  ISETP.GE.AND P1, PT, R12, RZ, PT ;  /* 0x000000ff0c00720c */ /* 0x000fe20003f26270 */
[----:B------:R-:W-:Y:S01]  /*b170*/  IMAD R12, R0, R17, R15 ;  /* 0x00000011000c7224 */ /* 0x000fe200078e020f */
[----:B------:R-:W-:Y:S01]  /*b180*/  IABS R9, R7 ;  /* 0x0000000700097213 */ /* 0x000fe20000000000 */
[----:B-1----:R-:W-:-:S02]  /*b190*/  IMAD.MOV.U32 R20, RZ, RZ, R14 ;  /* 0x000000ffff147224 */ /* 0x002fc400078e000e */
[----:B------:R-:W-:-:S04]  /*b1a0*/  IMAD.HI.U32 R15, R2, R3, RZ ;  /* 0x00000003020f7227 */ /* 0x000fc800078e00ff */
[----:B------:R-:W-:Y:S01]  /*b1b0*/  @!P5 IMAD.MOV R20, RZ, RZ, -R20 ;  /* 0x000000ffff14d224 */ /* 0x000fe200078e0a14 */
[----:B------:R-:W-:Y:S01]  /*b1c0*/  ISETP.GT.U32.AND P5, PT, R0, R12, PT ;  /* 0x0000000c0000720c */ /* 0x000fe20003fa4070 */
[----:B------:R-:W-:-:S03]  /*b1d0*/  IMAD.HI.U32 R16, R2, R9, RZ ;  /* 0x0000000902107227 */ /* 0x000fc600078e00ff */
[----:B------:R-:W-:Y:S01]  /*b1e0*/  STL [R1+0x98], R20 ;  /* 0x0000981401007387 */ /* 0x000fe20000100800 */
[----:B------:R-:W-:Y:S02]  /*b1f0*/  IMAD.MOV.U32 R19, RZ, RZ, R13 ;  /* 0x000000ffff137224 */ /* 0x000fe400078e000d */
[--C-:B------:R-:W-:Y:S01]  /*b200*/  @!P4 IMAD.IADD R4, R4, 0x1, -R0.reuse ;  /* 0x000000010404c824 */ /* 0x100fe200078e0a00 */
[----:B------:R-:W-:Y:S01]  /*b210*/  ISETP.GE.AND P4, PT, R7, RZ, PT ;  /* 0x000000ff0700720c */ /* 0x000fe20003f86270 */
[----:B------:R-:W-:Y:S02]  /*b220*/  IMAD.MOV R15, RZ, RZ, -R15 ;  /* 0x000000ffff0f7224 */ /* 0x000fe400078e0a0f */
[----:B------:R-:W-:Y:S02]  /*b230*/  @!P2 IMAD.IADD R8, R8, 0x1, -R0 ;  /* 0x000000010808a824 */ /* 0x000fe400078e0a00 */
[----:B------:R-:W-:Y:S02]  /*b240*/  IMAD.MOV R16, RZ, RZ, -R16 ;  /* 0x000000ffff107224 */ /* 0x000fe400078e0a10 */
[----:B------:R-:W-:Y:S01]  /*b250*/  @!P3 IMAD.MOV R19, RZ, RZ, -R19 ;  /* 0x000000ffff13b224 */ /* 0x000fe200078e0a13 */
[C---:B------:R-:W-:Y:S01]  /*b260*/  ISETP.GT.U32.AND P3, PT, R0.reuse, R4, PT ;  /* 0x000000040000720c */ /* 0x040fe20003f64070 */
[----:B------:R-:W-:-:S02]  /*b270*/  IMAD R3, R0, R15, R3 ;  /* 0x0000000f00037224 */ /* 0x000fc400078e0203 */
[----:B------:R-:W-:Y:S01]  /*b280*/  IMAD.MOV.U32 R17, RZ, RZ, R8 ;  /* 0x000000ffff117224 */ /* 0x000fe200078e0008 */
[----:B------:R-:W-:Y:S01]  /*b290*/  STL [R1+0xb0], R19 ;  /* 0x0000b01301007387 */ /* 0x000fe20000100800 */
[C---:B------:R-:W-:Y:S02]  /*b2a0*/  IMAD R7, R0.reuse, R16, R9 ;  /* 0x0000001000077224 */ /* 0x040fe400078e0209 */
[----:B------:R-:W-:Y:S01]  /*b2b0*/  @!P6 IMAD.MOV R17, RZ, RZ, -R17 ;  /* 0x000000ffff11e224 */ /* 0x000fe200078e0a11 */
[----:B------:R-:W-:Y:S01]  /*b2c0*/  ISETP.GT.U32.AND P6, PT, R0, R3, PT ;  /* 0x000000030000720c */ /* 0x000fe20003fc4070 */
[--C-:B------:R-:W-:Y:S01]  /*b2d0*/  @!P5 IMAD.IADD R12, R12, 0x1, -R0.reuse ;  /* 0x000000010c0cd824 */ /* 0x100fe200078e0a00 */
[C---:B------:R-:W-:Y:S01]  /*b2e0*/  ISETP.GT.U32.AND P2, PT, R0.reuse, R7, PT ;  /* 0x000000070000720c */ /* 0x040fe20003f44070 */
[C---:B------:R-:W-:Y:S01]  /*b2f0*/  VIADD R9, R29.reuse, 0x2c ;  /* 0x0000002c1d097836 */ /* 0x040fe20000000000 */
[----:B------:R1:W-:Y:S01]  /*b300*/  STL [R1+0xb8], R17 ;  /* 0x0000b81101007387 */ /* 0x0003e20000100800 */
[C---:B------:R-:W-:Y:S01]  /*b310*/  VIADD R13, R29.reuse, 0x2b ;  /* 0x0000002b1d0d7836 */ /* 0x040fe20000000000 */
[----:B------:R-:W-:Y:S01]  /*b320*/  ISETP.GT.U32.AND P5, PT, R0, R12, PT ;  /* 0x0000000c0000720c */ /* 0x000fe20003fa4070 */
[----:B------:R-:W-:Y:S01]  /*b330*/  @!P3 IMAD.IADD R4, R4, 0x1, -R0 ;  /* 0x000000010404b824 */ /* 0x000fe200078e0a00 */
[----:B------:R-:W-:Y:S01]  /*b340*/  IABS R14, R9 ;  /* 0x00000009000e7213 */ /* 0x000fe20000000000 */
[----:B------:R-:W-:Y:S01]  /*b350*/  VIADD R18, R29, 0x27 ;  /* 0x000000271d127836 */ /* 0x000fe20000000000 */
[----:B------:R-:W-:Y:S01]  /*b360*/  IABS R15, R13 ;  /* 0x0000000d000f7213 */ /* 0x000fe20000000000 */
[----:B------:R-:W-:Y:S01]  /*b370*/  IMAD.MOV.U32 R8, RZ, RZ, R4 ;  /* 0x000000ffff087224 */ /* 0x000fe200078e0004 */
[----:B------:R-:W-:Y:S01]  /*b380*/  ISETP.GE.AND P3, PT, R6, RZ, PT ;  /* 0x000000ff0600720c */ /* 0x000fe20003f66270 */
[----:B------:R-:W-:-:S02]  /*b390*/  @!P6 IMAD.IADD R3, R3, 0x1, -R0 ;  /* 0x000000010303e824 */ /* 0x000fc400078e0a00 */
[----:B------:R-:W-:Y:S02]  /*b3a0*/  @!P2 IMAD.IADD R7, R7, 0x1, -R0 ;  /* 0x000000010707a824 */ /* 0x000fe400078e0a00 */
[----:B------:R-:W-:Y:S01]  /*b3b0*/  IMAD.HI.U32 R6, R2, R14, RZ ;  /* 0x0000000e02067227 */ /* 0x000fe200078e00ff */
[C---:B------:R-:W-:Y:S02]  /*b3c0*/  ISETP.GT.U32.AND P6, PT, R0.reuse, R3, PT ;  /* 0x000000030000720c */ /* 0x040fe40003fc4070 */
[----:B------:R-:W-:Y:S01]  /*b3d0*/  ISETP.GT.U32.AND P2, PT, R0, R7, PT ;  /* 0x000000070000720c */ /* 0x000fe20003f44070 */
[----:B------:R-:W-:Y:S01]  /*b3e0*/  @!P0 IMAD.MOV R8, RZ, RZ, -R8 ;  /* 0x000000ffff088224 */ /* 0x000fe200078e0a08 */
[----:B------:R-:W-:Y:S01]  /*b3f0*/  ISETP.GE.AND P0, PT, R9, RZ, PT ;  /* 0x000000ff0900720c */ /* 0x000fe20003f06270 */
[----:B------:R-:W-:-:S03]  /*b400*/  IMAD.HI.U32 R4, R2, R15, RZ ;  /* 0x0000000f02047227 */ /* 0x000fc600078e00ff */
[----:B------:R2:W-:Y:S01]  /*b410*/  STL [R1+0xc0], R8 ;  /* 0x0000c00801007387 */ /* 0x0005e20000100800 */
[----:B------:R-:W-:Y:S02]  /*b420*/  IMAD.MOV R6, RZ, RZ, -R6 ;  /* 0x000000ffff067224 */ /* 0x000fe400078e0a06 */
[--C-:B------:R-:W-:Y:S01]  /*b430*/  @!P5 IMAD.IADD R12, R12, 0x1, -R0.reuse ;  /* 0x000000010c0cd824 */ /* 0x100fe200078e0a00 */
[----:B------:R-:W-:Y:S01]  /*b440*/  ISETP.GE.AND P5, PT, R13, RZ, PT ;  /* 0x000000ff0d00720c */ /* 0x000fe20003fa6270 */
[----:B------:R-:W-:Y:S02]  /*b450*/  @!P6 IMAD.IADD R3, R3, 0x1, -R0 ;  /* 0x000000010303e824 */ /* 0x000fe400078e0a00 */
[----:B-1----:R-:W-:Y:S02]  /*b460*/  IMAD.MOV.U32 R17, RZ, RZ, R12 ;  /* 0x000000ffff117224 */ /* 0x002fe400078e000c */
[----:B------:R-:W-:Y:S02]  /*b470*/  @!P2 IMAD.IADD R7, R7, 0x1, -R0 ;  /* 0x000000010707a824 */ /* 0x000fe400078e0a00 */
[----:B--2---:R-:W-:-:S02]  /*b480*/  IMAD.MOV R8, RZ, RZ, -R4 ;  /* 0x000000ffff087224 */ /* 0x004fc400078e0a04 */
[C---:B------:R-:W-:Y:S02]  /*b490*/  IMAD R4, R0.reuse, R6, R14 ;  /* 0x0000000600047224 */ /* 0x040fe400078e020e */
[----:B------:R-:W-:Y:S02]  /*b4a0*/  @!P1 IMAD.MOV R17, RZ, RZ, -R17 ;  /* 0x000000ffff119224 */ /* 0x000fe400078e0a11 */
[C---:B------:R-:W-:Y:S01]  /*b4b0*/  VIADD R6, R29.reuse, 0x2a ;  /* 0x0000002a1d067836 */ /* 0x040fe20000000000 */
[C---:B------:R-:W-:Y:S01]  /*b4c0*/  ISETP.GT.U32.AND P1, PT, R0.reuse, R4, PT ;  /* 0x000000040000720c */ /* 0x040fe20003f24070 */
[----:B------:R-:W-:Y:S01]  /*b4d0*/  IMAD R15, R0, R8, R15 ;  /* 0x00000008000f7224 */ /* 0x000fe200078e020f */
[----:B------:R-:W-:Y:S01]  /*b4e0*/  STL [R1+0xc4], R17 ;  /* 0x0000c41101007387 */ /* 0x000fe20000100800 */
[C---:B------:R-:W-:Y:S01]  /*b4f0*/  VIADD R9, R29.reuse, 0x29 ;  /* 0x000000291d097836 */ /* 0x040fe20000000000 */
[----:B------:R-:W-:Y:S01]  /*b500*/  ISETP.GE.AND P2, PT, R6, RZ, PT ;  /* 0x000000ff0600720c */ /* 0x000fe20003f46270 */
[----:B------:R-:W-:Y:S01]  /*b510*/  IMAD.MOV.U32 R16, RZ, RZ, R7 ;  /* 0x000000ffff107224 */ /* 0x000fe200078e0007 */
[----:B------:R-:W-:Y:S01]  /*b520*/  IABS R12, R6 ;  /* 0x00000006000c7213 */ /* 0x000fe20000000000 */
[----:B------:R-:W-:Y:S01]  /*b530*/  IMAD.MOV.U32 R6, RZ, RZ, R3 ;  /* 0x000000ffff067224 */ /* 0x000fe200078e0003 */
[----:B------:R-:W-:Y:S01]  /*b540*/  IABS R7, R18 ;  /* 0x0000001200077213 */ /* 0x000fe20000000000 */
[----:B------:R-:W-:-:S02]  /*b550*/  VIADD R8, R29, 0x28 ;  /* 0x000000281d087836 */ /* 0x000fc40000000000 */
[----:B------:R-:W-:Y:S01]  /*b560*/  @!P3 IMAD.MOV R6, RZ, RZ, -R6 ;  /* 0x000000ffff06b224 */ /* 0x000fe200078e0a06 */
[----:B------:R-:W-:Y:S01]  /*b570*/  ISETP.GT.U32.AND P3, PT, R0, R15, PT ;  /* 0x0000000f0000720c */ /* 0x000fe20003f64070 */
[----:B------:R-:W-:Y:S01]  /*b580*/  @!P1 IMAD.IADD R4, R4, 0x1, -R0 ;  /* 0x0000000104049824 */ /* 0x000fe200078e0a00 */
[----:B------:R-:W-:Y:S01]  /*b590*/  ISETP.GE.AND P6, PT, R8, RZ, PT ;  /* 0x000000ff0800720c */ /* 0x000fe20003fc6270 */
[----:B------:R-:W-:Y:S01]  /*b5a0*/  IMAD.HI.U32 R3, R2, R12, RZ ;  /* 0x0000000c02037227 */ /* 0x000fe200078e00ff */
[----:B------:R-:W-:Y:S02]  /*b5b0*/  IABS R8, R8 ;  /* 0x0000000800087213 */ /* 0x000fe40000000000 */
[----:B------:R-:W-:Y:S01]  /*b5c0*/  ISETP.GT.U32.AND P1, PT, R0, R4, PT ;  /* 0x000000040000720c */ /* 0x000fe20003f24070 */
[----:B------:R-:W-:Y:S01]  /*b5d0*/  @!P4 IMAD.MOV R16, RZ, RZ, -R16 ;  /* 0x000000ffff10c224 */ /* 0x000fe200078e0a10 */
[----:B------:R-:W-:Y:S01]  /*b5e0*/  ISETP.GE.AND P4, PT, R9, RZ, PT ;  /* 0x000000ff0900720c */ /* 0x000fe20003f86270 */
[----:B------:R-:W-:Y:S01]  /*b5f0*/  IMAD.MOV R3, RZ, RZ, -R3 ;  /* 0x000000ffff037224 */ /* 0x000fe200078e0a03 */
[----:B------:R-:W-:Y:S01]  /*b600*/  IABS R9, R9 ;  /* 0x0000000900097213 */ /* 0x000fe20000000000 */
[----:B------:R-:W-:Y:S01]  /*b610*/  VIADD R19, R29, 0x26 ;  /* 0x000000261d137836 */ /* 0x000fe20000000000 */
[----:B------:R-:W-:Y:S01]  /*b620*/  STL [R1+0xc8], R16 ;  /* 0x0000c81001007387 */ /* 0x000fe20000100800 */
[----:B------:R-:W-:-:S02]  /*b630*/  @!P3 IMAD.IADD R15, R15, 0x1, -R0 ;  /* 0x000000010f0fb824 */ /* 0x000fc400078e0a00 */
[----:B------:R-:W-:Y:S01]  /*b640*/  IMAD.HI.U32 R13, R2, R9, RZ ;  /* 0x00000009020d7227 */ /* 0x000fe200078e00ff */
[----:B------:R1:W-:Y:S02]  /*b650*/  STL [R1+0x154], R6 ;  /* 0x0001540601007387 */ /* 0x0003e40000100800 */
[C---:B------:R-:W-:Y:S01]  /*b660*/  ISETP.GT.U32.AND P3, PT, R0.reuse, R15, PT ;  /* 0x0000000f0000720c */ /* 0x040fe20003f64070 */
[----:B------:R-:W-:Y:S02]  /*b670*/  IMAD R12, R0, R3, R12 ;  /* 0x00000003000c7224 */ /* 0x000fe400078e020c */
[----:B------:R-:W-:Y:S02]  /*b680*/  IMAD.MOV R13, RZ, RZ, -R13 ;  /* 0x000000ffff0d7224 */ /* 0x000fe400078e0a0d */
[----:B------:R-:W-:Y:S01]  /*b690*/  @!P1 IMAD.IADD R4, R4, 0x1, -R0 ;  /* 0x0000000104049824 */ /* 0x000fe200078e0a00 */
[----:B------:R-:W-:Y:S01]  /*b6a0*/  ISETP.GT.U32.AND P1, PT, R0, R12, PT ;  /* 0x0000000c0000720c */ /* 0x000fe20003f24070 */
[----:B------:R-:W-:-:S04]  /*b6b0*/  IMAD.HI.U32 R3, R2, R7, RZ ;  /* 0x0000000702037227 */ /* 0x000fc800078e00ff */
[----:B-1----:R-:W-:-:S04]  /*b6c0*/  IMAD.HI.U32 R6, R2, R8, RZ ;  /* 0x0000000802067227 */ /* 0x002fc800078e00ff */
[C---:B------:R-:W-:Y:S01]  /*b6d0*/  IMAD R9, R0.reuse, R13, R9 ;  /* 0x0000000d00097224 */ /* 0x040fe200078e0209 */
[----:B------:R-:W-:Y:S01]  /*b6e0*/  IABS R13, R19 ;  /* 0x00000013000d7213 */ /* 0x000fe20000000000 */
[----:B------:R-:W-:Y:S02]  /*b6f0*/  IMAD.MOV R6, RZ, RZ, -R6 ;  /* 0x000000ffff067224 */ /* 0x000fe400078e0a06 */
[----:B------:R-:W-:Y:S02]  /*b700*/  IMAD.MOV.U32 R16, RZ, RZ, R4 ;  /* 0x000000ffff107224 */ /* 0x000fe400078e0004 */
[----:B------:R-:W-:Y:S02]  /*b710*/  IMAD.MOV R3, RZ, RZ, -R3 ;  /* 0x000000ffff037224 */ /* 0x000fe400078e0a03 */
[C---:B------:R-:W-:Y:S02]  /*b720*/  IMAD R8, R0.reuse, R6, R8 ;  /* 0x0000000600087224 */ /* 0x040fe400078e0208 */
[----:B------:R-:W-:Y:S01]  /*b730*/  @!P0 IMAD.MOV R16, RZ, RZ, -R16 ;  /* 0x000000ffff108224 */ /* 0x000fe200078e0a10 */
[C---:B------:R-:W-:Y:S01]  /*b740*/  ISETP.GT.U32.AND P0, PT, R0.reuse, R9, PT ;  /* 0x000000090000720c */ /* 0x040fe20003f04070 */
[----:B------:R-:W-:-:S02]  /*b750*/  IMAD R7, R0, R3, R7 ;  /* 0x0000000300077224 */ /* 0x000fc400078e0207 */
[--C-:B------:R-:W-:Y:S01]  /*b760*/  @!P3 IMAD.IADD R15, R15, 0x1, -R0.reuse ;  /* 0x000000010f0fb824 */ /* 0x100fe200078e0a00 */
[----:B------:R-:W-:Y:S01]  /*b770*/  ISETP.GT.U32.AND P3, PT, R0, R8, PT ;  /* 0x000000080000720c */ /* 0x000fe20003f64070 */
[----:B------:R-:W-:Y:S01]  /*b780*/  @!P1 IMAD.IADD R12, R12, 0x1, -R0 ;  /* 0x000000010c0c9824 */ /* 0x000fe200078e0a00 */
[----:B------:R-:W-:Y:S01]  /*b790*/  ISETP.GT.U32.AND P1, PT, R0, R7, PT ;  /* 0x000000070000720c */ /* 0x000fe20003f24070 */
[----:B------:R-:W-:Y:S01]  /*b7a0*/  VIADD R3, R29, 0x25 ;  /* 0x000000251d037836 */ /* 0x000fe20000000000 */
[----:B------:R1:W-:Y:S01]  /*b7b0*/  STL [R1+0xbc], R16 ;  /* 0x0000bc1001007387 */ /* 0x0003e20000100800 */
[----:B------:R-:W-:-:S03]  /*b7c0*/  IMAD.HI.U32 R14, R2, R13, RZ ;  /* 0x0000000d020e7227 */ /* 0x000fc600078e00ff */
[----:B------:R-:W-:Y:S01]  /*b7d0*/  IABS R6, R3 ;  /* 0x0000000300067213 */ /* 0x000fe20000000000 */
[--C-:B------:R-:W-:Y:S01]  /*b7e0*/  @!P0 IMAD.IADD R9, R9, 0x1, -R0.reuse ;  /* 0x0000000109098824 */ /* 0x100fe200078e0a00 */
[----:B------:R-:W-:Y:S01]  /*b7f0*/  ISETP.GT.U32.AND P0, PT, R0, R12, PT ;  /* 0x0000000c0000720c */ /* 0x000fe20003f04070 */
[----:B------:R-:W-:Y:S02]  /*b800*/  IMAD.MOV.U32 R20, RZ, RZ, R15 ;  /* 0x000000ffff147224 */ /* 0x000fe400078e000f */
[----:B------:R-:W-:Y:S01]  /*b810*/  @!P3 IMAD.IADD R8, R8, 0x1, -R0 ;  /* 0x000000010808b824 */ /* 0x000fe200078e0a00 */
[----:B------:R-:W-:Y:S01]  /*b820*/  ISETP.GT.U32.AND P3, PT, R0, R9, PT ;  /* 0x000000090000720c */ /* 0x000fe20003f64070 */
[----:B-1----:R-:W-:Y:S02]  /*b830*/  VIADD R16, R29, 0x24 ;  /* 0x000000241d107836 */ /* 0x002fe40000000000 */
[----:B------:R-:W-:-:S03]  /*b840*/  IMAD.HI.U32 R17, R2, R6, RZ ;  /* 0x0000000602117227 */ /* 0x000fc600078e00ff */
[----:B------:R-:W-:Y:S01]  /*b850*/  IABS R4, R16 ;  /* 0x0000001000047213 */ /* 0x000fe20000000000 */
[----:B------:R-:W-:Y:S01]  /*b860*/  @!P1 IMAD.IADD R7, R7, 0x1, -R0 ;  /* 0x0000000107079824 */ /* 0x000fe200078e0a00 */
[C---:B------:R-:W-:Y:S01]  /*b870*/  ISETP.GT.U32.AND P1, PT, R0.reuse, R8, PT ;  /* 0x000000080000720c */ /* 0x040fe20003f24070 */
[----:B------:R-:W-:Y:S02]  /*b880*/  IMAD.MOV R14, RZ, RZ, -R14 ;  /* 0x000000ffff0e7224 */ /* 0x000fe400078e0a0e */
[----:B------:R-:W-:Y:S02]  /*b890*/  IMAD.MOV R17, RZ, RZ, -R17 ;  /* 0x000000ffff117224 */ /* 0x000fe400078e0a11 */
[----:B------:R-:W-:Y:S01]  /*b8a0*/  @!P5 IMAD.MOV R20, RZ, RZ, -R20 ;  /* 0x000000ffff14d224 */ /* 0x000fe200078e0a14 */
[C---:B------:R-:W-:Y:S01]  /*b8b0*/  ISETP.GT.U32.AND P5, PT, R0.reuse, R7, PT ;  /* 0x000000070000720c */ /* 0x040fe20003fa4070 */
[----:B------:R-:W-:Y:S02]  /*b8c0*/  IMAD R13, R0, R14, R13 ;  /* 0x0000000e000d7224 */ /* 0x000fe400078e020d */
[----:B------:R-:W-:Y:S01]  /*b8d0*/  IMAD.HI.U32 R15, R2, R4, RZ ;  /* 0x00000004020f7227 */ /* 0x000fe200078e00ff */
[----:B------:R1:W-:Y:S03]  /*b8e0*/  STL [R1+0xb4], R20 ;  /* 0x0000b41401007387 */ /* 0x0003e60000100800 */
[----:B------:R-:W-:-:S02]  /*b8f0*/  IMAD R6, R0, R17, R6 ;  /* 0x0000001100067224 */ /* 0x000fc400078e0206 */
[----:B------:R-:W-:Y:S02]  /*b900*/  VIADD R14, R29, 0x23 ;  /* 0x000000231d0e7836 */ /* 0x000fe40000000000 */
[----:B------:R-:W-:Y:S02]  /*b910*/  IMAD.MOV R15, RZ, RZ, -R15 ;  /* 0x000000ffff0f7224 */ /* 0x000fe400078e0a0f */
[--C-:B------:R-:W-:Y:S01]  /*b920*/  @!P0 IMAD.IADD R12, R12, 0x1, -R0.reuse ;  /* 0x000000010c0c8824 */ /* 0x100fe200078e0a00 */
[C---:B------:R-:W-:Y:S01]  /*b930*/  ISETP.GT.U32.AND P0, PT, R0.reuse, R13, PT ;  /* 0x0000000d0000720c */ /* 0x040fe20003f04070 */
[----:B------:R-:W-:Y:S01]  /*b940*/  @!P3 IMAD.IADD R9, R9, 0x1, -R0 ;  /* 0x000000010909b824 */ /* 0x000fe200078e0a00 */
[C---:B------:R-:W-:Y:S01]  /*b950*/  ISETP.GT.U32.AND P3, PT, R0.reuse, R6, PT ;  /* 0x000000060000720c */ /* 0x040fe20003f64070 */
[----:B------:R-:W-:Y:S01]  /*b960*/  IMAD R4, R0, R15, R4 ;  /* 0x0000000f00047224 */ /* 0x000fe200078e0204 */
[----:B------:R-:W-:Y:S01]  /*b970*/  IABS R17, R14 ;  /* 0x0000000e00117213 */ /* 0x000fe20000000000 */
[----:B------:R-:W-:-:S02]  /*b980*/  @!P5 IMAD.IADD R7, R7, 0x1, -R0 ;  /* 0x000000010707d824 */ /* 0x000fc400078e0a00 */
[----:B------:R-:W-:Y:S01]  /*b990*/  VIADD R15, R29, 0x22 ;  /* 0x000000221d0f7836 */ /* 0x000fe20000000000 */
[----:B------:R-:W-:Y:S01]  /*b9a0*/  ISETP.GT.U32.AND P5, PT, R0, R4, PT ;  /* 0x000000040000720c */ /* 0x000fe20003fa4070 */
[----:B-1----:R-:W-:-:S04]  /*b9b0*/  IMAD.HI.U32 R20, R2, R17, RZ ;  /* 0x0000001102147227 */ /* 0x002fc800078e00ff */
[----:B------:R-:W-:Y:S02]  /*b9c0*/  IMAD.MOV R20, RZ, RZ, -R20 ;  /* 0x000000ffff147224 */ /* 0x000fe400078e0a14 */
[----:B------:R-:W-:Y:S01]  /*b9d0*/  @!P0 IMAD.IADD R13, R13, 0x1, -R0 ;  /* 0x000000010d0d8824 */ /* 0x000fe200078e0a00 */
[----:B------:R-:W-:Y:S01]  /*b9e0*/  ISETP.GE.AND P0, PT, R19, RZ, PT ;  /* 0x000000ff1300720c */ /* 0x000fe20003f06270 */
[----:B------:R-:W-:Y:S02]  /*b9f0*/  IMAD.MOV.U32 R22, RZ, RZ, R12 ;  /* 0x000000ffff167224 */ /* 0x000fe400078e000c */
[--C-:B------:R-:W-:Y:S01]  /*ba00*/  @!P1 IMAD.IADD R8, R8, 0x1, -R0.reuse ;  /* 0x0000000108089824 */ /* 0x100fe200078e0a00 */
[----:B------:R-:W-:Y:S01]  /*ba10*/  ISETP.GE.AND P1, PT, R18, RZ, PT ;  /* 0x000000ff1200720c */ /* 0x000fe20003f26270 */
[----:B------:R-:W-:Y:S01]  /*ba20*/  @!P3 IMAD.IADD R6, R6, 0x1, -R0 ;  /* 0x000000010606b824 */ /* 0x000fe200078e0a00 */
[----:B------:R-:W-:Y:S01]  /*ba30*/  IABS R18, R15 ;  /* 0x0000000f00127213 */ /* 0x000fe20000000000 */
[----:B------:R-:W-:Y:S01]  /*ba40*/  IMAD.MOV.U32 R21, RZ, RZ, R9 ;  /* 0x000000ffff157224 */ /* 0x000fe200078e0009 */
[----:B------:R-:W-:Y:S01]  /*ba50*/  ISETP.GE.AND P3, PT, R3, RZ, PT ;  /* 0x000000ff0300720c */ /* 0x000fe20003f66270 */
[----:B------:R-:W-:-:S02]  /*ba60*/  IMAD R3, R0, R20, R17 ;  /* 0x0000001400037224 */ /* 0x000fc400078e0211 */
[----:B------:R-:W-:Y:S01]  /*ba70*/  @!P2 IMAD.MOV R22, RZ, RZ, -R22 ;  /* 0x000000ffff16a224 */ /* 0x000fe200078e0a16 */
[C---:B------:R-:W-:Y:S01]  /*ba80*/  ISETP.GT.U32.AND P2, PT, R0.reuse, R13, PT ;  /* 0x0000000d0000720c */ /* 0x040fe20003f44070 */
[----:B------:R-:W-:Y:S01]  /*ba90*/  @!P4 IMAD.MOV R21, RZ, RZ, -R21 ;  /* 0x000000ffff15c224 */ /* 0x000fe200078e0a15 */
[----:B------:R-:W-:Y:S01]  /*baa0*/  ISETP.GT.U32.AND P4, PT, R0, R6, PT ;  /* 0x000000060000720c */ /* 0x000fe20003f84070 */
[----:B------:R-:W-:Y:S01]  /*bab0*/  IMAD.HI.U32 R12, R2, R18, RZ ;  /* 0x00000012020c7227 */ /* 0x000fe200078e00ff */
[----:B------:R-:W-:Y:S03]  /*bac0*/  STL [R1+0x94], R22 ;  /* 0x0000941601007387 */ /* 0x000fe60000100800 */
[----:B------:R-:W-:Y:S01]  /*bad0*/  @!P5 IMAD.IADD R4, R4, 0x1, -R0 ;  /* 0x000000010404d824 */ /* 0x000fe200078e0a00 */
[----:B------:R-:W-:Y:S01]  /*bae0*/  STL [R1+0x90], R21 ;  /* 0x0000901501007387 */ /* 0x000fe20000100800 */
[----:B------:R-:W-:Y:S01]  /*baf0*/  @!P6 IMAD.MOV R8, RZ, RZ, -R8 ;  /* 0x000000ffff08e224 */ /* 0x000fe200078e0a08 */
[C---:B------:R-:W-:Y:S01]  /*bb00*/  ISETP.GT.U32.AND P6, PT, R0.reuse, R3, PT ;  /* 0x000000030000720c */ /* 0x040fe20003fc4070 */
[----:B------:R-:W-:Y:S01]  /*bb10*/  VIADD R17, R29, 0x21 ;  /* 0x000000211d117836 */ /* 0x000fe20000000000 */
[----:B------:R-:W-:Y:S01]  /*bb20*/  ISETP.GT.U32.AND P5, PT, R0, R4, PT ;  /* 0x000000040000720c */ /* 0x000fe20003fa4070 */
[----:B------:R-:W-:Y:S01]  /*bb30*/  IMAD.MOV R12, RZ, RZ, -R12 ;  /* 0x000000ffff0c7224 */ /* 0x000fe200078e0a0c */
[----:B------:R1:W-:Y:S01]  /*bb40*/  STL [R1+0x8c], R8 ;  /* 0x00008c0801007387 */ /* 0x0003e20000100800 */
[----:B------:R-:W-:Y:S01]  /*bb50*/  @!P1 IMAD.MOV R7, RZ, RZ, -R7 ;  /* 0x000000ffff079224 */ /* 0x000fe200078e0a07 */
[----:B------:R-:W-:Y:S01]  /*bb60*/  ISETP.GE.AND P1, PT, R16, RZ, PT ;  /* 0x000000ff1000720c */ /* 0x000fe20003f26270 */
[----:B------:R-:W-:Y:S01]  /*bb70*/  IMAD R18, R0, R12, R18 ;  /* 0x0000000c00127224 */ /* 0x000fe200078e0212 */
[----:B------:R-:W-:Y:S01]  /*bb80*/  IABS R16, R10 ;  /* 0x0000000a00107213 */ /* 0x000fe20000000000 */
[--C-:B------:R-:W-:Y:S01]  /*bb90*/  @!P2 IMAD.IADD R13, R13, 0x1, -R0.reuse ;  /* 0x000000010d0da824 */ /* 0x100fe200078e0a00 */
[----:B------:R2:W-:Y:S01]  /*bba0*/  STL [R1+0x88], R7 ;  /* 0x0000880701007387 */ /* 0x0005e20000100800 */
[--C-:B------:R-:W-:Y:S01]  /*bbb0*/  @!P4 IMAD.IADD R6, R6, 0x1, -R0.reuse ;  /* 0x000000010606c824 */ /* 0x100fe200078e0a00 */
[----:B------:R-:W-:Y:S01]  /*bbc0*/  ISETP.GT.U32.AND P2, PT, R0, R18, PT ;  /* 0x000000120000720c */ /* 0x000fe20003f44070 */
[----:B------:R-:W-:Y:S01]  /*bbd0*/  @!P6 IMAD.IADD R3, R3, 0x1, -R0 ;  /* 0x000000010303e824 */ /* 0x000fe200078e0a00 */
[----:B-1----:R-:W-:Y:S01]  /*bbe0*/  IABS R8, R17 ;  /* 0x0000001100087213 */ /* 0x002fe20000000000 */
[----:B------:R-:W-:Y:S01]  /*bbf0*/  IMAD.MOV.U32 R19, RZ, RZ, R13 ;  /* 0x000000ffff137224 */ /* 0x000fe200078e000d */
[----:B------:R-:W-:Y:S01]  /*bc00*/  ISETP.GE.AND P4, PT, R14, RZ, PT ;  /* 0x000000ff0e00720c */ /* 0x000fe20003f86270 */
[----:B------:R-:W-:Y:S01]  /*bc10*/  IMAD.MOV.U32 R12, RZ, RZ, R6 ;  /* 0x000000ffff0c7224 */ /* 0x000fe200078e0006 */
[----:B------:R-:W-:Y:S01]  /*bc20*/  ISETP.GE.AND P6, PT, R17, RZ, PT ;  /* 0x000000ff1100720c */ /* 0x000fe20003fc6270 */
[----:B------:R-:W-:-:S04]  /*bc30*/  IMAD.HI.U32 R9, R2, R8, RZ ;  /* 0x0000000802097227 */ /* 0x000fc800078e00ff */
[----:B------:R-:W-:Y:S02]  /*bc40*/  IMAD.MOV R9, RZ, RZ, -R9 ;  /* 0x000000ffff097224 */ /* 0x000fe400078e0a09 */
[----:B------:R-:W-:Y:S01]  /*bc50*/  @!P5 IMAD.IADD R4, R4, 0x1, -R0 ;  /* 0x000000010404d824 */ /* 0x000fe200078e0a00 */
[----:B------:R-:W-:Y:S01]  /*bc60*/  ISETP.GE.AND P5, PT, R15, RZ, PT ;  /* 0x000000ff0f00720c */ /* 0x000fe20003fa6270 */
[----:B--2---:R-:W-:Y:S02]  /*bc70*/  VIADD R7, R29, 0x20 ;  /* 0x000000201d077836 */ /* 0x004fe40000000000 */
[----:B------:R-:W-:Y:S01]  /*bc80*/  @!P0 IMAD.MOV R19, RZ, RZ, -R19 ;  /* 0x000000ffff138224 */ /* 0x000fe200078e0a13 */
[C---:B------:R-:W-:Y:S01]  /*bc90*/  ISETP.GT.U32.AND P0, PT, R0.reuse, R3, PT ;  /* 0x000000030000720c */ /* 0x040fe20003f04070 */
[----:B------:R-:W-:Y:S01]  /*bca0*/  @!P3 IMAD.MOV R12, RZ, RZ, -R12 ;  /* 0x000000ffff0cb224 */ /* 0x000fe200078e0a0c */
[----:B------:R-:W-:Y:S01]  /*bcb0*/  IABS R14, R7 ;  /* 0x00000007000e7213 */ /* 0x000fe20000000000 */
[----:B------:R-:W-:Y:S01]  /*bcc0*/  IMAD R8, R0, R9, R8 ;  /* 0x0000000900087224 */ /* 0x000fe200078e0208 */
[----:B------:R-:W-:Y:S01]  /*bcd0*/  STL [R1+0x54], R19 ;  /* 0x0000541301007387 */ /* 0x000fe20000100800 */
[----:B------:R-:W-:-:S02]  /*bce0*/  @!P1 IMAD.MOV R4, RZ, RZ, -R4 ;  /* 0x000000ffff049224 */ /* 0x000fc400078e0a04 */
[--C-:B------:R-:W-:Y:S01]  /*bcf0*/  @!P2 IMAD.IADD R18, R18, 0x1, -R0.reuse ;  /* 0x000000011212a824 */ /* 0x100fe200078e0a00 */
[----:B------:R1:W-:Y:S01]  /*bd00*/  STL [R1+0x6c], R12 ;  /* 0x00006c0c01007387 */ /* 0x0003e20000100800 */
[C---:B------:R-:W-:Y:S01]  /*bd10*/  ISETP.GT.U32.AND P1, PT, R0.reuse, R8, PT ;  /* 0x000000080000720c */ /* 0x040fe20003f24070 */
[----:B------:R-:W-:Y:S01]  /*bd20*/  VIADD R6, R29, 0x1e ;  /* 0x0000001e1d067836 */ /* 0x000fe20000000000 */
[----:B------:R-:W-:Y:S01]  /*bd30*/  ISETP.GE.AND P2, PT, R7, RZ, PT ;  /* 0x000000ff0700720c */ /* 0x000fe20003f46270 */
[----:B------:R2:W-:Y:S01]  /*bd40*/  STL [R1+0x74], R4 ;  /* 0x0000740401007387 */ /* 0x0005e20000100800 */
[----:B------:R-:W-:Y:S01]  /*bd50*/  ISETP.GT.U32.AND P3, PT, R0, R18, PT ;  /* 0x000000120000720c */ /* 0x000fe20003f64070 */
[----:B------:R-:W-:Y:S02]  /*bd60*/  @!P0 IMAD.IADD R3, R3, 0x1, -R0 ;  /* 0x0000000103038824 */ /* 0x000fe400078e0a00 */
[----:B------:R-:W-:Y:S02]  /*bd70*/  VIADD R7, R29, 0x1f ;  /* 0x0000001f1d077836 */ /* 0x000fe40000000000 */
[----:B------:R-:W-:-:S03]  /*bd80*/  IMAD.MOV.U32 R15, RZ, RZ, R3 ;  /* 0x000000ffff0f7224 */ /* 0x000fc600078e0003 */
[----:B-1----:R-:W-:Y:S01]  /*bd90*/  IABS R12, R7 ;  /* 0x00000007000c7213 */ /* 0x002fe20000000000 */
[----:B--2---:R-:W-:Y:S01]  /*bda0*/  IMAD.HI.U32 R4, R2, R14, RZ ;  /* 0x0000000e02047227 */ /* 0x004fe200078e00ff */
[----:B------:R-:W-:Y:S02]  /*bdb0*/  ISETP.GE.AND P0, PT, R7, RZ, PT ;  /* 0x000000ff0700720c */ /* 0x000fe40003f06270 */
[----:B------:R-:W-:Y:S01]  /*bdc0*/  IABS R7, R6 ;  /* 0x0000000600077213 */ /* 0x000fe20000000000 */
[----:B------:R-:W-:Y:S02]  /*bdd0*/  IMAD.MOV R4, RZ, RZ, -R4 ;  /* 0x000000ffff047224 */ /* 0x000fe400078e0a04 */
[----:B------:R-:W-:Y:S02]  /*bde0*/  @!P1 IMAD.IADD R8, R8, 0x1, -R0 ;  /* 0x0000000108089824 */ /* 0x000fe400078e0a00 */
[C---:B------:R-:W-:Y:S02]  /*bdf0*/  IMAD R14, R0.reuse, R4, R14 ;  /* 0x00000004000e7224 */ /* 0x040fe400078e020e */
[----:B------:R-:W-:Y:S01]  /*be00*/  @!P4 IMAD.MOV R15, RZ, RZ, -R15 ;  /* 0x000000ffff0fc224 */ /* 0x000fe200078e0a0f */
[----:B------:R-:W-:Y:S01]  /*be10*/  ISETP.GT.U32.AND P1, PT, R0, R8, PT ;  /* 0x000000080000720c */ /* 0x000fe20003f24070 */
[----:B------:R-:W-:Y:S01]  /*be20*/  @!P3 IMAD.IADD R18, R18, 0x1, -R0 ;  /* 0x000000011212b824 */ /* 0x000fe200078e0a00 */
[----:B------:R-:W-:Y:S01]  /*be30*/  ISETP.GT.U32.AND P4, PT, R0, R14, PT ;  /* 0x0000000e0000720c */ /* 0x000fe20003f84070 */
[----:B------:R-:W-:Y:S01]  /*be40*/  VIADD R4, R29, 0x1d ;  /* 0x0000001d1d047836 */ /* 0x000fe20000000000 */
[----:B------:R-:W-:Y:S01]  /*be50*/  ISETP.GE.AND P3, PT, R6, RZ, PT ;  /* 0x000000ff0600720c */ /* 0x000fe20003f66270 */
[----:B------:R-:W-:Y:S01]  /*be60*/  IMAD.HI.U32 R6, R2, R12, RZ ;  /* 0x0000000c02067227 */ /* 0x000fe200078e00ff */
[----:B------:R1:W-:Y:S02]  /*be70*/  STL [R1+0x7c], R15 ;  /* 0x00007c0f01007387 */ /* 0x0003e40000100800 */
[----:B------:R-:W-:Y:S01]  /*be80*/  IABS R3, R4 ;  /* 0x0000000400037213 */ /* 0x000fe20000000000 */
[----:B------:R-:W-:-:S02]  /*be90*/  IMAD.MOV R6, RZ, RZ, -R6 ;  /* 0x000000ffff067224 */ /* 0x000fc400078e0a06 */
[----:B------:R-:W-:Y:S02]  /*bea0*/  IMAD.MOV.U32 R13, RZ, RZ, R18 ;  /* 0x000000ffff0d7224 */ /* 0x000fe400078e0012 */
[----:B------:R-:W-:Y:S01]  /*beb0*/  IMAD.HI.U32 R9, R2, R7, RZ ;  /* 0x0000000702097227 */ /* 0x000fe200078e00ff */
[----:B------:R-:W2:Y:S03]  /*bec0*/  I2F.RP R18, R16 ;  /* 0x0000001000127306 */ /* 0x000ea60000209400 */
[----:B------:R-:W-:Y:S01]  /*bed0*/  @!P5 IMAD.MOV R13, RZ, RZ, -R13 ;  /* 0x000000ffff0dd224 */ /* 0x000fe200078e0a0d */
[----:B------:R-:W-:Y:S01]  /*bee0*/  ISETP.GE.AND P5, PT, R4, RZ, PT ;  /* 0x000000ff0400720c */ /* 0x000fe20003fa6270 */
[----:B------:R-:W-:Y:S02]  /*bef0*/  IMAD R12, R0, R6, R12 ;  /* 0x00000006000c7224 */ /* 0x000fe400078e020c */
[----:B------:R-:W-:Y:S01]  /*bf00*/  @!P4 IMAD.IADD R14, R14, 0x1, -R0 ;  /* 0x000000010e0ec824 */ /* 0x000fe200078e0a00 */
[----:B------:R3:W-:Y:S01]  /*bf10*/  STL [R1+0x80], R13 ;  /* 0x0000800d01007387 */ /* 0x0007e20000100800 */
[----:B------:R-:W-:-:S02]  /*bf20*/  IMAD.MOV.U32 R4, RZ, RZ, R3 ;  /* 0x000000ffff047224 */ /* 0x000fc400078e0003 */
[----:B------:R-:W-:Y:S01]  /*bf30*/  IMAD.MOV R9, RZ, RZ, -R9 ;  /* 0x000000ffff097224 */ /* 0x000fe200078e0a09 */
[----:B------:R-:W-:Y:S01]  /*bf40*/  ISETP.GT.U32.AND P4, PT, R0, R14, PT ;  /* 0x0000000e0000720c */ /* 0x000fe20003f84070 */
[----:B------:R-:W-:Y:S01]  /*bf50*/  @!P1 IMAD.IADD R8, R8, 0x1, -R0 ;  /* 0x0000000108089824 */ /* 0x000fe200078e0a00 */
[C---:B------:R-:W-:Y:S01]  /*bf60*/  ISETP.GT.U32.AND P1, PT, R0.reuse, R12, PT ;  /* 0x0000000c0000720c */ /* 0x040fe20003f24070 */
[----:B------:R-:W-:Y:S01]  /*bf70*/  IMAD R7, R0, R9, R7 ;  /* 0x0000000900077224 */ /* 0x000fe200078e0207 */
[----:B--2---:R-:W2:Y:S01]  /*bf80*/  MUFU.RCP R18, R18 ;  /* 0x0000001200127308 */ /* 0x004ea20000001000 */
[----:B-1----:R-:W-:Y:S02]  /*bf90*/  IMAD.MOV.U32 R15, RZ, RZ, R8 ;  /* 0x000000ffff0f7224 */ /* 0x002fe400078e0008 */
[----:B---3--:R-:W-:-:S04]  /*bfa0*/  IMAD.HI.U32 R13, R2, R4, RZ ;  /* 0x00000004020d7227 */ /* 0x008fc800078e00ff */
[----:B------:R-:W-:Y:S02]  /*bfb0*/  IMAD.MOV R13, RZ, RZ, -R13 ;  /* 0x000000ffff0d7224 */ /* 0x000fe400078e0a0d */
[----:B------:R-:W-:Y:S01]  /*bfc0*/  @!P6 IMAD.MOV R15, RZ, RZ, -R15 ;  /* 0x000000ffff0fe224 */ /* 0x000fe200078e0a0f */
[C---:B------:R-:W-:Y:S01]  /*bfd0*/  ISETP.GT.U32.AND P6, PT, R0.reuse, R7, PT ;  /* 0x000000070000720c */ /* 0x040fe20003fc4070 */
[----:B------:R-:W-:Y:S02]  /*bfe0*/  IMAD R4, R0, R13, R4 ;  /* 0x0000000d00047224 */ /* 0x000fe400078e0204 */
[--C-:B------:R-:W-:Y:S01]  /*bff0*/  @!P1 IMAD.IADD R12, R12, 0x1, -R0.reuse ;  /* 0x000000010c0c9824 */ /* 0x100fe200078e0a00 */
[----:B------:R1:W-:Y:S01]  /*c000*/  STL [R1+0x84], R15 ;  /* 0x0000840f01007387 */ /* 0x0003e20000100800 */
[----:B------:R-:W-:Y:S01]  /*c010*/  @!P4 IMAD.IADD R14, R14, 0x1, -R0 ;  /* 0x000000010e0ec824 */ /* 0x000fe200078e0a00 */
[C---:B------:R-:W-:Y:S01]  /*c020*/  ISETP.GT.U32.AND P4, PT, R0.reuse, R4, PT ;  /* 0x000000040000720c */ /* 0x040fe20003f84070 */
[C---:B------:R-:W-:Y:S01]  /*c030*/  VIADD R3, R29.reuse, 0x1c ;  /* 0x0000001c1d037836 */ /* 0x040fe20000000000 */
[----:B------:R-:W-:Y:S01]  /*c040*/  ISETP.GT.U32.AND P1, PT, R0, R12, PT ;  /* 0x0000000c0000720c */ /* 0x000fe20003f24070 */
[----:B------:R-:W-:-:S02]  /*c050*/  VIADD R6, R29, 0x1b ;  /* 0x0000001b1d067836 */ /* 0x000fc40000000000 */
[----:B------:R-:W-:Y:S01]  /*c060*/  IMAD.MOV.U32 R17, RZ, RZ, R14 ;  /* 0x000000ffff117224 */ /* 0x000fe200078e000e */
[----:B------:R-:W-:Y:S01]  /*c070*/  IABS R9, R3 ;  /* 0x0000000300097213 */ /* 0x000fe20000000000 */
[--C-:B------:R-:W-:Y:S01]  /*c080*/  @!P6 IMAD.IADD R7, R7, 0x1, -R0.reuse ;  /* 0x000000010707e824 */ /* 0x100fe200078e0a00 */
[----:B------:R-:W-:Y:S01]  /*c090*/  IABS R8, R6 ;  /* 0x0000000600087213 */ /* 0x000fe20000000000 */
[----:B------:R-:W-:Y:S01]  /*c0a0*/  @!P2 IMAD.MOV R17, RZ, RZ, -R17 ;  /* 0x000000ffff11a224 */ /* 0x000fe200078e0a11 */
[----:B------:R-:W-:Y:S01]  /*c0b0*/  ISETP.GE.AND P2, PT, R3, RZ, PT ;  /* 0x000000ff0300720c */ /* 0x000fe20003f46270 */
[----:B-1----:R-:W-:Y:S01]  /*c0c0*/  IMAD.HI.U32 R15, R2, R9, RZ ;  /* 0x00000009020f7227 */ /* 0x002fe200078e00ff */
[----:B------:R-:W-:Y:S02]  /*c0d0*/  ISETP.GT.U32.AND P6, PT, R0, R7, PT ;  /* 0x000000070000720c */ /* 0x000fe40003fc4070 */
[----:B------:R1:W-:Y:S01]  /*c0e0*/  STL [R1+0x100], R17 ;  /* 0x0001001101007387 */ /* 0x0003e20000100800 */
[----:B------:R-:W-:-:S02]  /*c0f0*/  @!P4 IMAD.IADD R4, R4, 0x1, -R0 ;  /* 0x000000010404c824 */ /* 0x000fc400078e0a00 */
[----:B------:R-:W-:Y:S01]  /*c100*/  @!P1 IMAD.IADD R12, R12, 0x1, -R0 ;  /* 0x000000010c0c9824 */ /* 0x000fe200078e0a00 */
[----:B------:R-:W-:Y:S01]  /*c110*/  ISETP.GE.AND P1, PT, R6, RZ, PT ;  /* 0x000000ff0600720c */ /* 0x000fe20003f26270 */
[----:B------:R-:W-:Y:S01]  /*c120*/  VIADD R6, R29, 0x1a ;  /* 0x0000001a1d067836 */ /* 0x000fe20000000000 */
[----:B------:R-:W-:Y:S01]  /*c130*/  ISETP.GT.U32.AND P4, PT, R0, R4, PT ;  /* 0x000000040000720c */ /* 0x000fe20003f84070 */
[----:B------:R-:W-:-:S03]  /*c140*/  IMAD.HI.U32 R13, R2, R8, RZ ;  /* 0x00000008020d7227 */ /* 0x000fc600078e00ff */
[----:B------:R-:W-:Y:S01]  /*c150*/  IABS R23, R6 ;  /* 0x0000000600177213 */ /* 0x000fe20000000000 */
[----:B------:R-:W-:Y:S02]  /*c160*/  IMAD.MOV R15, RZ, RZ, -R15 ;  /* 0x000000ffff0f7224 */ /* 0x000fe400078e0a0f */
[----:B------:R-:W-:Y:S02]  /*c170*/  IMAD.MOV R13, RZ, RZ, -R13 ;  /* 0x000000ffff0d7224 */ /* 0x000fe400078e0a0d */
[C---:B------:R-:W-:Y:S02]  /*c180*/  IMAD R9, R0.reuse, R15, R9 ;  /* 0x0000000f00097224 */ /* 0x040fe400078e0209 */
[----:B------:R-:W-:Y:S02]  /*c190*/  @!P6 IMAD.IADD R7, R7, 0x1, -R0 ;  /* 0x000000010707e824 */ /* 0x000fe400078e0a00 */
[----:B------:R-:W-:Y:S01]  /*c1a0*/  VIADD R3, R29, 0x19 ;  /* 0x000000191d037836 */ /* 0x000fe20000000000 */
[C---:B------:R-:W-:Y:S01]  /*c1b0*/  ISETP.GT.U32.AND P6, PT, R0.reuse, R9, PT ;  /* 0x000000090000720c */ /* 0x040fe20003fc4070 */
[----:B------:R-:W-:-:S02]  /*c1c0*/  IMAD R8, R0, R13, R8 ;  /* 0x0000000d00087224 */ /* 0x000fc400078e0208 */
[----:B-1----:R-:W-:Y:S01]  /*c1d0*/  IMAD.MOV.U32 R17, RZ, RZ, R12 ;  /* 0x000000ffff117224 */ /* 0x002fe200078e000c */
[----:B------:R-:W-:Y:S01]  /*c1e0*/  IABS R22, R3 ;  /* 0x0000000300167213 */ /* 0x000fe20000000000 */
[----:B------:R-:W-:Y:S02]  /*c1f0*/  IMAD.MOV.U32 R14, RZ, RZ, R7 ;  /* 0x000000ffff0e7224 */ /* 0x000fe400078e0007 */
[----:B------:R-:W-:-:S04]  /*c200*/  IMAD.HI.U32 R7, R2, R23, RZ ;  /* 0x0000001702077227 */ /* 0x000fc800078e00ff */
[----:B------:R-:W-:Y:S01]  /*c210*/  @!P4 IMAD.IADD R4, R4, 0x1, -R0 ;  /* 0x000000010404c824 */ /* 0x000fe200078e0a00 */
[----:B------:R-:W-:Y:S01]  /*c220*/  ISETP.GE.AND P4, PT, R3, RZ, PT ;  /* 0x000000ff0300720c */ /* 0x000fe20003f86270 */
[----:B------:R-:W-:Y:S01]  /*c230*/  @!P0 IMAD.MOV R17, RZ, RZ, -R17 ;  /* 0x000000ffff118224 */ /* 0x000fe200078e0a11 */
[----:B------:R-:W-:Y:S01]  /*c240*/  ISETP.GE.AND P0, PT, R6, RZ, PT ;  /* 0x000000ff0600720c */ /* 0x000fe20003f06270 */
[----:B------:R-:W-:Y:S01]  /*c250*/  @!P3 IMAD.MOV R14, RZ, RZ, -R14 ;  /* 0x000000ffff0eb224 */ /* 0x000fe200078e0a0e */
[C---:B------:R-:W-:Y:S01]  /*c260*/  ISETP.GT.U32.AND P3, PT, R0.reuse, R8, PT ;  /* 0x000000080000720c */ /* 0x040fe20003f64070 */
[----:B------:R-:W-:Y:S01]  /*c270*/  VIADD R3, R29, 0x18 ;  /* 0x000000181d037836 */ /* 0x000fe20000000000 */
[----:B------:R1:W-:Y:S01]  /*c280*/  STL [R1+0x78], R17 ;  /* 0x0000781101007387 */ /* 0x0003e20000100800 */
[----:B------:R-:W-:Y:S02]  /*c290*/  IMAD.MOV R7, RZ, RZ, -R7 ;  /* 0x000000ffff077224 */ /* 0x000fe400078e0a07 */
[----:B------:R-:W-:Y:S01]  /*c2a0*/  IMAD.MOV.U32 R13, RZ, RZ, R4 ;  /* 0x000000ffff0d7224 */ /* 0x000fe200078e0004 */
[----:B------:R3:W-:Y:S01]  /*c2b0*/  STL [R1+0xdc], R14 ;  /* 0x0000dc0e01007387 */ /* 0x0007e20000100800 */
[----:B------:R-:W-:-:S02]  /*c2c0*/  IMAD R23, R0, R7, R23 ;  /* 0x0000000700177224 */ /* 0x000fc400078e0217 */
[----:B------:R-:W-:Y:S02]  /*c2d0*/  @!P5 IMAD.MOV R13, RZ, RZ, -R13 ;  /* 0x000000ffff0dd224 */ /* 0x000fe400078e0a0d */
[--C-:B------:R-:W-:Y:S01]  /*c2e0*/  @!P6 IMAD.IADD R9, R9, 0x1, -R0.reuse ;  /* 0x000000010909e824 */ /* 0x100fe200078e0a00 */
[----:B-1----:R-:W-:Y:S01]  /*c2f0*/  IABS R17, R3 ;  /* 0x0000000300117213 */ /* 0x002fe20000000000 */
[----:B------:R-:W-:Y:S01]  /*c300*/  @!P3 IMAD.IADD R8, R8, 0x1, -R0 ;  /* 0x000000010808b824 */ /* 0x000fe200078e0a00 */
[----:B------:R-:W-:Y:S01]  /*c310*/  ISETP.GT.U32.AND P5, PT, R0, R23, PT ;  /* 0x000000170000720c */ /* 0x000fe20003fa4070 */
[----:B------:R-:W-:Y:S01]  /*c320*/  IMAD.HI.U32 R6, R2, R22, RZ ;  /* 0x0000001602067227 */ /* 0x000fe200078e00ff */
[C---:B------:R-:W-:Y:S01]  /*c330*/  ISETP.GT.U32.AND P6, PT, R0.reuse, R9, PT ;  /* 0x000000090000720c */ /* 0x040fe20003fc4070 */
[----:B------:R1:W-:Y:S01]  /*c340*/  STL [R1+0xd4], R13 ;  /* 0x0000d40d01007387 */ /* 0x0003e20000100800 */
[----:B------:R-:W-:Y:S01]  /*c350*/  ISETP.GT.U32.AND P3, PT, R0, R8, PT ;  /* 0x000000080000720c */ /* 0x000fe20003f64070 */
[----:B------:R-:W-:-:S04]  /*c360*/  IMAD.HI.U32 R12, R2, R17, RZ ;  /* 0x00000011020c7227 */ /* 0x000fc800078e00ff */
[----:B------:R-:W-:Y:S02]  /*c370*/  IMAD.MOV R12, RZ, RZ, -R12 ;  /* 0x000000ffff0c7224 */ /* 0x000fe400078e0a0c */
[----:B------:R-:W-:Y:S02]  /*c380*/  IMAD.MOV R6, RZ, RZ, -R6 ;  /* 0x000000ffff067224 */ /* 0x000fe400078e0a06 */
[C---:B------:R-:W-:Y:S02]  /*c390*/  IMAD R17, R0.reuse, R12, R17 ;  /* 0x0000000c00117224 */ /* 0x040fe400078e0211 */
[--C-:B------:R-:W-:Y:S02]  /*c3a0*/  @!P5 IMAD.IADD R23, R23, 0x1, -R0.reuse ;  /* 0x000000011717d824 */ /* 0x100fe400078e0a00 */
[----:B------:R-:W-:Y:S01]  /*c3b0*/  @!P6 IMAD.IADD R9, R9, 0x1, -R0 ;  /* 0x000000010909e824 */ /* 0x000fe200078e0a00 */
[C---:B------:R-:W-:Y:S01]  /*c3c0*/  ISETP.GT.U32.AND P5, PT, R0.reuse, R17, PT ;  /* 0x000000110000720c */ /* 0x040fe20003fa4070 */
[----:B------:R-:W-:-:S02]  /*c3d0*/  IMAD R22, R0, R6, R22 ;  /* 0x0000000600167224 */ /* 0x000fc400078e0216 */
[----:B------:R-:W-:Y:S01]  /*c3e0*/  @!P3 IMAD.IADD R8, R8, 0x1, -R0 ;  /* 0x000000010808b824 */ /* 0x000fe200078e0a00 */
[----:B------:R-:W-:Y:S01]  /*c3f0*/  ISETP.GE.AND P3, PT, R3, RZ, PT ;  /* 0x000000ff0300720c */ /* 0x000fe20003f66270 */
[----:B---3--:R-:W-:Y:S01]  /*c400*/  IMAD.MOV.U32 R14, RZ, RZ, R9 ;  /* 0x000000ffff0e7224 */ /* 0x008fe200078e0009 */
[C---:B------:R-:W-:Y:S01]  /*c410*/  ISETP.GT.U32.AND P6, PT, R0.reuse, R22, PT ;  /* 0x000000160000720c */ /* 0x040fe20003fc4070 */
[----:B------:R-:W-:Y:S02]  /*c420*/  VIADD R4, R29, 0x17 ;  /* 0x000000171d047836 */ /* 0x000fe40000000000 */
[----:B-1----:R-:W-:Y:S02]  /*c430*/  IMAD.MOV.U32 R13, RZ, RZ, R8 ;  /* 0x000000ffff0d7224 */ /* 0x002fe400078e0008 */
[----:B------:R-:W-:Y:S01]  /*c440*/  @!P2 IMAD.MOV R14, RZ, RZ, -R14 ;  /* 0x000000ffff0ea224 */ /* 0x000fe200078e0a0e */
[----:B------:R-:W-:Y:S01]  /*c450*/  ISETP.GT.U32.AND P2, PT, R0, R23, PT ;  /* 0x000000170000720c */ /* 0x000fe20003f44070 */
[----:B------:R-:W-:Y:S01]  /*c460*/  @!P5 IMAD.IADD R17, R17, 0x1, -R0 ;  /* 0x000000011111d824 */ /* 0x000fe200078e0a00 */
[----:B------:R-:W-:Y:S01]  /*c470*/  IABS R7, R4 ;  /* 0x0000000400077213 */ /* 0x000fe20000000000 */
[----:B------:R-:W-:Y:S01]  /*c480*/  @!P1 IMAD.MOV R13, RZ, RZ, -R13 ;  /* 0x000000ffff0d9224 */ /* 0x000fe200078e0a0d */
[----:B------:R-:W-:Y:S01]  /*c490*/  STL [R1+0x70], R14 ;  /* 0x0000700e01007387 */ /* 0x000fe20000100800 */
[----:B--2---:R-:W-:Y:S01]  /*c4a0*/  VIADD R18, R18, 0xffffffe ;  /* 0x0ffffffe12127836 */ /* 0x004fe20000000000 */
[----:B------:R-:W-:Y:S01]  /*c4b0*/  ISETP.GT.U32.AND P5, PT, R0, R17, PT ;  /* 0x000000110000720c */ /* 0x000fe20003fa4070 */
[----:B------:R-:W-:Y:S01]  /*c4c0*/  IMAD.HI.U32 R3, R2, R7, RZ ;  /* 0x0000000702037227 */ /* 0x000fe200078e00ff */
[----:B------:R1:W-:Y:S01]  /*c4d0*/  STL [R1+0xac], R13 ;  /* 0x0000ac0d01007387 */ /* 0x0003e20000100800 */
[----:B------:R-:W2:Y:S02]  /*c4e0*/  F2I.FTZ.U32.TRUNC.NTZ R19, R18 ;  /* 0x0000001200137305 */ /* 0x000ea4000021f000 */
[----:B------:R-:W-:-:S02]  /*c4f0*/  IMAD.MOV R3, RZ, RZ, -R3 ;  /* 0x000000ffff037224 */ /* 0x000fc400078e0a03 */
[--C-:B------:R-:W-:Y:S01]  /*c500*/  @!P6 IMAD.IADD R22, R22, 0x1, -R0.reuse ;  /* 0x000000011616e824 */ /* 0x100fe200078e0a00 */
[----:B------:R-:W-:Y:S01]  /*c510*/  ISETP.GE.AND P6, PT, R4, RZ, PT ;  /* 0x000000ff0400720c */ /* 0x000fe20003fc6270 */
[--C-:B------:R-:W-:Y:S02]  /*c520*/  @!P2 IMAD.IADD R23, R23, 0x1, -R0.reuse ;  /* 0x000000011717a824 */ /* 0x100fe400078e0a00 */
[C---:B------:R-:W-:Y:S01]  /*c530*/  IMAD R7, R0.reuse, R3, R7 ;  /* 0x0000000300077224 */ /* 0x040fe200078e0207 */
[C---:B------:R-:W-:Y:S01]  /*c540*/  ISETP.GT.U32.AND P1, PT, R0.reuse, R22, PT ;  /* 0x000000160000720c */ /* 0x040fe20003f24070 */
[----:B-1----:R-:W-:Y:S02]  /*c550*/  VIADD R13, R29, 0x16 ;  /* 0x000000161d0d7836 */ /* 0x002fe40000000000 */
[----:B------:R-:W-:Y:S01]  /*c560*/  @!P5 IMAD.IADD R17, R17, 0x1, -R0 ;  /* 0x000000011111d824 */ /* 0x000fe200078e0a00 */
[----:B------:R-:W-:Y:S01]  /*c570*/  ISETP.GT.U32.AND P5, PT, R0, R7, PT ;  /* 0x000000070000720c */ /* 0x000fe20003fa4070 */
[----:B------:R-:W-:Y:S01]  /*c580*/  VIADD R4, R29, 0x15 ;  /* 0x000000151d047836 */ /* 0x000fe20000000000 */
[----:B------:R-:W-:Y:S01]  /*c590*/  ISETP.GE.AND P2, PT, R13, RZ, PT ;  /* 0x000000ff0d00720c */ /* 0x000fe20003f46270 */
[----:B--2---:R-:W-:Y:S01]  /*c5a0*/  IMAD.MOV R6, RZ, RZ, -R19 ;  /* 0x000000ffff067224 */ /* 0x004fe200078e0a13 */
[----:B------:R-:W-:Y:S01]  /*c5b0*/  IABS R13, R13 ;  /* 0x0000000d000d7213 */ /* 0x000fe20000000000 */
[----:B------:R-:W-:-:S02]  /*c5c0*/  IMAD.MOV.U32 R18, RZ, RZ, RZ ;  /* 0x000000ffff127224 */ /* 0x000fc400078e00ff */
[----:B------:R-:W-:Y:S02]  /*c5d0*/  IMAD R6, R6, R16, RZ ;  /* 0x0000001006067224 */ /* 0x000fe400078e02ff */
[----:B------:R-:W-:-:S04]  /*c5e0*/  IMAD.HI.U32 R3, R2, R13, RZ ;  /* 0x0000000d02037227 */ /* 0x000fc800078e00ff */
[----:B------:R-:W-:Y:S02]  /*c5f0*/  IMAD.MOV R3, RZ, RZ, -R3 ;  /* 0x000000ffff037224 */ /* 0x000fe400078e0a03 */
[--C-:B------:R-:W-:Y:S01]  /*c600*/  @!P1 IMAD.IADD R22, R22, 0x1, -R0.reuse ;  /* 0x0000000116169824 */ /* 0x100fe200078e0a00 */
[----:B------:R-:W-:Y:S01]  /*c610*/  ISETP.GE.AND P1, PT, R4, RZ, PT ;  /* 0x000000ff0400720c */ /* 0x000fe20003f26270 */
[C---:B------:R-:W-:Y:S01]  /*c620*/  IMAD R13, R0.reuse, R3, R13 ;  /* 0x00000003000d7224 */ /* 0x040fe200078e020d */
[----:B------:R-:W-:Y:S01]  /*c630*/  IABS R4, R4 ;  /* 0x0000000400047213 */ /* 0x000fe20000000000 */
[----:B------:R-:W-:Y:S02]  /*c640*/  VIADD R15, R29, 0x13 ;  /* 0x000000131d0f7836 */ /* 0x000fe40000000000 */
[----:B------:R-:W-:Y:S01]  /*c650*/  @!P5 IMAD.IADD R7, R7, 0x1, -R0 ;  /* 0x000000010707d824 */ /* 0x000fe200078e0a00 */
[----:B------:R-:W-:Y:S01]  /*c660*/  ISETP.GT.U32.AND P5, PT, R0, R13, PT ;  /* 0x0000000d0000720c */ /* 0x000fe20003fa4070 */
[----:B------:R-:W-:Y:S01]  /*c670*/  IMAD.HI.U32 R18, R19, R6, R18 ;  /* 0x0000000613127227 */ /* 0x000fe200078e0012 */
[----:B------:R-:W-:-:S03]  /*c680*/  IABS R19, R15 ;  /* 0x0000000f00137213 */ /* 0x000fc60000000000 */
[----:B------:R-:W-:-:S04]  /*c690*/  IMAD.HI.U32 R12, R2, R4, RZ ;  /* 0x00000004020c7227 */ /* 0x000fc800078e00ff */
[----:B------:R-:W-:Y:S02]  /*c6a0*/  VIADD R9, R29, 0x14 ;  /* 0x000000141d097836 */ /* 0x000fe40000000000 */
[----:B------:R-:W-:Y:S02]  /*c6b0*/  IMAD.MOV R12, RZ, RZ, -R12 ;  /* 0x000000ffff0c7224 */ /* 0x000fe400078e0a0c */
[----:B------:R-:W-:Y:S01]  /*c6c0*/  IMAD.HI.U32 R21, R2, R19, RZ ;  /* 0x0000001302157227 */ /* 0x000fe200078e00ff */
[----:B------:R-:W-:-:S03]  /*c6d0*/  IABS R6, R9 ;  /* 0x0000000900067213 */ /* 0x000fc60000000000 */
[C---:B------:R-:W-:Y:S02]  /*c6e0*/  VIADD R8, R29.reuse, 0x12 ;  /* 0x000000121d087836 */ /* 0x040fe40000000000 */
[----:B------:R-:W-:Y:S02]  /*c6f0*/  IMAD.MOV.U32 R25, RZ, RZ, R23 ;  /* 0x000000ffff197224 */ /* 0x000fe400078e0017 */
[----:B------:R-:W-:Y:S01]  /*c700*/  IMAD R4, R0, R12, R4 ;  /* 0x0000000c00047224 */ /* 0x000fe200078e0204 */
[----:B------:R-:W-:Y:S01]  /*c710*/  IABS R20, R8 ;  /* 0x0000000800147213 */ /* 0x000fe20000000000 */
[----:B------:R-:W-:Y:S02]  /*c720*/  IMAD.MOV R21, RZ, RZ, -R21 ;  /* 0x000000ffff157224 */ /* 0x000fe400078e0a15 */
[----:B------:R-:W-:Y:S02]  /*c730*/  VIADD R12, R29, 0x11 ;  /* 0x000000111d0c7836 */ /* 0x000fe40000000000 */
[----:B------:R-:W-:-:S02]  /*c740*/  IMAD.MOV.U32 R24, RZ, RZ, R22 ;  /* 0x000000ffff187224 */ /* 0x000fc400078e0016 */
[----:B------:R-:W-:-:S04]  /*c750*/  IMAD.HI.U32 R14, R2, R6, RZ ;  /* 0x00000006020e7227 */ /* 0x000fc800078e00ff */
[----:B------:R-:W-:Y:S02]  /*c760*/  @!P5 IMAD.IADD R13, R13, 0x1, -R0 ;  /* 0x000000010d0dd824 */ /* 0x000fe400078e0a00 */
[----:B------:R-:W-:Y:S01]  /*c770*/  @!P0 IMAD.MOV R25, RZ, RZ, -R25 ;  /* 0x000000ffff198224 */ /* 0x000fe200078e0a19 */
[C---:B------:R-:W-:Y:S01]  /*c780*/  ISETP.GT.U32.AND P0, PT, R0.reuse, R7, PT ;  /* 0x000000070000720c */ /* 0x040fe20003f04070 */
[C---:B------:R-:W-:Y:S01]  /*c790*/  IMAD R19, R0.reuse, R21, R19 ;  /* 0x0000001500137224 */ /* 0x040fe200078e0213 */
[----:B------:R-:W-:Y:S01]  /*c7a0*/  IABS R21, R12 ;  /* 0x0000000c00157213 */ /* 0x000fe20000000000 */
[----:B------:R-:W-:Y:S01]  /*c7b0*/  @!P4 IMAD.MOV R24, RZ, RZ, -R24 ;  /* 0x000000ffff18c224 */ /* 0x000fe200078e0a18 */
[----:B------:R-:W-:Y:S01]  /*c7c0*/  ISETP.GT.U32.AND P5, PT, R0, R13, PT ;  /* 0x0000000d0000720c */ /* 0x000fe20003fa4070 */
[----:B------:R-:W-:Y:S01]  /*c7d0*/  IMAD.MOV R14, RZ, RZ, -R14 ;  /* 0x000000ffff0e7224 */ /* 0x000fe200078e0a0e */
[----:B------:R-:W-:Y:S01]  /*c7e0*/  STL [R1+0x40], R25 ;  /* 0x0000401901007387 */ /* 0x000fe20000100800 */
[----:B------:R-:W-:Y:S01]  /*c7f0*/  IMAD.HI.U32 R3, R2, R20, RZ ;  /* 0x0000001402037227 */ /* 0x000fe200078e00ff */
[----:B------:R-:W-:-:S02]  /*c800*/  ISETP.GT.U32.AND P4, PT, R0, R4, PT ;  /* 0x000000040000720c */ /* 0x000fc40003f84070 */
[----:B------:R1:W-:Y:S01]  /*c810*/  STL [R1+0x44], R24 ;  /* 0x0000441801007387 */ /* 0x0003e20000100800 */
[----:B------:R-:W-:Y:S02]  /*c820*/  IMAD R6, R0, R14, R6 ;  /* 0x0000000e00067224 */ /* 0x000fe400078e0206 */
[----:B------:R-:W-:-:S04]  /*c830*/  IMAD.HI.U32 R23, R2, R21, RZ ;  /* 0x0000001502177227 */ /* 0x000fc800078e00ff */
[----:B------:R-:W-:Y:S02]  /*c840*/  IMAD.MOV R3, RZ, RZ, -R3 ;  /* 0x000000ffff037224 */ /* 0x000fe400078e0a03 */
[----:B------:R-:W-:Y:S02]  /*c850*/  IMAD.MOV R23, RZ, RZ, -R23 ;  /* 0x000000ffff177224 */ /* 0x000fe400078e0a17 */
[----:B-1----:R-:W-:Y:S01]  /*c860*/  IMAD.MOV.U32 R24, RZ, RZ, R17 ;  /* 0x000000ffff187224 */ /* 0x002fe200078e0011 */
[----:B------:R-:W-:Y:S01]  /*c870*/  IABS R17, R26 ;  /* 0x0000001a00117213 */ /* 0x000fe20000000000 */
[C---:B------:R-:W-:Y:S02]  /*c880*/  IMAD R20, R0.reuse, R3, R20 ;  /* 0x0000000300147224 */ /* 0x040fe400078e0214 */
[----:B------:R-:W-:Y:S01]  /*c890*/  @!P3 IMAD.MOV R24, RZ, RZ, -R24 ;  /* 0x000000ffff18b224 */ /* 0x000fe200078e0a18 */
[C---:B------:R-:W-:Y:S01]  /*c8a0*/  ISETP.GT.U32.AND P3, PT, R0.reuse, R6, PT ;  /* 0x000000060000720c */ /* 0x040fe20003f64070 */
[----:B------:R-:W-:Y:S01]  /*c8b0*/  @!P0 IMAD.IADD R7, R7, 0x1, -R0 ;  /* 0x0000000107078824 */ /* 0x000fe200078e0a00 */
[C---:B------:R-:W-:Y:S01]  /*c8c0*/  ISETP.GT.U32.AND P0, PT, R0.reuse, R19, PT ;  /* 0x000000130000720c */ /* 0x040fe20003f04070 */
[----:B------:R-:W-:Y:S01]  /*c8d0*/  IMAD R21, R0, R23, R21 ;  /* 0x0000001700157224 */ /* 0x000fe200078e0215 */
[----:B------:R1:W-:Y:S01]  /*c8e0*/  STL [R1+0x4c], R24 ;  /* 0x00004c1801007387 */ /* 0x0003e20000100800 */
[----:B------:R-:W-:-:S02]  /*c8f0*/  VIADD R14, R29, 0x10 ;  /* 0x000000101d0e7836 */ /* 0x000fc40000000000 */
[--C-:B------:R-:W-:Y:S01]  /*c900*/  @!P5 IMAD.IADD R13, R13, 0x1, -R0.reuse ;  /* 0x000000010d0dd824 */ /* 0x100fe200078e0a00 */
[----:B------:R-:W-:Y:S01]  /*c910*/  ISETP.GT.U32.AND P5, PT, R0, R20, PT ;  /* 0x000000140000720c */ /* 0x000fe20003fa4070 */
[----:B------:R-:W-:Y:S01]  /*c920*/  @!P4 IMAD.IADD R4, R4, 0x1, -R0 ;  /* 0x000000010404c824 */ /* 0x000fe200078e0a00 */
[----:B------:R-:W-:Y:S01]  /*c930*/  ISETP.GT.U32.AND P4, PT, R0, R21, PT ;  /* 0x000000150000720c */ /* 0x000fe20003f84070 */
[----:B------:R-:W-:Y:S01]  /*c940*/  IMAD.HI.U32 R18, R18, R17, RZ ;  /* 0x0000001112127227 */ /* 0x000fe200078e00ff */
[----:B------:R-:W-:-:S03]  /*c950*/  IABS R3, R14 ;  /* 0x0000000e00037213 */ /* 0x000fc60000000000 */
[----:B------:R-:W-:Y:S01]  /*c960*/  @!P3 IMAD.IADD R6, R6, 0x1, -R0 ;  /* 0x000000010606b824 */ /* 0x000fe200078e0a00 */
[----:B------:R-:W-:Y:S01]  /*c970*/  ISETP.GT.U32.AND P3, PT, R0, R4, PT ;  /* 0x000000040000720c */ /* 0x000fe20003f64070 */
[----:B------:R-:W-:-:S04]  /*c980*/  IMAD.HI.U32 R22, R2, R3, RZ ;  /* 0x0000000302167227 */ /* 0x000fc800078e00ff */
[----:B------:R-:W-:Y:S01]  /*c990*/  @!P0 IMAD.IADD R19, R19, 0x1, -R0 ;  /* 0x0000000113138824 */ /* 0x000fe200078e0a00 */
[----:B------:R-:W-:Y:S01]  /*c9a0*/  ISETP.GT.U32.AND P0, PT, R0, R6, PT ;  /* 0x000000060000720c */ /* 0x000fe20003f04070 */
[----:B------:R-:W-:Y:S01]  /*c9b0*/  IMAD.MOV R23, RZ, RZ, -R22 ;  /* 0x000000ffff177224 */ /* 0x000fe200078e0a16 */
[----:B------:R-:W-:Y:S01]  /*c9c0*/  IABS R22, R29 ;  /* 0x0000001d00167213 */ /* 0x000fe20000000000 */
[--C-:B------:R-:W-:Y:S01]  /*c9d0*/  @!P5 IMAD.IADD R20, R20, 0x1, -R0.reuse ;  /* 0x000000011414d824 */ /* 0x100fe200078e0a00 */
[C---:B------:R-:W-:Y:S01]  /*c9e0*/  ISETP.GT.U32.AND P5, PT, R0.reuse, R19, PT ;  /* 0x000000130000720c */ /* 0x040fe20003fa4070 */
[----:B------:R-:W-:Y:S02]  /*c9f0*/  @!P4 IMAD.IADD R21, R21, 0x1, -R0 ;  /* 0x000000011515c824 */ /* 0x000fe400078e0a00 */
[C---:B------:R-:W-:Y:S01]  /*ca00*/  IMAD R3, R0.reuse, R23, R3 ;  /* 0x0000001700037224 */ /* 0x040fe200078e0203 */
[----:B------:R-:W-:Y:S01]  /*ca10*/  ISETP.GT.U32.AND P4, PT, R0, R20, PT ;  /* 0x000000140000720c */ /* 0x000fe20003f84070 */
[----:B------:R-:W-:-:S02]  /*ca20*/  IMAD.MOV R18, RZ, RZ, -R18 ;  /* 0x000000ffff127224 */ /* 0x000fc400078e0a12 */
[----:B------:R-:W-:Y:S01]  /*ca30*/  @!P6 IMAD.MOV R7, RZ, RZ, -R7 ;  /* 0x000000ffff07e224 */ /* 0x000fe200078e0a07 */
[----:B------:R-:W-:Y:S01]  /*ca40*/  ISETP.GT.U32.AND P6, PT, R0, R21, PT ;  /* 0x000000150000720c */ /* 0x000fe20003fc4070 */
[----:B------:R-:W-:Y:S01]  /*ca50*/  @!P3 IMAD.IADD R4, R4, 0x1, -R0 ;  /* 0x000000010404b824 */ /* 0x000fe200078e0a00 */
[----:B------:R-:W-:Y:S01]  /*ca60*/  ISETP.GT.U32.AND P3, PT, R0, R3, PT ;  /* 0x000000030000720c */ /* 0x000fe20003f64070 */
[----:B------:R-:W-:Y:S01]  /*ca70*/  IMAD R17, R16, R18, R17 ;  /* 0x0000001210117224 */ /* 0x000fe200078e0211 */
[----:B------:R-:W-:Y:S01]  /*ca80*/  STL [R1+0xe70], R7 ;  /* 0x000e700701007387 */ /* 0x000fe20000100800 */
[----:B------:R-:W-:-:S04]  /*ca90*/  IMAD.HI.U32 R18, R2, R22, RZ ;  /* 0x0000001602127227 */ /* 0x000fc800078e00ff */
[----:B------:R-:W-:Y:S02]  /*caa0*/  IMAD.MOV R18, RZ, RZ, -R18 ;  /* 0x000000ffff127224 */ /* 0x000fe400078e0a12 */
[----:B------:R-:W-:Y:S01]  /*cab0*/  @!P5 IMAD.IADD R19, R19, 0x1, -R0 ;  /* 0x000000011313d824 */ /* 0x000fe200078e0a00 */
[----:B------:R-:W-:Y:S01]  /*cac0*/  ISETP.GT.U32.AND P5, PT, R16, R17, PT ;  /* 0x000000111000720c */ /* 0x000fe20003fa4070 */
[----:B------:R-:W-:Y:S02]  /*cad0*/  IMAD R22, R0, R18, R22 ;  /* 0x0000001200167224 */ /* 0x000fe400078e0216 */
[--C-:B------:R-:W-:Y:S01]  /*cae0*/  @!P6 IMAD.IADD R21, R21, 0x1, -R0.reuse ;  /* 0x000000011515e824 */ /* 0x100fe200078e0a00 */
[----:B------:R-:W-:Y:S01]  /*caf0*/  ISETP.GE.AND P6, PT, R8, RZ, PT ;  /* 0x000000ff0800720c */ /* 0x000fe20003fc6270 */
[----:B------:R-:W-:Y:S01]  /*cb00*/  @!P3 IMAD.IADD R3, R3, 0x1, -R0 ;  /* 0x000000010303b824 */ /* 0x000fe200078e0a00 */
[----:B------:R-:W-:Y:S01]  /*cb10*/  ISETP.GT.U32.AND P3, PT, R0, R22, PT ;  /* 0x000000160000720c */ /* 0x000fe20003f64070 */
[----:B------:R-:W-:-:S02]  /*cb20*/  IMAD.MOV.U32 R8, RZ, RZ, R13 ;  /* 0x000000ffff087224 */ /* 0x000fc400078e000d */
[----:B------:R-:W-:Y:S01]  /*cb30*/  @!P0 IMAD.IADD R6, R6, 0x1, -R0 ;  /* 0x0000000106068824 */ /* 0x000fe200078e0a00 */
[----:B------:R-:W-:Y:S01]  /*cb40*/  ISETP.GE.AND P0, PT, R9, RZ, PT ;  /* 0x000000ff0900720c */ /* 0x000fe20003f06270 */
[----:B------:R-:W-:Y:S01]  /*cb50*/  @!P2 IMAD.MOV R8, RZ, RZ, -R8 ;  /* 0x000000ffff08a224 */ /* 0x000fe200078e0a08 */
[----:B------:R-:W-:Y:S01]  /*cb60*/  ISETP.GT.U32.AND P2, PT, R0, R3, PT ;  /* 0x000000030000720c */ /* 0x000fe20003f44070 */
[----:B------:R-:W-:Y:S01]  /*cb70*/  @!P5 IMAD.IADD R17, R17, 0x1, -R16 ;  /* 0x000000011111d824 */ /* 0x000fe200078e0a10 */
[----:B------:R-:W-:Y:S01]  /*cb80*/  ISETP.GE.AND P5, PT, R12, RZ, PT ;  /* 0x000000ff0c00720c */ /* 0x000fe20003fa6270 */
[----:B------:R-:W-:Y:S01]  /*cb90*/  VIADD R9, R29, 0xf ;  /* 0x0000000f1d097836 */ /* 0x000fe20000000000 */
[----:B------:R-:W-:Y:S01]  /*cba0*/  STL [R1+0xe74], R8 ;  /* 0x000e740801007387 */ /* 0x000fe20000100800 */
[----:B------:R-:W-:Y:S01]  /*cbb0*/  @!P1 IMAD.MOV R4, RZ, RZ, -R4 ;  /* 0x000000ffff049224 */ /* 0x000fe200078e0a04 */
[----:B------:R-:W-:Y:S01]  /*cbc0*/  ISETP.GT.U32.AND P1, PT, R16, R17, PT ;  /* 0x000000111000720c */ /* 0x000fe20003f24070 */
[--C-:B------:R-:W-:Y:S01]  /*cbd0*/  @!P3 IMAD.IADD R22, R22, 0x1, -R0.reuse ;  /* 0x000000011616b824 */ /* 0x100fe200078e0a00 */
[----:B------:R-:W-:Y:S01]  /*cbe0*/  IABS R23, R9 ;  /* 0x0000000900177213 */ /* 0x000fe20000000000 */
[--C-:B------:R-:W-:Y:S01]  /*cbf0*/  @!P4 IMAD.IADD R20, R20, 0x1, -R0.reuse ;  /* 0x000000011414c824 */ /* 0x100fe200078e0a00 */
[----:B------:R-:W-:Y:S01]  /*cc00*/  ISETP.GE.AND P4, PT, R15, RZ, PT ;  /* 0x000000ff0f00720c */ /* 0x000fe20003f86270 */
[----:B------:R-:W-:Y:S01]  /*cc10*/  VIADD R13, R29, 0xe ;  /* 0x0000000e1d0d7836 */ /* 0x000fe20000000000 */
[----:B------:R-:W-:Y:S01]  /*cc20*/  ISETP.GT.U32.AND P3, PT, R0, R22, PT ;  /* 0x000000160000720c */ /* 0x000fe20003f64070 */
[----:B------:R-:W-:Y:S01]  /*cc30*/  IMAD.HI.U32 R15, R2, R23, RZ ;  /* 0x00000017020f7227 */ /* 0x000fe200078e00ff */
[----:B------:R2:W-:Y:S02]  /*cc40*/  STL [R1+0xe78], R4 ;  /* 0x000e780401007387 */ /* 0x0005e40000100800 */
[----:B-1----:R-:W-:Y:S01]  /*cc50*/  IABS R24, R13 ;  /* 0x0000000d00187213 */ /* 0x002fe20000000000 */
[----:B------:R-:W-:Y:S01]  /*cc60*/  @!P2 IMAD.IADD R3, R3, 0x1, -R0 ;  /* 0x000000010303a824 */ /* 0x000fe200078e0a00 */
[----:B------:R-:W-:Y:S01]  /*cc70*/  ISETP.GE.AND P2, PT, R26, RZ, PT ;  /* 0x000000ff1a00720c */ /* 0x000fe20003f46270 */
[----:B------:R-:W-:-:S02]  /*cc80*/  VIADD R12, R29, 0xd ;  /* 0x0000000d1d0c7836 */ /* 0x000fc40000000000 */
[----:B------:R-:W-:Y:S02]  /*cc90*/  IMAD.MOV R15, RZ, RZ, -R15 ;  /* 0x000000ffff0f7224 */ /* 0x000fe400078e0a0f */
[----:B------:R-:W-:Y:S01]  /*cca0*/  @!P1 IMAD.IADD R17, R17, 0x1, -R16 ;  /* 0x0000000111119824 */ /* 0x000fe200078e0a10 */
[----:B------:R-:W-:Y:S01]  /*ccb0*/  IABS R25, R12 ;  /* 0x0000000c00197213 */ /* 0x000fe20000000000 */
[----:B------:R-:W-:Y:S01]  /*ccc0*/  IMAD R23, R0, R15, R23 ;  /* 0x0000000f00177224 */ /* 0x000fe200078e0217 */
[----:B------:R-:W-:Y:S01]  /*ccd0*/  ISETP.NE.AND P1, PT, R10, RZ, PT ;  /* 0x000000ff0a00720c */ /* 0x000fe20003f25270 */
[----:B------:R-:W-:-:S04]  /*cce0*/  IMAD.HI.U32 R15, R2, R24, RZ ;  /* 0x00000018020f7227 */ /* 0x000fc800078e00ff */
[----:B--2---:R-:W-:Y:S02]  /*ccf0*/  IMAD.MOV.U32 R4, RZ, RZ, R17 ;  /* 0x000000ffff047224 */ /* 0x004fe400078e0011 */
[----:B------:R-:W-:-:S04]  /*cd00*/  IMAD.HI.U32 R16, R2, R25, RZ ;  /* 0x0000001902107227 */ /* 0x000fc800078e00ff */
[----:B------:R-:W-:Y:S02]  /*cd10*/  IMAD.MOV R15, RZ, RZ, -R15 ;  /* 0x000000ffff0f7224 */ /* 0x000fe400078e0a0f */
[----:B------:R-:W-:Y:S01]  /*cd20*/  @!P3 IMAD.IADD R22, R22, 0x1, -R0 ;  /* 0x000000011616b824 */ /* 0x000fe200078e0a00 */
[----:B------:R-:W-:Y:S01]  /*cd30*/  ISETP.GE.AND P3, PT, R14, RZ, PT ;  /* 0x000000ff0e00720c */ /* 0x000fe20003f66270 */
[----:B------:R-:W-:Y:S01]  /*cd40*/  @!P2 IMAD.MOV R4, RZ, RZ, -R4 ;  /* 0x000000ffff04a224 */ /* 0x000fe200078e0a04 */
[----:B------:R-:W-:Y:S01]  /*cd50*/  ISETP.GE.AND P2, PT, R9, RZ, PT ;  /* 0x000000ff0900720c */ /* 0x000fe20003f46270 */
[----:B------:R-:W-:Y:S01]  /*cd60*/  IMAD.MOV R14, RZ, RZ, -R16 ;  /* 0x000000ffff0e7224 */ /* 0x000fe200078e0a10 */
[----:B------:R-:W-:Y:S01]  /*cd70*/  @!P1 LOP3.LUT R4, RZ, R10, RZ, 0x33, !PT ;  /* 0x0000000aff049212 */ /* 0x000fe200078e33ff */
[----:B------:R-:W-:Y:S02]  /*cd80*/  IMAD R24, R0, R15, R24 ;  /* 0x0000000f00187224 */ /* 0x000fe400078e0218 */
[----:B------:R-:W-:-:S02]  /*cd90*/  VIADD R9, R29, 0xc ;  /* 0x0000000c1d097836 */ /* 0x000fc40000000000 */
[C---:B------:R-:W-:Y:S01]  /*cda0*/  IMAD R25, R0.reuse, R14, R25 ;  /* 0x0000000e00197224 */ /* 0x040fe200078e0219 */
[C---:B------:R-:W-:Y:S01]  /*cdb0*/  ISETP.GT.U32.AND P1, PT, R0.reuse, R24, PT ;  /* 0x000000180000720c */ /* 0x040fe20003f24070 */
[----:B------:R-:W-:Y:S01]  /*cdc0*/  @!P0 IMAD.MOV R6, RZ, RZ, -R6 ;  /* 0x000000ffff068224 */ /* 0x000fe200078e0a06 */
[----:B0-----:R-:W-:Y:S01]  /*cdd0*/  IABS R26, R9 ;  /* 0x00000009001a7213 */ /* 0x001fe20000000000 */
[----:B------:R-:W-:Y:S01]  /*cde0*/  @!P4 IMAD.MOV R19, RZ, RZ, -R19 ;  /* 0x000000ffff13c224 */ /* 0x000fe200078e0a13 */
[C---:B------:R-:W-:Y:S01]  /*cdf0*/  ISETP.GT.U32.AND P0, PT, R0.reuse, R23, PT ;  /* 0x000000170000720c */ /* 0x040fe20003f04070 */
[----:B------:R-:W-:Y:S01]  /*ce00*/  @!P5 IMAD.MOV R21, RZ, RZ, -R21 ;  /* 0x000000ffff15d224 */ /* 0x000fe200078e0a15 */
[----:B------:R-:W-:Y:S01]  /*ce10*/  ISETP.GT.U32.AND P4, PT, R0, R25, PT ;  /* 0x000000190000720c */ /* 0x000fe20003f84070 */
[----:B------:R-:W-:Y:S01]  /*ce20*/  IMAD.HI.U32 R14, R2, R26, RZ ;  /* 0x0000001a020e7227 */ /* 0x000fe200078e00ff */
[----:B------:R-:W-:Y:S01]  /*ce30*/  ISETP.GE.AND P5, PT, R13, RZ, PT ;  /* 0x000000ff0d00720c */ /* 0x000fe20003fa6270 */
[----:B------:R0:W-:Y:S02]  /*ce40*/  STL [R1+0xe7c], R6 ;  /* 0x000e7c0601007387 */ /* 0x0001e40000100800 */
[----:B------:R-:W-:-:S02]  /*ce50*/  IMAD.MOV R13, RZ, RZ, -R14 ;  /* 0x000000ffff0d7224 */ /* 0x000fc400078e0a0e */
[----:B------:R-:W-:Y:S01]  /*ce60*/  @!P1 IMAD.IADD R24, R24, 0x1, -R0 ;  /* 0x0000000118189824 */ /* 0x000fe200078e0a00 */
[----:B------:R-:W-:Y:S01]  /*ce70*/  STL [R1+0x2c], R4 ;  /* 0x00002c0401007387 */ /* 0x000fe20000100800 */
[C---:B------:R-:W-:Y:S02]  /*ce80*/  IMAD R26, R0.reuse, R13, R26 ;  /* 0x0000000d001a7224 */ /* 0x040fe400078e021a */
[----:B------:R-:W-:Y:S01]  /*ce90*/  @!P0 IMAD.IADD R23, R23, 0x1, -R0 ;  /* 0x0000000117178824 */ /* 0x000fe200078e0a00 */
[C---:B------:R-:W-:Y:S01]  /*cea0*/  ISETP.GT.U32.AND P1, PT, R0.reuse, R24, PT ;  /* 0x000000180000720c */ /* 0x040fe20003f24070 */
[----:B------:R-:W-:Y:S01]  /*ceb0*/  @!P6 IMAD.MOV R20, RZ, RZ, -R20 ;  /* 0x000000ffff14e224 */ /* 0x000fe200078e0a14 */
[----:B------:R-:W-:Y:S01]  /*cec0*/  ISETP.GE.AND P6, PT, R29, RZ, PT ;  /* 0x000000ff1d00720c */ /* 0x000fe20003fc6270 */
[--C-:B------:R-:W-:Y:S01]  /*ced0*/  @!P4 IMAD.IADD R25, R25, 0x1, -R0.reuse ;  /* 0x000000011919c824 */ /* 0x100fe200078e0a00 */
[C---:B------:R-:W-:Y:S01]  /*cee0*/  ISETP.GT.U32.AND P4, PT, R0.reuse, R26, PT ;  /* 0x0000001a0000720c */ /* 0x040fe20003f84070 */
[C---:B------:R-:W-:Y:S01]  /*cef0*/  VIADD R10, R29.reuse, 0xb ;  /* 0x0000000b1d0a7836 */ /* 0x040fe20000000000 */
[----:B------:R-:W-:Y:S01]  /*cf00*/  ISETP.GT.U32.AND P0, PT, R0, R23, PT ;  /* 0x000000170000720c */ /* 0x000fe20003f04070 */
[C---:B0-----:R-:W-:Y:S01]  /*cf10*/  VIADD R6, R29.reuse, 0x2 ;  /* 0x000000021d067836 */ /* 0x041fe20000000000 */
[----:B------:R-:W-:Y:S01]  /*cf20*/  STL [R1+0xe80], R19 ;  /* 0x000e801301007387 */ /* 0x000fe20000100800 */
[C---:B------:R-:W-:Y:S01]  /*cf30*/  VIADD R7, R29.reuse, 0x3 ;  /* 0x000000031d077836 */ /* 0x040fe20000000000 */
[----:B------:R-:W-:Y:S01]  /*cf40*/  IABS R28, R10 ;  /* 0x0000000a001c7213 */ /* 0x000fe20000000000 */
[----:B------:R-:W-:Y:S01]  /*cf50*/  VIADD R8, R29, 0x4 ;  /* 0x000000041d087836 */ /* 0x000fe20000000000 */
[----:B------:R-:W-:Y:S01]  /*cf60*/  STL [R1+0xe84], R20 ;  /* 0x000e841401007387 */ /* 0x000fe20000100800 */
[----:B------:R-:W-:Y:S01]  /*cf70*/  @!P1 IMAD.IADD R24, R24, 0x1, -R0 ;  /* 0x0000000118189824 */ /* 0x000fe200078e0a00 */
[----:B------:R-:W-:Y:S01]  /*cf80*/  ISETP.GE.AND P1, PT, R10, RZ, PT ;  /* 0x000000ff0a00720c */ /* 0x000fe20003f26270 */
[----:B------:R-:W-:Y:S01]  /*cf90*/  @!P6 IMAD.MOV R22, RZ, RZ, -R22 ;  /* 0x000000ffff16e224 */ /* 0x000fe200078e0a16 */
[----:B------:R-:W-:Y:S01]  /*cfa0*/  ISETP.GT.U32.AND P6, PT, R0, R25, PT ;  /* 0x000000190000720c */ /* 0x000fe20003fc4070 */
[--C-:B------:R-:W-:Y:S01]  /*cfb0*/  @!P4 IMAD.IADD R26, R26, 0x1, -R0.reuse ;  /* 0x000000011a1ac824 */ /* 0x100fe200078e0a00 */
[----:B------:R-:W-:Y:S01]  /*cfc0*/  STL [R1+0xe88], R21 ;  /* 0x000e881501007387 */ /* 0x000fe20000100800 */
[----:B------:R-:W-:Y:S01]  /*cfd0*/  @!P0 IMAD.IADD R23, R23, 0x1, -R0 ;  /* 0x0000000117178824 */ /* 0x000fe200078e0a00 */
[----:B------:R-:W-:Y:S01]  /*cfe0*/  ISETP.GE.AND P0, PT, R12, RZ, PT ;  /* 0x000000ff0c00720c */ /* 0x000fe20003f06270 */
[----:B------:R-:W-:Y:S01]  /*cff0*/  @!P5 IMAD.MOV R24, RZ, RZ, -R24 ;  /* 0x000000ffff18d224 */ /* 0x000fe200078e0a18 */
[----:B------:R-:W-:Y:S01]  /*d000*/  ISETP.GT.U32.AND P5, PT, R0, R26, PT ;  /* 0x0000001a0000720c */ /* 0x000fe20003fa4070 */
[----:B------:R-:W-:Y:S01]  /*d010*/  IMAD.HI.U32 R12, R2, R28, RZ ;  /* 0x0000001c020c7227 */ /* 0x000fe200078e00ff */
[----:B------:R-:W-:Y:S03]  /*d020*/  STL [R1+0xe8c], R22 ;  /* 0x000e8c1601007387 */ /* 0x000fe60000100800 */
[----:B------:R-:W-:Y:S01]  /*d030*/  @!P2 IMAD.MOV R23, RZ, RZ, -R23 ;  /* 0x000000ffff17a224 */ /* 0x000fe200078e0a17 */
[----:B------:R-:W-:Y:S01]  /*d040*/  ISETP.GE.AND P2, PT, R9, RZ, PT ;  /* 0x000000ff0900720c */ /* 0x000fe20003f46270 */
[----:B------:R-:W-:-:S02]  /*d050*/  VIADD R9, R29, 0xa ;  /* 0x0000000a1d097836 */ /* 0x000fc40000000000 */
[----:B------:R-:W-:Y:S01]  /*d060*/  IMAD.MOV R12, RZ, RZ, -R12 ;  /* 0x000000ffff0c7224 */ /* 0x000fe200078e0a0c */
[----:B------:R0:W-:Y:S01]  /*d070*/  STL [R1+0xe90], R23 ;  /* 0x000e901701007387 */ /* 0x0001e20000100800 */
[----:B------:R-:W-:Y:S01]  /*d080*/  @!P6 IMAD.IADD R25, R25, 0x1, -R0 ;  /* 0x000000011919e824 */ /* 0x000fe200078e0a00 */
[----:B------:R-:W-:Y:S01]  /*d090*/  ISETP.GE.AND P6, PT, R9, RZ, PT ;  /* 0x000000ff0900720c */ /* 0x000fe20003fc6270 */
[----:B------:R-:W-:Y:S01]  /*d0a0*/  IMAD R28, R0, R12, R28 ;  /* 0x0000000c001c7224 */ /* 0x000fe200078e021c */
[----:B------:R-:W-:Y:S01]  /*d0b0*/  IABS R9, R9 ;  /* 0x0000000900097213 */ /* 0x000fe20000000000 */
[----:B------:R-:W-:Y:S01]  /*d0c0*/  VIADD R10, R29, 0x9 ;  /* 0x000000091d0a7836 */ /* 0x000fe20000000000 */
[----:B------:R-:W-:Y:S01]  /*d0d0*/  STL [R1+0xe94], R24 ;  /* 0x000e941801007387 */ /* 0x000fe20000100800 */
[----:B------:R-:W-:Y:S01]  /*d0e0*/  @!P5 IMAD.IADD R26, R26, 0x1, -R0 ;  /* 0x000000011a1ad824 */ /* 0x000fe200078e0a00 */
[----:B------:R-:W-:Y:S01]  /*d0f0*/  ISETP.GT.U32.AND P5, PT, R0, R28, PT ;  /* 0x0000001c0000720c */ /* 0x000fe20003fa4070 */
[----:B------:R-:W-:Y:S01]  /*d100*/  IMAD.HI.U32 R27, R2, R9, RZ ;  /* 0x00000009021b7227 */ /* 0x000fe200078e00ff */
[----:B------:R-:W-:-:S02]  /*d110*/  ISETP.GE.AND P4, PT, R10, RZ, PT ;  /* 0x000000ff0a00720c */ /* 0x000fc40003f86270 */
[----:B------:R-:W-:Y:S01]  /*d120*/  IABS R10, R10 ;  /* 0x0000000a000a7213 */ /* 0x000fe20000000000 */
[----:B------:R-:W-:Y:S02]  /*d130*/  IMAD.MOV R27, RZ, RZ, -R27 ;  /* 0x000000ffff1b7224 */ /* 0x000fe400078e0a1b */
[----:B0-----:R-:W-:Y:S02]  /*d140*/  VIADD R23, R29, 0x8 ;  /* 0x000000081d177836 */ /* 0x001fe40000000000 */
[----:B------:R-:W-:-:S03]  /*d150*/  IMAD.HI.U32 R18, R2, R10, RZ ;  /* 0x0000000a02127227 */ /* 0x000fc600078e00ff */
[----:B------:R-:W-:Y:S01]  /*d160*/  IABS R12, R23 ;  /* 0x00000017000c7213 */ /* 0x000fe20000000000 */
[----:B------:R-:W-:Y:S02]  /*d170*/  IMAD R9, R0, R27, R9 ;  /* 0x0000001b00097224 */ /* 0x000fe400078e0209 */
[----:B------:R-:W-:Y:S02]  /*d180*/  IMAD.MOV R18, RZ, RZ, -R18 ;  /* 0x000000ffff127224 */ /* 0x000fe400078e0a12 */
[----:B------:R-:W-:Y:S01]  /*d190*/  @!P5 IMAD.IADD R28, R28, 0x1, -R0 ;  /* 0x000000011c1cd824 */ /* 0x000fe200078e0a00 */
[C---:B------:R-:W-:Y:S01]  /*d1a0*/  ISETP.GT.U32.AND P5, PT, R0.reuse, R9, PT ;  /* 0x000000090000720c */ /* 0x040fe20003fa4070 */
[----:B------:R-:W-:Y:S01]  /*d1b0*/  IMAD R10, R0, R18, R10 ;  /* 0x00000012000a7224 */ /* 0x000fe200078e020a */
[----:B------:R-:W-:Y:S01]  /*d1c0*/  IABS R18, R6 ;  /* 0x0000000600127213 */ /* 0x000fe20000000000 */
[----:B------:R-:W-:Y:S02]  /*d1d0*/  VIADD R21, R29, 0x7 ;  /* 0x000000071d157836 */ /* 0x000fe40000000000 */
[----:B------:R-:W-:-:S03]  /*d1e0*/  IMAD.HI.U32 R17, R2, R12, RZ ;  /* 0x0000000c02117227 */ /* 0x000fc600078e00ff */
[----:B------:R-:W-:Y:S01]  /*d1f0*/  IABS R13, R21 ;  /* 0x00000015000d7213 */ /* 0x000fe20000000000 */
[----:B------:R-:W-:-:S04]  /*d200*/  IMAD.HI.U32 R4, R2, R18, RZ ;  /* 0x0000001202047227 */ /* 0x000fc800078e00ff */
[----:B------:R-:W-:Y:S02]  /*d210*/  IMAD.MOV R4, RZ, RZ, -R4 ;  /* 0x000000ffff047224 */ /* 0x000fe400078e0a04 */
[----:B------:R-:W-:Y:S01]  /*d220*/  @!P5 IMAD.IADD R9, R9, 0x1, -R0 ;  /* 0x000000010909d824 */ /* 0x000fe200078e0a00 */
[C---:B------:R-:W-:Y:S01]  /*d230*/  ISETP.GT.U32.AND P5, PT, R0.reuse, R28, PT ;  /* 0x0000001c0000720c */ /* 0x040fe20003fa4070 */
[C---:B------:R-:W-:Y:S02]  /*d240*/  IMAD R18, R0.reuse, R4, R18 ;  /* 0x0000000400127224 */ /* 0x040fe400078e0212 */
[----:B------:R-:W-:Y:S01]  /*d250*/  @!P0 IMAD.MOV R25, RZ, RZ, -R25 ;  /* 0x000000ffff198224 */ /* 0x000fe200078e0a19 */
[----:B------:R-:W0:Y:S01]  /*d260*/  S2R R4, SR_TID.X ;  /* 0x0000000000047919 */ /* 0x000e220000002100 */
[----:B------:R-:W-:Y:S01]  /*d270*/  ISETP.GT.U32.AND P0, PT, R0, R9, PT ;  /* 0x000000090000720c */ /* 0x000fe20003f04070 */
[----:B------:R-:W-:Y:S02]  /*d280*/  IMAD.HI.U32 R16, R2, R13, RZ ;  /* 0x0000000d02107227 */ /* 0x000fe400078e00ff */
[----:B------:R-:W-:Y:S02]  /*d290*/  STL [R1+0xe98], R25 ;  /* 0x000e981901007387 */ /* 0x000fe40000100800 */
[----:B------:R-:W-:-:S02]  /*d2a0*/  IMAD.MOV R17, RZ, RZ, -R17 ;  /* 0x000000ffff117224 */ /* 0x000fc400078e0a11 */
[----:B------:R-:W-:Y:S02]  /*d2b0*/  VIADD R20, R29, 0x6 ;  /* 0x000000061d147836 */ /* 0x000fe40000000000 */
[----:B------:R-:W-:Y:S02]  /*d2c0*/  IMAD.MOV R16, RZ, RZ, -R16 ;  /* 0x000000ffff107224 */ /* 0x000fe400078e0a10 */
[C---:B------:R-:W-:Y:S01]  /*d2d0*/  IMAD R12, R0.reuse, R17, R12 ;  /* 0x00000011000c7224 */ /* 0x040fe200078e020c */
[----:B------:R-:W-:Y:S01]  /*d2e0*/  IABS R14, R20 ;  /* 0x00000014000e7213 */ /* 0x000fe20000000000 */
[----:B------:R-:W-:Y:S01]  /*d2f0*/  IMAD R13, R0, R16, R13 ;  /* 0x00000010000d7224 */ /* 0x000fe200078e020d */
[----:B------:R-:W-:Y:S01]  /*d300*/  IABS R17, R7 ;  /* 0x0000000700117213 */ /* 0x000fe20000000000 */
[--C-:B------:R-:W-:Y:S01]  /*d310*/  @!P5 IMAD.IADD R28, R28, 0x1, -R0.reuse ;  /* 0x000000011c1cd824 */ /* 0x100fe200078e0a00 */
[C---:B------:R-:W-:Y:S01]  /*d320*/  ISETP.GT.U32.AND P5, PT, R0.reuse, R12, PT ;  /* 0x0000000c0000720c */ /* 0x040fe20003fa4070 */
[----:B------:R-:W-:Y:S01]  /*d330*/  @!P0 IMAD.IADD R9, R9, 0x1, -R0 ;  /* 0x0000000109098824 */ /* 0x000fe200078e0a00 */
[----:B------:R-:W-:Y:S01]  /*d340*/  ISETP.GT.U32.AND P0, PT, R0, R13, PT ;  /* 0x0000000d0000720c */ /* 0x000fe20003f04070 */
[----:B------:R-:W-:Y:S01]  /*d350*/  IMAD.HI.U32 R15, R2, R14, RZ ;  /* 0x0000000e020f7227 */ /* 0x000fe200078e00ff */
[----:B------:R-:W-:-:S03]  /*d360*/  IABS R16, R8 ;  /* 0x0000000800107213 */ /* 0x000fc60000000000 */
[----:B------:R-:W-:Y:S01]  /*d370*/  @!P2 IMAD.MOV R26, RZ, RZ, -R26 ;  /* 0x000000ffff1aa224 */ /* 0x000fe200078e0a1a */
[C---:B------:R-:W-:Y:S01]  /*d380*/  ISETP.GT.U32.AND P2, PT, R0.reuse, R10, PT ;  /* 0x0000000a0000720c */ /* 0x040fe20003f44070 */
[----:B------:R-:W-:Y:S02]  /*d390*/  IMAD.MOV R15, RZ, RZ, -R15 ;  /* 0x000000ffff0f7224 */ /* 0x000fe400078e0a0f */
[----:B------:R-:W-:Y:S01]  /*d3a0*/  VIADD R19, R29, 0x5 ;  /* 0x000000051d137836 */ /* 0x000fe20000000000 */
[----:B------:R-:W-:Y:S01]  /*d3b0*/  STL [R1+0xe9c], R26 ;  /* 0x000e9c1a01007387 */ /* 0x000fe20000100800 */
[----:B------:R-:W-:Y:S02]  /*d3c0*/  IMAD R14, R0, R15, R14 ;  /* 0x0000000f000e7224 */ /* 0x000fe400078e020e */
[--C-:B------:R-:W-:Y:S01]  /*d3d0*/  @!P5 IMAD.IADD R12, R12, 0x1, -R0.reuse ;  /* 0x000000010c0cd824 */ /* 0x100fe200078e0a00 */
[----:B------:R-:W-:Y:S01]  /*d3e0*/  IABS R15, R19 ;  /* 0x00000013000f7213 */ /* 0x000fe20000000000 */
[----:B------:R-:W-:Y:S01]  /*d3f0*/  @!P0 IMAD.IADD R13, R13, 0x1, -R0 ;  /* 0x000000010d0d8824 */ /* 0x000fe200078e0a00 */
[----:B0-----:R-:W-:Y:S01]  /*d400*/  SHF.R.U32.HI R4, RZ, 0x4, R4 ;  /* 0x00000004ff047819 */ /* 0x001fe20000011604 */
[----:B------:R-:W-:Y:S01]  /*d410*/  IMAD.HI.U32 R22, R2, R17, RZ ;  /* 0x0000001102167227 */ /* 0x000fe200078e00ff */
[----:B------:R-:W-:-:S02]  /*d420*/  ISETP.GT.U32.AND P0, PT, R0, R12, PT ;  /* 0x0000000c0000720c */ /* 0x000fc40003f04070 */
[----:B------:R-:W-:Y:S01]  /*d430*/  SGXT.U32 R4, R4, 0x2 ;  /* 0x000000020404781a */ /* 0x000fe20000000000 */
[----:B------:R-:W-:-:S03]  /*d440*/  IMAD.HI.U32 R27, R2, R15, RZ ;  /* 0x0000000f021b7227 */ /* 0x000fc600078e00ff */
[----:B------:R-:W-:Y:S01]  /*d450*/  LOP3.LUT R4, R4, 0x38, RZ, 0xfc, !PT ;  /* 0x0000003804047812 */ /* 0x000fe200078efcff */
[----:B------:R-:W-:Y:S01]  /*d460*/  @!P2 IMAD.IADD R10, R10, 0x1, -R0 ;  /* 0x000000010a0aa824 */ /* 0x000fe200078e0a00 */
[C---:B------:R-:W-:Y:S01]  /*d470*/  ISETP.GT.U32.AND P2, PT, R0.reuse, R14, PT ;  /* 0x0000000e0000720c */ /* 0x040fe20003f44070 */
[----:B------:R-:W-:Y:S02]  /*d480*/  IMAD.MOV R27, RZ, RZ, -R27 ;  /* 0x000000ffff1b7224 */ /* 0x000fe400078e0a1b */
[----:B------:R-:W-:Y:S01]  /*d490*/  IMAD.MOV R22, RZ, RZ, -R22 ;  /* 0x000000ffff167224 */ /* 0x000fe200078e0a16 */
[C---:B------:R-:W-:Y:S01]  /*d4a0*/  ISETP.GT.U32.AND P5, PT, R0.reuse, R10, PT ;  /* 0x0000000a0000720c */ /* 0x040fe20003fa4070 */
[C---:B------:R-:W-:Y:S02]  /*d4b0*/  IMAD R15, R0.reuse, R27, R15 ;  /* 0x0000001b000f7224 */ /* 0x040fe400078e020f */
[C---:B------:R-:W-:Y:S02]  /*d4c0*/  IMAD R17, R0.reuse, R22, R17 ;  /* 0x0000001600117224 */ /* 0x040fe400078e0211 */
[----:B------:R-:W-:Y:S01]  /*d4d0*/  @!P1 IMAD.MOV R28, RZ, RZ, -R28 ;  /* 0x000000ffff1c9224 */ /* 0x000fe200078e0a1c */
[C---:B------:R-:W-:Y:S01]  /*d4e0*/  ISETP.GT.U32.AND P1, PT, R0.reuse, R13, PT ;  /* 0x0000000d0000720c */ /* 0x040fe20003f24070 */
[----:B------:R-:W-:Y:S01]  /*d4f0*/  @!P6 IMAD.MOV R9, RZ, RZ, -R9 ;  /* 0x000000ffff09e224 */ /* 0x000fe200078e0a09 */
[----:B------:R-:W-:Y:S01]  /*d500*/  ISETP.GT.U32.AND P6, PT, R0, R15, PT ;  /* 0x0000000f0000720c */ /* 0x000fe20003fc4070 */
[--C-:B------:R-:W-:Y:S01]  /*d510*/  @!P0 IMAD.IADD R12, R12, 0x1, -R0.reuse ;  /* 0x000000010c0c8824 */ /* 0x100fe200078e0a00 */
[----:B------:R-:W-:Y:S01]  /*d520*/  ISETP.GT.U32.AND P0, PT, R0, R17, PT ;  /* 0x000000110000720c */ /* 0x000fe20003f04070 */
[----:B------:R-:W-:Y:S01]  /*d530*/  @!P2 IMAD.IADD R14, R14, 0x1, -R0 ;  /* 0x000000010e0ea824 */ /* 0x000fe200078e0a00 */
[----:B------:R-:W-:Y:S01]  /*d540*/  STL [R1+0xea0], R28 ;  /* 0x000ea01c01007387 */ /* 0x000fe20000100800 */
[----:B------:R-:W-:-:S02]  /*d550*/  IMAD R22, R4, UR6, RZ ;  /* 0x0000000604167c24 */ /* 0x000fc4000f8e02ff */
[----:B------:R-:W-:Y:S01]  /*d560*/  IMAD R4, RZ, RZ, -UR6 ;  /* 0x80000006ff047e24 */ /* 0x000fe2000f8e02ff */
[----:B------:R-:W-:Y:S01]  /*d570*/  ISETP.GT.U32.AND P2, PT, R0, R14, PT ;  /* 0x0000000e0000720c */ /* 0x000fe20003f44070 */
[----:B------:R0:W-:Y:S01]  /*d580*/  STL [R1+0xea4], R9 ;  /* 0x000ea40901007387 */ /* 0x0001e20000100800 */
[--C-:B------:R-:W-:Y:S02]  /*d590*/  @!P5 IMAD.IADD R10, R10, 0x1, -R0.reuse ;  /* 0x000000010a0ad824 */ /* 0x100fe400078e0a00 */
[--C-:B------:R-:W-:Y:S01]  /*d5a0*/  @!P1 IMAD.IADD R13, R13, 0x1, -R0.reuse ;  /* 0x000000010d0d9824 */ /* 0x100fe200078e0a00 */
[----:B------:R-:W-:Y:S01]  /*d5b0*/  ISETP.GE.AND P1, PT, R23, RZ, PT ;  /* 0x000000ff1700720c */ /* 0x000fe20003f26270 */
[--C-:B------:R-:W-:Y:S01]  /*d5c0*/  @!P6 IMAD.IADD R15, R15, 0x1, -R0.reuse ;  /* 0x000000010f0fe824 */ /* 0x100fe200078e0a00 */
[----:B------:R-:W-:Y:S01]  /*d5d0*/  ISETP.GE.AND P6, PT, R21, RZ, PT ;  /* 0x000000ff1500720c */ /* 0x000fe20003fc6270 */
[----:B------:R-:W-:Y:S01]  /*d5e0*/  @!P0 IMAD.IADD R17, R17, 0x1, -R0 ;  /* 0x0000000111118824 */ /* 0x000fe200078e0a00 */
[----:B------:R-:W-:Y:S01]  /*d5f0*/  ISETP.GE.AND P0, PT, R20, RZ, PT ;  /* 0x000000ff1400720c */ /* 0x000fe20003f06270 */
[----:B------:R-:W-:-:S02]  /*d600*/  @!P4 IMAD.MOV R10, RZ, RZ, -R10 ;  /* 0x000000ffff0ac224 */ /* 0x000fc400078e0a0a */
[----:B0-----:R-:W-:Y:S01]  /*d610*/  IMAD R9, R4, 0x4, R22 ;  /* 0x0000000404097824 */ /* 0x001fe200078e0216 */
[----:B------:R-:W-:Y:S01]  /*d620*/  ISETP.GT.U32.AND P4, PT, R0, R17, PT ;  /* 0x000000110000720c */ /* 0x000fe20003f84070 */
[----:B------:R-:W-:Y:S01]  /*d630*/  @!P2 IMAD.IADD R14, R14, 0x1, -R0 ;  /* 0x000000010e0ea824 */ /* 0x000fe200078e0a00 */
[----:B------:R-:W-:Y:S01]  /*d640*/  ISETP.GT.U32.AND P2, PT, R0, R18, PT ;  /* 0x000000120000720c */ /* 0x000fe20003f44070 */
[----:B------:R-:W-:Y:S01]  /*d650*/  IMAD.HI.U32 R24, R2, R16, RZ ;  /* 0x0000001002187227 */ /* 0x000fe200078e00ff */
[----:B------:R0:W-:Y:S03]  /*d660*/  STL [R1+0x410], R9 ;  /* 0x0004100901007387 */ /* 0x0001e60000100800 */
[----:B------:R-:W-:Y:S02]  /*d670*/  @!P1 IMAD.MOV R12, RZ, RZ, -R12 ;  /* 0x000000ffff0c9224 */ /* 0x000fe400078e0a0c */
[----:B------:R-:W-:Y:S01]  /*d680*/  @!P6 IMAD.MOV R13, RZ, RZ, -R13 ;  /* 0x000000ffff0de224 */ /* 0x000fe200078e0a0d */
[----:B------:R-:W-:Y:S01]  /*d690*/  ISETP.GE.AND P6, PT, R19, RZ, PT ;  /* 0x000000ff1300720c */ /* 0x000fe20003fc6270 */
[----:B------:R-:W-:-:S02]  /*d6a0*/  @!P0 IMAD.MOV R14, RZ, RZ, -R14 ;  /* 0x000000ffff0e8224 */ /* 0x000fc400078e0a0e */
[----:B------:R-:W-:Y:S02]  /*d6b0*/  IMAD.MOV R24, RZ, RZ, -R24 ;  /* 0x000000ffff187224 */ /* 0x000fe400078e0a18 */
[----:B0-----:R-:W-:Y:S02]  /*d6c0*/  IMAD R9, R4, 0x4, R9 ;  /* 0x0000000404097824 */ /* 0x001fe400078e0209 */
[----:B------:R-:W-:Y:S01]  /*d6d0*/  @!P2 IMAD.IADD R18, R18, 0x1, -R0 ;  /* 0x000000011212a824 */ /* 0x000fe200078e0a00 */
[----:B------:R-:W-:Y:S01]  /*d6e0*/  ISETP.GT.U32.AND P2, PT, R0, R15, PT ;  /* 0x0000000f0000720c */ /* 0x000fe20003f44070 */
[----:B------:R-:W-:Y:S01]  /*d6f0*/  IMAD R4, R4, 0x4, R9 ;  /* 0x0000000404047824 */ /* 0x000fe200078e0209 */
[----:B------:R-:W-:Y:S01]  /*d700*/  STL [R1+0x414], R9 ;  /* 0x0004140901007387 */ /* 0x000fe20000100800 */
[----:B------:R-:W-:Y:S02]  /*d710*/  IMAD R16, R0, R24, R16 ;  /* 0x0000001800107224 */ /* 0x000fe400078e0210 */
[--C-:B------:R-:W-:Y:S01]  /*d720*/  @!P4 IMAD.IADD R17, R17, 0x1, -R0.reuse ;  /* 0x000000011111c824 */ /* 0x100fe200078e0a00 */
[----:B------:R-:W-:Y:S01]  /*d730*/  STL [R1+0x404], R4 ;  /* 0x0004040401007387 */ /* 0x000fe20000100800 */
[----:B------:R-:W-:Y:S01]  /*d740*/  ISETP.GE.AND P4, PT, R6, RZ, PT ;  /* 0x000000ff0600720c */ /* 0x000fe20003f86270 */
[----:B------:R-:W-:Y:S01]  /*d750*/  VIADD R29, R29, 0x1 ;  /* 0x000000011d1d7836 */ /* 0x000fe20000000000 */
[----:B------:R-:W-:Y:S01]  /*d760*/  ISETP.GT.U32.AND P5, PT, R0, R16, PT ;  /* 0x000000100000720c */ /* 0x000fe20003fa4070 */
[----:B------:R0:W-:Y:S03]  /*d770*/  STL [R1+0xea8], R10 ;  /* 0x000ea80a01007387 */ /* 0x0001e60000100800 */
[----:B------:R-:W-:Y:S01]  /*d780*/  @!P2 IMAD.IADD R15, R15, 0x1, -R0 ;  /* 0x000000010f0fa824 */ /* 0x000fe200078e0a00 */
[----:B------:R-:W-:Y:S01]  /*d790*/  STL [R1+0xeac], R12 ;  /* 0x000eac0c01007387 */ /* 0x000fe20000100800 */
[----:B------:R-:W-:-:S02]  /*d7a0*/  IABS R27, R29 ;  /* 0x0000001d001b7213 */ /* 0x000fc40000000000 */
[----:B------:R-:W-:Y:S01]  /*d7b0*/  @!P6 IMAD.MOV R15, RZ, RZ, -R15 ;  /* 0x000000ffff0fe224 */ /* 0x000fe200078e0a0f */
[----:B------:R-:W-:Y:S01]  /*d7c0*/  STL [R1+0xeb0], R13 ;  /* 0x000eb00d01007387 */ /* 0x000fe20000100800 */
[----:B------:R-:W-:Y:S01]  /*d7d0*/  ISETP.GE.AND P2, PT, R8, RZ, PT ;  /* 0x000000ff0800720c */ /* 0x000fe20003f46270 */
[----:B0-----:R-:W-:Y:S02]  /*d7e0*/  IMAD R10, RZ, RZ, -UR6 ;  /* 0x80000006ff0a7e24 */ /* 0x001fe4000f8e02ff */
[----:B------:R-:W-:Y:S01]  /*d7f0*/  STL [R1+0xeb4], R14 ;  /* 0x000eb40e01007387 */ /* 0x000fe20000100800 */
[----:B------:R-:W-:Y:S02]  /*d800*/  @!P5 IMAD.IADD R16, R16, 0x1, -R0 ;  /* 0x000000011010d824 */ /* 0x000fe400078e0a00 */
[----:B------:R-:W-:Y:S02]  /*d810*/  IMAD R4, R10, 0x4, R4 ;  /* 0x000000040a047824 */ /* 0x000fe400078e0204 */
[----:B------:R-:W-:Y:S01]  /*d820*/  IMAD.HI.U32 R2, R2, R27, RZ ;  /* 0x0000001b02027227 */ /* 0x000fe200078e00ff */
[----:B------:R-:W-:-:S02]  /*d830*/  ISETP.GT.U32.AND P1, PT, R0, R16, PT ;  /* 0x000000100000720c */ /* 0x000fc40003f24070 */
[----:B------:R0:W-:Y:S01]  /*d840*/  STL [R1+0x3f0], R4 ;  /* 0x0003f00401007387 */ /* 0x0001e20000100800 */
[----:B------:R-:W-:-:S04]  /*d850*/  IMAD.MOV R2, RZ, RZ, -R2 ;  /* 0x000000ffff027224 */ /* 0x000fc800078e0a02 */
[----:B------:R-:W-:Y:S02]  /*d860*/  IMAD R2, R0, R2, R27 ;  /* 0x0000000200027224 */ /* 0x000fe400078e021b */
[----:B0-----:R-:W-:-:S03]  /*d870*/  IMAD R4, R10, 0x4, R4 ;  /* 0x000000040a047824 */ /* 0x001fc600078e0204 */
[----:B------:R-:W-:Y:S01]  /*d880*/  ISETP.GT.U32.AND P5, PT, R0, R2, PT ;  /* 0x000000020000720c */ /* 0x000fe20003fa4070 */
[--C-:B------:R-:W-:Y:S01]  /*d890*/  @!P1 IMAD.IADD R16, R16, 0x1, -R0.reuse ;  /* 0x0000000110109824 */ /* 0x100fe200078e0a00 */
[----:B------:R-:W-:Y:S01]  /*d8a0*/  ISETP.GE.AND P1, PT, R7, RZ, PT ;  /* 0x000000ff0700720c */ /* 0x000fe20003f26270 */
[----:B------:R0:W-:Y:S01]  /*d8b0*/  STL [R1+0x3f8], R4 ;  /* 0x0003f80401007387 */ /* 0x0001e20000100800 */
[----:B------:R-:W1:Y:S09]  /*d8c0*/  S2R R7, SR_TID.X ;  /* 0x0000000000077919 */ /* 0x000e720000002100 */
[----:B------:R-:W-:Y:S01]  /*d8d0*/  @!P5 IMAD.IADD R2, R2, 0x1, -R0 ;  /* 0x000000010202d824 */ /* 0x000fe200078e0a00 */
[----:B------:R-:W-:Y:S01]  /*d8e0*/  ISETP.GT.U32.AND P5, PT, R0, R18, PT ;  /* 0x000000120000720c */ /* 0x000fe20003fa4070 */
[----:B0-----:R-:W-:-:S03]  /*d8f0*/  IMAD R4, R10, 0x4, R4 ;  /* 0x000000040a047824 */ /* 0x001fc600078e0204 */
[----:B------:R-:W-:Y:S02]  /*d900*/  ISETP.GT.U32.AND P0, PT, R0, R2, PT ;  /* 0x000000020000720c */ /* 0x000fe40003f04070 */
[----:B------:R0:W-:Y:S07]  /*d910*/  STL [R1+0x3f4], R4 ;  /* 0x0003f40401007387 */ /* 0x0001ee0000100800 */
[----:B------:R-:W-:Y:S01]  /*d920*/  @!P5 IMAD.IADD R18, R18, 0x1, -R0 ;  /* 0x000000011212d824 */ /* 0x000fe200078e0a00 */
[----:B------:R-:W-:Y:S01]  /*d930*/  ISETP.GE.AND P5, PT, R29, RZ, PT ;  /* 0x000000ff1d00720c */ /* 0x000fe20003fa6270 */
[----:B0-----:R-:W-:-:S02]  /*d940*/  IMAD R4, R10, 0x4, R4 ;  /* 0x000000040a047824 */ /* 0x001fc400078e0204 */
[----:B------:R-:W-:Y:S01]  /*d950*/  @!P0 IMAD.IADD R2, R2, 0x1, -R0 ;  /* 0x0000000102028824 */ /* 0x000fe200078e0a00 */
[----:B------:R-:W-:Y:S02]  /*d960*/  ISETP.NE.AND P0, PT, R11, RZ, PT ;  /* 0x000000ff0b00720c */ /* 0x000fe40003f05270 */
[----:B------:R0:W-:Y:S04]  /*d970*/  STL [R1+0x400], R4 ;  /* 0x0004000401007387 */ /* 0x0001e80000100800 */
[----:B------:R-:W-:Y:S01]  /*d980*/  STL [R1+0xeb8], R15 ;  /* 0x000eb80f01007387 */ /* 0x000fe20000100800 */
[----:B-1----:R-:W-:Y:S01]  /*d990*/  LOP3.LUT R27, R7, 0x3f, RZ, 0xc0, !PT ;  /* 0x0000003f071b7812 */ /* 0x002fe200078ec0ff */
[----:B0-----:R-:W-:-:S04]  /*d9a0*/  IMAD R4, R10, 0x4, R4 ;  /* 0x000000040a047824 */ /* 0x001fc800078e0204 */
[----:B------:R-:W-:Y:S01]  /*d9b0*/  IMAD R0, R27, UR4, RZ ;  /* 0x000000041b007c24 */ /* 0x000fe2000f8e02ff */
[----:B------:R-:W-:Y:S01]  /*d9c0*/  ULDC.64 UR4, c[0x0][0x218] ;  /* 0x0000860000047ab9 */ /* 0x000fe20000000a00 */
[----:B------:R-:W-:Y:S01]  /*d9d0*/  IMAD R12, R10, 0x4, R4 ;  /* 0x000000040a0c7824 */ /* 0x000fe200078e0204 */
[----:B------:R0:W-:Y:S04]  /*d9e0*/  STL [R1+0x3fc], R4 ;  /* 0x0003fc0401007387 */ /* 0x0001e80000100800 */
[----:B------:R-:W2:Y:S04]  /*d9f0*/  LDL.LU R9, [R1+0x28] ;  /* 0x0000280001097983 */ /* 0x000ea80000300800 */
[----:B------:R-:W3:Y:S04]  /*da00*/  LDL.LU R28, [R1+0x24] ;  /* 0x00002400011c7983 */ /* 0x000ee80000300800 */
[----:B------:R-:W4:Y:S04]  /*da10*/  LDL.LU R26, [R1+0x20] ;  /* 0x00002000011a7983 */ /* 0x000f280000300800 */
[----:B------:R-:W-:Y:S04]  /*da20*/  STL [R1+0x40c], R12 ;  /* 0x00040c0c01007387 */ /* 0x000fe80000100800 */
[----:B------:R-:W5:Y:S04]  /*da30*/  LDL.LU R25, [R1+0x1c] ;  /* 0x00001c0001197983 */ /* 0x000f680000300800 */
[----:B------:R-:W5:Y:S04]  /*da40*/  LDL.LU R24, [R1+0x3c] ;  /* 0x00003c0001187983 */ /* 0x000f680000300800 */
[----:B------:R-:W5:Y:S04]  /*da50*/  LDL.LU R23, [R1+0x48] ;  /* 0x0000480001177983 */ /* 0x000f680000300800 */
[----:B------:R-:W5:Y:S04]  /*da60*/  LDL.LU R22, [R1+0x50] ;  /* 0x0000500001167983 */ /* 0x000f680000300800 */
[----:B------:R-:W5:Y:S04]  /*da70*/  LDL.LU R21, [R1+0x58] ;  /* 0x0000580001157983 */ /* 0x000f680000300800 */
[----:B------:R-:W5:Y:S04]  /*da80*/  LDL.LU R20, [R1+0x9c] ;  /* 0x00009c0001147983 */ /* 0x000f680000300800 */
[----:B------:R-:W5:Y:S04]  /*da90*/  LDL.LU R19, [R1+0xa0] ;  /* 0x0000a00001137983 */ /* 0x000f680000300800 */
[----:B------:R-:W5:Y:S04]  /*daa0*/  LDL.LU R6, [R1+0xa4] ;  /* 0x0000a40001067983 */ /* 0x000f680000300800 */
[----:B0-----:R-:W5:Y:S01]  /*dab0*/  LDL.LU R4, [R1+0xa8] ;  /* 0x0000a80001047983 */ /* 0x001f620000300800 */
[----:B------:R-:W-:-:S03]  /*dac0*/  LOP3.LUT R27, RZ, R11, RZ, 0x33, !PT ;  /* 0x0000000bff1b7212 */ /* 0x000fc600078e33ff */
[----:B------:R-:W5:Y:S01]  /*dad0*/  LDL.LU R8, [R1+0xcc] ;  /* 0x0000cc0001087983 */ /* 0x000f620000300800 */
[----:B------:R-:W-:Y:S01]  /*dae0*/  IADD3 R11, P6, R0, UR4, RZ ;  /* 0x00000004000b7c10 */ /* 0x000fe2000ffde0ff */
[----:B------:R-:W-:Y:S01]  /*daf0*/  @!P2 IMAD.MOV R16, RZ, RZ, -R16 ;  /* 0x000000ffff10a224 */ /* 0x000fe200078e0a10 */
[----:B------:R-:W-:Y:S01]  /*db00*/  ULDC UR4, c[0x0][0x240] ;  /* 0x0000900000047ab9 */ /* 0x000fe20000000800 */
[----:B------:R-:W5:Y:S01]  /*db10*/  LDL.LU R7, [R1+0x3c8] ;  /* 0x0003c80001077983 */ /* 0x000f620000300800 */
[----:B------:R-:W-:Y:S02]  /*db20*/  @!P1 IMAD.MOV R17, RZ, RZ, -R17 ;  /* 0x000000ffff119224 */ /* 0x000fe400078e0a11 */
[----:B------:R-:W-:Y:S01]  /*db30*/  @!P4 IMAD.MOV R18, RZ, RZ, -R18 ;  /* 0x000000ffff12c224 */ /* 0x000fe200078e0a12 */
[----:B------:R0:W-:Y:S01]  /*db40*/  STL [R1+0xebc], R0 ;  /* 0x000ebc0001007387 */ /* 0x0001e20000100800 */
[----:B------:R-:W-:Y:S02]  /*db50*/  @!P5 IMAD.MOV R2, RZ, RZ, -R2 ;  /* 0x000000ffff02d224 */ /* 0x000fe400078e0a02 */
[----:B------:R-:W-:Y:S01]  /*db60*/  @!P3 IMAD.MOV R3, RZ, RZ, -R3 ;  /* 0x000000ffff03b224 */ /* 0x000fe200078e0a03 */
[----:B------:R-:W-:Y:S01]  /*db70*/  STL [R1+0xdc0], R11 ;  /* 0x000dc00b01007387 */ /* 0x000fe20000100800 */
[----:B0-----:R-:W-:-:S05]  /*db80*/  IMAD R0, R10, 0x4, R12 ;  /* 0x000000040a007824 */ /* 0x001fca00078e020c */
[----:B------:R-:W-:Y:S04]  /*db90*/  STL [R1+0x408], R0 ;  /* 0x0004080001007387 */ /* 0x000fe80000100800 */
[----:B------:R-:W-:Y:S04]  /*dba0*/  STL [R1+0xec0], R16 ;  /* 0x000ec01001007387 */ /* 0x000fe80000100800 */
[----:B------:R-:W-:Y:S04]  /*dbb0*/  STL [R1+0xec4], R17 ;  /* 0x000ec41101007387 */ /* 0x000fe80000100800 */
[----:B------:R-:W-:Y:S04]  /*dbc0*/  STL [R1+0xec8], R18 ;  /* 0x000ec81201007387 */ /* 0x000fe80000100800 */
[----:B------:R-:W-:Y:S04]  /*dbd0*/  STL [R1+0xecc], R2 ;  /* 0x000ecc0201007387 */ /* 0x000fe80000100800 */
[----:B------:R2:W-:Y:S02]  /*dbe0*/  STL [R1+0xed0], R3 ;  /* 0x000ed00301007387 */ /* 0x0005e40000100800 */
[----:B--2---:R-:W-:-:S02]  /*dbf0*/  SEL R3, R27, R9, !P0 ;  /* 0x000000091b037207 */ /* 0x004fc40004000000 */
[----:B---3--:R-:W-:-:S03]  /*dc00*/  SEL R2, R27, R28, !P0 ;  /* 0x0000001c1b027207 */ /* 0x008fc60004000000 */
[----:B------:R5:W-:Y:S01]  /*dc10*/  STL [R1+0x18], R3 ;  /* 0x0000180301007387 */ /* 0x000be20000100800 */
[----:B----4-:R-:W-:-:S03]  /*dc20*/  SEL R0, R27, R26, !P0 ;  /* 0x0000001a1b007207 */ /* 0x010fc60004000000 */
[----:B------:R0:W-:Y:S04]  /*dc30*/  STL [R1+0x14], R2 ;  /* 0x0000140201007387 */ /* 0x0001e80000100800 */
[----:B------:R1:W-:Y:S01]  /*dc40*/  STL [R1+0x10], R0 ;  /* 0x0000100001007387 */ /* 0x0003e20000100800 */
[C---:B-----5:R-:W-:Y:S02]  /*dc50*/  SEL R3, R27.reuse, R25, !P0 ;  /* 0x000000191b037207 */ /* 0x060fe40004000000 */
[----:B0-----:R-:W-:-:S03]  /*dc60*/  SEL R2, R27, R5, !P0 ;  /* 0x000000051b027207 */ /* 0x001fc60004000000 */
[----:B------:R0:W-:Y:S01]  /*dc70*/  STL [R1+0xc], R3 ;  /* 0x00000c0301007387 */ /* 0x0001e20000100800 */
[----:B-1----:R-:W-:-:S03]  /*dc80*/  SEL R0, R27, R24, !P0 ;  /* 0x000000181b007207 */ /* 0x002fc60004000000 */
[----:B------:R1:W-:Y:S04]  /*dc90*/  STL [R1+0x8], R2 ;  /* 0x0000080201007387 */ /* 0x0003e80000100800 */
[----:B------:R2:W-:Y:S01]  /*dca0*/  STL [R1+0x20], R0 ;  /* 0x0000200001007387 */ /* 0x0005e20000100800 */
[C---:B0-----:R-:W-:Y:S02]  /*dcb0*/  SEL R3, R27.reuse, R23, !P0 ;  /* 0x000000171b037207 */ /* 0x041fe40004000000 */
[----:B-1----:R-:W-:-:S03]  /*dcc0*/  SEL R2, R27, R22, !P0 ;  /* 0x000000161b027207 */ /* 0x002fc60004000000 */
[----:B------:R0:W-:Y:S01]  /*dcd0*/  STL [R1+0x28], R3 ;  /* 0x0000280301007387 */ /* 0x0001e20000100800 */
[----:B--2---:R-:W-:-:S03]  /*dce0*/  SEL R0, R27, R21, !P0 ;  /* 0x000000151b007207 */ /* 0x004fc60004000000 */
        /* <DEDUP_REMOVED lines=10> */
[----:B------:R-:W-:Y:S01]  /*dd90*/  STL [R1+0x9c], R3 ;  /* 0x00009c0301007387 */ /* 0x000fe20000100800 */
[----:B--2---:R-:W-:-:S03]  /*dda0*/  SEL R0, R27, R7, !P0 ;  /* 0x000000071b007207 */ /* 0x004fc60004000000 */
[----:B------:R-:W2:Y:S04]  /*ddb0*/  LDL.LU R5, [R1+0xd8] ;  /* 0x0000d80001057983 */ /* 0x000ea80000300800 */
[----:B------:R-:W-:Y:S04]  /*ddc0*/  STL [R1+0xa0], R2 ;  /* 0x0000a00201007387 */ /* 0x000fe80000100800 */
[----:B--2---:R0:W-:Y:S04]  /*ddd0*/  STL [R1+0xf1c], R5 ;  /* 0x000f1c0501007387 */ /* 0x0041e80000100800 */
[----:B------:R-:W-:Y:S04]  /*dde0*/  STL [R1+0xa4], R0 ;  /* 0x0000a40001007387 */ /* 0x000fe80000100800 */
[----:B0-----:R-:W2:Y:S04]  /*ddf0*/  LDL.LU R5, [R1+0xd0] ;  /* 0x0000d00001057983 */ /* 0x001ea80000300800 */
[----:B--2---:R0:W-:Y:S04]  /*de00*/  STL [R1+0xf20], R5 ;  /* 0x000f200501007387 */ /* 0x0041e80000100800 */
[----:B0-----:R-:W2:Y:S04]  /*de10*/  LDL.LU R5, [R1+0x2e4] ;  /* 0x0002e40001057983 */ /* 0x001ea80000300800 */
[----:B--2---:R0:W-:Y:S04]  /*de20*/  STL [R1+0xf24], R5 ;  /* 0x000f240501007387 */ /* 0x0041e80000100800 */
[----:B0-----:R-:W2:Y:S04]  /*de30*/  LDL.LU R5, [R1+0x394] ;  /* 0x0003940001057983 */ /* 0x001ea80000300800 */
[----:B------:R-:W3:Y:S04]  /*de40*/  LDL.LU R3, [R1+0xf4] ;  /* 0x0000f40001037983 */ /* 0x000ee80000300800 */
[----:B------:R-:W4:Y:S04]  /*de50*/  LDL.LU R2, [R1+0xf8] ;  /* 0x0000f80001027983 */ /* 0x000f280000300800 */
        /* <DEDUP_REMOVED lines=24> */
[----:B------:R-:W5:Y:S01]  /*dfe0*/  LDL.LU R7, [R1+0x1ec] ;  /* 0x0001ec0001077983 */ /* 0x000f620000300800 */
[----:B--2---:R-:W-:-:S05]  /*dff0*/  SEL R5, R27, R5, !P0 ;  /* 0x000000051b057207 */ /* 0x004fca0004000000 */
[----:B------:R0:W-:Y:S04]  /*e000*/  STL [R1+0xa8], R5 ;  /* 0x0000a80501007387 */ /* 0x0001e80000100800 */
[----:B0-----:R-:W2:Y:S02]  /*e010*/  LDL.LU R5, [R1+0xf24] ;  /* 0x000f240001057983 */ /* 0x001ea40000300800 */
[----:B--2---:R-:W-:-:S05]  /*e020*/  SEL R5, R27, R5, !P0 ;  /* 0x000000051b057207 */ /* 0x004fca0004000000 */
[----:B------:R0:W-:Y:S04]  /*e030*/  STL [R1+0xcc], R5 ;  /* 0x0000cc0501007387 */ /* 0x0001e80000100800 */
[----:B0-----:R-:W2:Y:S02]  /*e040*/  LDL.LU R5, [R1+0xf20] ;  /* 0x000f200001057983 */ /* 0x001ea40000300800 */
[----:B--2---:R-:W-:-:S05]  /*e050*/  SEL R5, R27, R5, !P0 ;  /* 0x000000051b057207 */ /* 0x004fca0004000000 */
[----:B------:R0:W-:Y:S04]  /*e060*/  STL [R1+0xd0], R5 ;  /* 0x0000d00501007387 */ /* 0x0001e80000100800 */
[----:B0-----:R-:W2:Y:S01]  /*e070*/  LDL.LU R5, [R1+0xf1c] ;  /* 0x000f1c0001057983 */ /* 0x001ea20000300800 */
[C---:B---3--:R-:W-:Y:S02]  /*e080*/  SEL R3, R27.reuse, R3, !P0 ;  /* 0x000000031b037207 */ /* 0x048fe40004000000 */
[C---:B----4-:R-:W-:Y:S02]  /*e090*/  SEL R2, R27.reuse, R2, !P0 ;  /* 0x000000021b027207 */ /* 0x050fe40004000000 */
[----:B--2---:R-:W-:-:S05]  /*e0a0*/  SEL R5, R27, R5, !P0 ;  /* 0x000000051b057207 */ /* 0x004fca0004000000 */
[----:B------:R5:W-:Y:S04]  /*e0b0*/  STL [R1+0xd8], R5 ;  /* 0x0000d80501007387 */ /* 0x000be80000100800 */
        /* <DEDUP_REMOVED lines=10> */
[----:B------:R-:W-:Y:S01]  /*e160*/  STL [R1+0x114], R5 ;  /* 0x0001140501007387 */ /* 0x000fe20000100800 */
[C---:B------:R-:W-:Y:S02]  /*e170*/  SEL R0, R27.reuse, R29, !P0 ;  /* 0x0000001d1b007207 */ /* 0x040fe40004000000 */
[C---:B--2---:R-:W-:Y:S01]  /*e180*/  SEL R2, R27.reuse, R15, !P0 ;  /* 0x0000000f1b027207 */ /* 0x044fe20004000000 */
[----:B------:R0:W-:Y:S04]  /*e190*/  STL [R1+0x118], R3 ;  /* 0x0001180301007387 */ /* 0x0001e80000100800 */
[----:B------:R1:W-:Y:S04]  /*e1a0*/  STL [R1+0x11c], R2 ;  /* 0x00011c0201007387 */ /* 0x0003e80000100800 */
[----:B------:R2:W-:Y:S01]  /*e1b0*/  STL [R1+0x120], R0 ;  /* 0x0001200001007387 */ /* 0x0005e20000100800 */
[----:B0-----:R-:W-:-:S02]  /*e1c0*/  SEL R3, R27, R14, !P0 ;  /* 0x0000000e1b037207 */ /* 0x001fc40004000000 */
        /* <DEDUP_REMOVED lines=528> */
[----:B0-----:R-:W2:Y:S04]  /*102d0*/  LDL.LU R3, [R1+0x98] ;  /* 0x0000980001037983 */ /* 0x001ea80000300800 */
        /* <DEDUP_REMOVED lines=46> */
[C---:B-----5:R-:W-:Y:S02]  /*105c0*/  SEL R17, R27.reuse, R17, !P0 ;  /* 0x000000111b117207 */ /* 0x060fe40004000000 */
[----:B------:R-:W-:-:S02]  /*105d0*/  SEL R16, R27, R16, !P0 ;  /* 0x000000101b107207 */ /* 0x000fc40004000000 */
[C---:B------:R-:W-:Y:S02]  /*105e0*/  SEL R0, R27.reuse, R0, !P0 ;  /* 0x000000001b007207 */ /* 0x040fe40004000000 */
[C---:B------:R-:W-:Y:S02]  /*105f0*/  SEL R15, R27.reuse, R15, !P0 ;  /* 0x0000000f1b0f7207 */ /* 0x040fe40004000000 */
[C---:B------:R-:W-:Y:S02]  /*10600*/  SEL R14, R27.reuse, R14, !P0 ;  /* 0x0000000e1b0e7207 */ /* 0x040fe40004000000 */
[C---:B------:R-:W-:Y:S02]  /*10610*/  SEL R13, R27.reuse, R13, !P0 ;  /* 0x0000000d1b0d7207 */ /* 0x040fe40004000000 */
[C---:B------:R-:W-:Y:S02]  /*10620*/  SEL R12, R27.reuse, R12, !P0 ;  /* 0x0000000c1b0c7207 */ /* 0x040fe40004000000 */
        /* <DEDUP_REMOVED lines=15> */
[----:B--2---:R-:W-:-:S05]  /*10720*/  SEL R3, R27, R3, !P0 ;  /* 0x000000031b037207 */ /* 0x004fca0004000000 */
[----:B------:R0:W-:Y:S04]  /*10730*/  STL [R1+0x104], R3 ;  /* 0x0001040301007387 */ /* 0x0001e80000100800 */
[----:B0-----:R-:W2:Y:S04]  /*10740*/  LDL.LU R3, [R1+0xed0] ;  /* 0x000ed00001037983 */ /* 0x001ea80000300800 */
[----:B------:R0:W-:Y:S04]  /*10750*/  STL [R1+0xf0], R2 ;  /* 0x0000f00201007387 */ /* 0x0001e80000100800 */
[----:B0-----:R-:W3:Y:S04]  /*10760*/  LDL.LU R2, [R1+0xecc] ;  /* 0x000ecc0001027983 */ /* 0x001ee80000300800 */
[----:B------:R0:W-:Y:S04]  /*10770*/  STL [R1+0xec], R18 ;  /* 0x0000ec1201007387 */ /* 0x0001e80000100800 */
[----:B0-----:R-:W4:Y:S04]  /*10780*/  LDL.LU R18, [R1+0xec8] ;  /* 0x000ec80001127983 */ /* 0x001f280000300800 */
[----:B------:R0:W-:Y:S04]  /*10790*/  STL [R1+0xe8], R17 ;  /* 0x0000e81101007387 */ /* 0x0001e80000100800 */
[----:B0-----:R-:W5:Y:S04]  /*107a0*/  LDL.LU R17, [R1+0xec4] ;  /* 0x000ec40001117983 */ /* 0x001f680000300800 */
        /* <DEDUP_REMOVED lines=41> */
[----:B0-----:R-:W2:Y:S01]  /*10a40*/  LDL.LU R7, [R1+0xe70] ;  /* 0x000e700001077983 */ /* 0x001ea20000300800 */
[----:B------:R-:W-:-:S05]  /*10a50*/  SEL R5, R27, R5, !P0 ;  /* 0x000000051b057207 */ /* 0x000fca0004000000 */
[----:B------:R0:W-:Y:S02]  /*10a60*/  STL [R1+0x68], R5 ;  /* 0x0000680501007387 */ /* 0x0001e40000100800 */
[C---:B0-----:R-:W-:Y:S02]  /*10a70*/  SEL R5, R27.reuse, R11, !P0 ;  /* 0x0000000b1b057207 */ /* 0x041fe40004000000 */
[----:B------:R-:W-:-:S03]  /*10a80*/  SEL R11, R27, R29, !P0 ;  /* 0x0000001d1b0b7207 */ /* 0x000fc60004000000 */
[----:B------:R2:W-:Y:S04]  /*10a90*/  STL [R1+0x64], R5 ;  /* 0x0000640501007387 */ /* 0x0005e80000100800 */
[----:B------:R-:W-:Y:S01]  /*10aa0*/  STL [R1+0x60], R11 ;  /* 0x0000600b01007387 */ /* 0x000fe20000100800 */
[C---:B----4-:R-:W-:Y:S02]  /*10ab0*/  SEL R4, R27.reuse, R4, !P0 ;  /* 0x000000041b047207 */ /* 0x050fe40004000000 */
[C---:B--2---:R-:W-:Y:S02]  /*10ac0*/  SEL R5, R27.reuse, R7, !P0 ;  /* 0x000000071b057207 */ /* 0x044fe40004000000 */
[----:B-----5:R-:W-:-:S03]  /*10ad0*/  SEL R7, R27, R8, !P0 ;  /* 0x000000081b077207 */ /* 0x020fc60004000000 */
[----:B------:R3:W-:Y:S04]  /*10ae0*/  STL [R1+0x5c], R5 ;  /* 0x00005c0501007387 */ /* 0x0007e80000100800 */
[----:B------:R-:W-:Y:S04]  /*10af0*/  STL [R1+0x54], R7 ;  /* 0x0000540701007387 */ /* 0x000fe80000100800 */
[----:B------:R0:W-:Y:S01]  /*10b00*/  STL [R1+0x4c], R4 ;  /* 0x00004c0401007387 */ /* 0x0001e20000100800 */
[C---:B---3--:R-:W-:Y:S02]  /*10b10*/  SEL R5, R27.reuse, R6, !P0 ;  /* 0x000000061b057207 */ /* 0x048fe40004000000 */
[----:B------:R-:W-:-:S03]  /*10b20*/  SEL R6, R27, R19, !P0 ;  /* 0x000000131b067207 */ /* 0x000fc60004000000 */
[----:B------:R1:W-:Y:S01]  /*10b30*/  STL [R1+0x44], R5 ;  /* 0x0000440501007387 */ /* 0x0003e20000100800 */
[----:B0-----:R-:W-:-:S03]  /*10b40*/  SEL R4, R27, R20, !P0 ;  /* 0x000000141b047207 */ /* 0x001fc60004000000 */
[----:B------:R0:W-:Y:S04]  /*10b50*/  STL [R1+0x40], R6 ;  /* 0x0000400601007387 */ /* 0x0001e80000100800 */
[----:B------:R2:W-:Y:S01]  /*10b60*/  STL [R1+0x38], R4 ;  /* 0x0000380401007387 */ /* 0x0005e20000100800 */
[C---:B-1----:R-:W-:Y:S02]  /*10b70*/  SEL R5, R27.reuse, R21, !P0 ;  /* 0x000000151b057207 */ /* 0x042fe40004000000 */
[----:B0-----:R-:W-:-:S03]  /*10b80*/  SEL R6, R27, R22, !P0 ;  /* 0x000000161b067207 */ /* 0x001fc60004000000 */
[----:B------:R0:W-:Y:S01]  /*10b90*/  STL [R1+0x30], R5 ;  /* 0x0000300501007387 */ /* 0x0001e20000100800 */
[----:B--2---:R-:W-:-:S03]  /*10ba0*/  SEL R4, R27, R23, !P0 ;  /* 0x000000171b047207 */ /* 0x004fc60004000000 */
[----:B------:R-:W-:Y:S04]  /*10bb0*/  STL [R1+0x24], R6 ;  /* 0x0000240601007387 */ /* 0x000fe80000100800 */
[----:B------:R-:W2:Y:S01]  /*10bc0*/  LDL R20, [R1+0x408] ;  /* 0x0004080001147983 */ /* 0x000ea20000100800 */
[----:B0-----:R-:W-:-:S03]  /*10bd0*/  SEL R5, R27, R24, !P0 ;  /* 0x000000181b057207 */ /* 0x001fc60004000000 */
[----:B------:R0:W-:Y:S04]  /*10be0*/  STL [R1+0x1c], R4 ;  /* 0x00001c0401007387 */ /* 0x0001e80000100800 */
[----:B0-----:R-:W3:Y:S04]  /*10bf0*/  LDL.LU R4, [R1+0x18] ;  /* 0x0000180001047983 */ /* 0x001ee80000300800 */
[----:B------:R0:W-:Y:S04]  /*10c00*/  STL [R1+0x4], R5 ;  /* 0x0000040501007387 */ /* 0x0001e80000100800 */
[----:B0-----:R-:W4:Y:S04]  /*10c10*/  LDL.LU R5, [R1+0x14] ;  /* 0x0000140001057983 */ /* 0x001f280000300800 */
[----:B------:R-:W5:Y:S04]  /*10c20*/  LDL.LU R6, [R1+0x10] ;  /* 0x0000100001067983 */ /* 0x000f680000300800 */
[----:B------:R-:W5:Y:S01]  /*10c30*/  LDL.LU R7, [R1+0xc] ;  /* 0x00000c0001077983 */ /* 0x000f620000300800 */
[----:B------:R-:W-:-:S02]  /*10c40*/  SEL R11, R27, R25, !P0 ;  /* 0x000000191b0b7207 */ /* 0x000fc40004000000 */
[C---:B------:R-:W-:Y:S01]  /*10c50*/  SEL R29, R27.reuse, R26, !P0 ;  /* 0x0000001a1b1d7207 */ /* 0x040fe20004000000 */
[----:B------:R-:W5:Y:S01]  /*10c60*/  LDL.LU R8, [R1+0x8] ;  /* 0x0000080001087983 */ /* 0x000f620000300800 */
[C---:B------:R-:W-:Y:S02]  /*10c70*/  SEL R28, R27.reuse, R28, !P0 ;  /* 0x0000001c1b1c7207 */ /* 0x040fe40004000000 */
[C---:B------:R-:W-:Y:S01]  /*10c80*/  SEL R9, R27.reuse, R9, !P0 ;  /* 0x000000091b097207 */ /* 0x040fe20004000000 */
[----:B------:R-:W-:Y:S01]  /*10c90*/  STL [R1+0xdc4], R11 ;  /* 0x000dc40b01007387 */ /* 0x000fe20000100800 */
[C---:B------:R-:W-:Y:S02]  /*10ca0*/  SEL R10, R27.reuse, R10, !P0 ;  /* 0x0000000a1b0a7207 */ /* 0x040fe40004000000 */
[C---:B------:R-:W-:Y:S01]  /*10cb0*/  SEL R12, R27.reuse, R12, !P0 ;  /* 0x0000000c1b0c7207 */ /* 0x040fe20004000000 */
[----:B------:R-:W-:Y:S01]  /*10cc0*/  STL [R1+0xdc8], R29 ;  /* 0x000dc81d01007387 */ /* 0x000fe20000100800 */
[----:B------:R-:W-:-:S02]  /*10cd0*/  SEL R13, R27, R13, !P0 ;  /* 0x0000000d1b0d7207 */ /* 0x000fc40004000000 */
[C---:B------:R-:W-:Y:S01]  /*10ce0*/  SEL R14, R27.reuse, R14, !P0 ;  /* 0x0000000e1b0e7207 */ /* 0x040fe20004000000 */
[----:B------:R-:W-:Y:S01]  /*10cf0*/  STL [R1+0xdcc], R28 ;  /* 0x000dcc1c01007387 */ /* 0x000fe20000100800 */
[C---:B------:R-:W-:Y:S02]  /*10d00*/  SEL R15, R27.reuse, R15, !P0 ;  /* 0x0000000f1b0f7207 */ /* 0x040fe40004000000 */
[C---:B------:R-:W-:Y:S01]  /*10d10*/  SEL R16, R27.reuse, R16, !P0 ;  /* 0x000000101b107207 */ /* 0x040fe20004000000 */
[----:B------:R-:W-:Y:S01]  /*10d20*/  STL [R1+0xdd0], R9 ;  /* 0x000dd00901007387 */ /* 0x000fe20000100800 */
[----:B------:R-:W-:-:S03]  /*10d30*/  SEL R17, R27, R17, !P0 ;  /* 0x000000111b117207 */ /* 0x000fc60004000000 */
[----:B------:R-:W-:Y:S01]  /*10d40*/  STL [R1+0xdd4], R10 ;  /* 0x000dd40a01007387 */ /* 0x000fe20000100800 */
[C---:B------:R-:W-:Y:S01]  /*10d50*/  SEL R18, R27.reuse, R18, !P0 ;  /* 0x000000121b127207 */ /* 0x040fe20004000000 */
[----:B------:R-:W-:Y:S02]  /*10d60*/  IMAD R19, RZ, RZ, -UR6 ;  /* 0x80000006ff137e24 */ /* 0x000fe4000f8e02ff */
[----:B------:R-:W-:Y:S01]  /*10d70*/  STL [R1+0xdd8], R12 ;  /* 0x000dd80c01007387 */ /* 0x000fe20000100800 */
[----:B------:R-:W-:-:S03]  /*10d80*/  SEL R2, R27, R2, !P0 ;  /* 0x000000021b027207 */ /* 0x000fc60004000000 */
[----:B------:R-:W-:Y:S01]  /*10d90*/  STL [R1+0xddc], R13 ;  /* 0x000ddc0d01007387 */ /* 0x000fe20000100800 */
[----:B------:R-:W-:-:S03]  /*10da0*/  SEL R3, R27, R3, !P0 ;  /* 0x000000031b037207 */ /* 0x000fc60004000000 */
[----:B------:R-:W-:Y:S01]  /*10db0*/  STL [R1+0xde0], R14 ;  /* 0x000de00e01007387 */ /* 0x000fe20000100800 */
[----:B------:R-:W-:Y:S01]  /*10dc0*/  LEA.HI.X.SX32 R0, R0, UR5, 0x1, P6 ;  /* 0x0000000500007c11 */ /* 0x000fe2000b0f0eff */
[----:B------:R-:W-:Y:S02]  /*10dd0*/  ULDC UR5, c[0x0][0x234] ;  /* 0x00008d0000057ab9 */ /* 0x000fe40000000800 */
[----:B------:R-:W-:Y:S04]  /*10de0*/  STL [R1+0xde4], R15 ;  /* 0x000de40f01007387 */ /* 0x000fe80000100800 */
[----:B------:R-:W-:Y:S04]  /*10df0*/  STL [R1+0xde8], R16 ;  /* 0x000de81001007387 */ /* 0x000fe80000100800 */
[----:B------:R-:W-:Y:S04]  /*10e00*/  STL [R1+0xdec], R17 ;  /* 0x000dec1101007387 */ /* 0x000fe80000100800 */
[----:B------:R-:W-:Y:S04]  /*10e10*/  STL [R1+0xdf0], R18 ;  /* 0x000df01201007387 */ /* 0x000fe80000100800 */
[----:B------:R-:W-:Y:S04]  /*10e20*/  STL [R1+0xdf4], R2 ;  /* 0x000df40201007387 */ /* 0x000fe80000100800 */
[----:B------:R-:W-:Y:S04]  /*10e30*/  STL [R1+0xdf8], R3 ;  /* 0x000df80301007387 */ /* 0x000fe80000100800 */
[----:B------:R0:W-:Y:S01]  /*10e40*/  STL [R1+0xdfc], R0 ;  /* 0x000dfc0001007387 */ /* 0x0001e20000100800 */
[----:B--2---:R-:W-:-:S04]  /*10e50*/  IMAD R20, R19, 0x4, R20 ;  /* 0x0000000413147824 */ /* 0x004fc800078e0214 */
[----:B0-----:R-:W-:Y:S01]  /*10e60*/  IMAD R0, R19, 0x4, R20 ;  /* 0x0000000413007824 */ /* 0x001fe200078e0214 */
[----:B------:R0:W-:Y:S04]  /*10e70*/  STL [R1+0x364], R20 ;  /* 0x0003641401007387 */ /* 0x0001e80000100800 */
[----:B------:R-:W2:Y:S01]  /*10e80*/  LDL.LU R19, [R1+0x20] ;  /* 0x0000200001137983 */ /* 0x000ea20000300800 */
[----:B---3--:R-:W-:-:S03]  /*10e90*/  IMAD R4, R4, UR4, RZ ;  /* 0x0000000404047c24 */ /* 0x008fc6000f8e02ff */
[----:B------:R1:W-:Y:S04]  /*10ea0*/  STL [R1+0x36c], R0 ;  /* 0x00036c0001007387 */ /* 0x0003e80000100800 */
[----:B0-----:R-:W3:Y:S04]  /*10eb0*/  LDL.LU R20, [R1+0x28] ;  /* 0x0000280001147983 */ /* 0x001ee80000300800 */
[----:B------:R-:W3:Y:S01]  /*10ec0*/  LDL.LU R21, [R1+0x34] ;  /* 0x0000340001157983 */ /* 0x000ee20000300800 */
[----:B----4-:R-:W-:-:S03]  /*10ed0*/  IMAD R5, R5, UR4, RZ ;  /* 0x0000000405057c24 */ /* 0x010fc6000f8e02ff */
[----:B------:R-:W-:Y:S01]  /*10ee0*/  STL [R1+0xe00], R4 ;  /* 0x000e000401007387 */ /* 0x000fe20000100800 */
[----:B-----5:R-:W-:-:S03]  /*10ef0*/  IMAD R6, R6, UR4, RZ ;  /* 0x0000000406067c24 */ /* 0x020fc6000f8e02ff */
[----:B------:R-:W4:Y:S04]  /*10f00*/  LDL.LU R22, [R1+0x3c] ;  /* 0x00003c0001167983 */ /* 0x000f280000300800 */
[----:B------:R-:W5:Y:S01]  /*10f10*/  LDL.LU R23, [R1+0x48] ;  /* 0x0000480001177983 */ /* 0x000f620000300800 */
[----:B------:R-:W-:-:S03]  /*10f20*/  IMAD R7, R7, UR4, RZ ;  /* 0x0000000407077c24 */ /* 0x000fc6000f8e02ff */
[----:B------:R-:W-:Y:S04]  /*10f30*/  STL [R1+0xe04], R5 ;  /* 0x000e040501007387 */ /* 0x000fe80000100800 */
[----:B------:R-:W5:Y:S04]  /*10f40*/  LDL.LU R24, [R1+0x50] ;  /* 0x0000500001187983 */ /* 0x000f680000300800 */
[----:B------:R-:W5:Y:S04]  /*10f50*/  LDL.LU R25, [R1+0x58] ;  /* 0x0000580001197983 */ /* 0x000f680000300800 */
[----:B------:R-:W-:Y:S04]  /*10f60*/  STL [R1+0xe08], R6 ;  /* 0x000e080601007387 */ /* 0x000fe80000100800 */
[----:B------:R-:W5:Y:S04]  /*10f70*/  LDL.LU R26, [R1+0x9c] ;  /* 0x00009c00011a7983 */ /* 0x000f680000300800 */
[----:B------:R-:W5:Y:S04]  /*10f80*/  LDL.LU R2, [R1+0xa0] ;  /* 0x0000a00001027983 */ /* 0x000f680000300800 */
[----:B------:R-:W-:Y:S04]  /*10f90*/  STL [R1+0xe0c], R7 ;  /* 0x000e0c0701007387 */ /* 0x000fe80000100800 */
[----:B------:R-:W5:Y:S04]  /*10fa0*/  LDL.LU R18, [R1+0xa4] ;  /* 0x0000a40001127983 */ /* 0x000f680000300800 */
[----:B------:R-:W5:Y:S04]  /*10fb0*/  LDL.LU R17, [R1+0xa8] ;  /* 0x0000a80001117983 */ /* 0x000f680000300800 */
[----:B------:R-:W1:Y:S04]  /*10fc0*/  LDL.LU R16, [R1+0xcc] ;  /* 0x0000cc0001107983 */ /* 0x000e680000300800 */
[----:B------:R-:W5:Y:S04]  /*10fd0*/  LDL.LU R15, [R1+0xd0] ;  /* 0x0000d000010f7983 */ /* 0x000f680000300800 */
[----:B------:R-:W5:Y:S04]  /*10fe0*/  LDL.LU R14, [R1+0xd8] ;  /* 0x0000d800010e7983 */ /* 0x000f680000300800 */
[----:B------:R-:W5:Y:S04]  /*10ff0*/  LDL.LU R13, [R1+0xf4] ;  /* 0x0000f400010d7983 */ /* 0x000f680000300800 */
[----:B------:R-:W5:Y:S04]  /*11000*/  LDL.LU R12, [R1+0xf8] ;  /* 0x0000f800010c7983 */ /* 0x000f680000300800 */
[----:B------:R-:W5:Y:S04]  /*11010*/  LDL.LU R10, [R1+0xfc] ;  /* 0x0000fc00010a7983 */ /* 0x000f680000300800 */
[----:B------:R-:W5:Y:S04]  /*11020*/  LDL.LU R9, [R1+0x108] ;  /* 0x0001080001097983 */ /* 0x000f680000300800 */
[----:B------:R-:W5:Y:S01]  /*11030*/  LDL.LU R28, [R1+0x110] ;  /* 0x00011000011c7983 */ /* 0x000f620000300800 */
[----:B------:R-:W-:-:S03]  /*11040*/  IMAD R8, R8, UR4, RZ ;  /* 0x0000000408087c24 */ /* 0x000fc6000f8e02ff */
[----:B------:R-:W5:Y:S04]  /*11050*/  LDL.LU R29, [R1+0x114] ;  /* 0x00011400011d7983 */ /* 0x000f680000300800 */
[----:B------:R-:W5:Y:S04]  /*11060*/  LDL.LU R11, [R1+0x118] ;  /* 0x00011800010b7983 */ /* 0x000f680000300800 */
[----:B------:R-:W-:Y:S01]  /*11070*/  STL [R1+0xe10], R8 ;  /* 0x000e100801007387 */ /* 0x000fe20000100800 */
[----:B--2---:R-:W-:-:S05]  /*11080*/  IMAD R19, R19, UR4, RZ ;  /* 0x0000000413137c24 */ /* 0x004fca000f8e02ff */
[----:B------:R-:W-:Y:S01]  /*11090*/  STL [R1+0xe14], R19 ;  /* 0x000e141301007387 */ /* 0x000fe20000100800 */
[----:B---3--:R-:W-:Y:S02]  /*110a0*/  IMAD R20, R20, UR4, RZ ;  /* 0x0000000414147c24 */ /* 0x008fe4000f8e02ff */
[----:B------:R-:W-:-:S03]  /*110b0*/  IMAD R21, R21, UR4, RZ ;  /* 0x0000000415157c24 */ /* 0x000fc6000f8e02ff */
[----:B------:R-:W-:Y:S04]  /*110c0*/  STL [R1+0xe18], R20 ;  /* 0x000e181401007387 */ /* 0x000fe80000100800 */
[----:B------:R-:W-:Y:S01]  /*110d0*/  STL [R1+0xe1c], R21 ;  /* 0x000e1c1501007387 */ /* 0x000fe20000100800 */
[----:B----4-:R-:W-:Y:S02]  /*110e0*/  IMAD R22, R22, UR4, RZ ;  /* 0x0000000416167c24 */ /* 0x010fe4000f8e02ff */
[----:B-----5:R-:W-:-:S03]  /*110f0*/  IMAD R23, R23, UR4, RZ ;  /* 0x0000000417177c24 */ /* 0x020fc6000f8e02ff */
[----:B------:R-:W-:Y:S01]  /*11100*/  STL [R1+0xe20], R22 ;  /* 0x000e201601007387 */ /* 0x000fe20000100800 */
[----:B------:R-:W-:-:S03]  /*11110*/  IMAD R24, R24, UR4, RZ ;  /* 0x0000000418187c24 */ /* 0x000fc6000f8e02ff */
        /* <DEDUP_REMOVED lines=10> */
[----:B------:R0:W-:Y:S01]  /*111c0*/  STL [R1+0x8], R3 ;  /* 0x0000080301007387 */ /* 0x0001e20000100800 */
[----:B-1----:R-:W-:-:S03]  /*111d0*/  IMAD R0, R16, UR4, RZ ;  /* 0x0000000410007c24 */ /* 0x002fc6000f8e02ff */
[----:B------:R1:W-:Y:S01]  /*111e0*/  STL [R1+0xc], R2 ;  /* 0x00000c0201007387 */ /* 0x0003e20000100800 */
[----:B0-----:R-:W-:-:S03]  /*111f0*/  IMAD R3, R15, UR4, RZ ;  /* 0x000000040f037c24 */ /* 0x001fc6000f8e02ff */
[----:B------:R0:W-:Y:S01]  /*11200*/  STL [R1+0x10], R0 ;  /* 0x0000100001007387 */ /* 0x0001e20000100800 */
[----:B-1----:R-:W-:-:S03]  /*11210*/  IMAD R2, R14, UR4, RZ ;  /* 0x000000040e027c24 */ /* 0x002fc6000f8e02ff */
[----:B------:R1:W-:Y:S01]  /*11220*/  STL [R1+0x14], R3 ;  /* 0x0000140301007387 */ /* 0x0003e20000100800 */
[----:B0-----:R-:W-:-:S03]  /*11230*/  IMAD R0, R13, UR4, RZ ;  /* 0x000000040d007c24 */ /* 0x001fc6000f8e02ff */
[----:B------:R0:W-:Y:S01]  /*11240*/  STL [R1+0x18], R2 ;  /* 0x0000180201007387 */ /* 0x0001e20000100800 */
[----:B-1----:R-:W-:-:S03]  /*11250*/  IMAD R3, R12, UR4, RZ ;  /* 0x000000040c037c24 */ /* 0x002fc6000f8e02ff */
[----:B------:R1:W-:Y:S04]  /*11260*/  STL [R1+0x20], R0 ;  /* 0x0000200001007387 */ /* 0x0003e80000100800 */
[----:B------:R2:W-:Y:S01]  /*11270*/  STL [R1+0x28], R3 ;  /* 0x0000280301007387 */ /* 0x0005e20000100800 */
[----:B0-----:R-:W-:Y:S02]  /*11280*/  IMAD R2, R10, UR4, RZ ;  /* 0x000000040a027c24 */ /* 0x001fe4000f8e02ff */
[----:B-1----:R-:W-:-:S03]  /*11290*/  IMAD R0, R9, UR4, RZ ;  /* 0x0000000409007c24 */ /* 0x002fc6000f8e02ff */
[----:B------:R0:W-:Y:S01]  /*112a0*/  STL [R1+0x34], R2 ;  /* 0x0000340201007387 */ /* 0x0001e20000100800 */
[----:B--2---:R-:W-:-:S03]  /*112b0*/  IMAD R3, R28, UR4, RZ ;  /* 0x000000041c037c24 */ /* 0x004fc6000f8e02ff */
[----:B------:R1:W-:Y:S04]  /*112c0*/  STL [R1+0x3c], R0 ;  /* 0x00003c0001007387 */ /* 0x0003e80000100800 */
[----:B------:R-:W-:Y:S04]  /*112d0*/  STL [R1+0x48], R3 ;  /* 0x0000480301007387 */ /* 0x000fe80000100800 */
[----:B------:R-:W2:Y:S01]  /*112e0*/  LDL.LU R27, [R1+0x128] ;  /* 0x00012800011b7983 */ /* 0x000ea20000300800 */
[----:B0-----:R-:W-:Y:S02]  /*112f0*/  IMAD R2, R29, UR4, RZ ;  /* 0x000000041d027c24 */ /* 0x001fe4000f8e02ff */
[----:B-1----:R-:W-:-:S03]  /*11300*/  IMAD R0, R11, UR4, RZ ;  /* 0x000000040b007c24 */ /* 0x002fc6000f8e02ff */
[----:B------:R-:W-:Y:S04]  /*11310*/  STL [R1+0x50], R2 ;  /* 0x0000500201007387 */ /* 0x000fe80000100800 */
[----:B--2---:R0:W-:Y:S04]  /*11320*/  STL [R1+0xe68], R27 ;  /* 0x000e681b01007387 */ /* 0x0041e80000100800 */
[----:B------:R-:W-:Y:S04]  /*11330*/  STL [R1+0x58], R0 ;  /* 0x0000580001007387 */ /* 0x000fe80000100800 */
        /* <DEDUP_REMOVED lines=31> */
[----:B--2---:R-:W-:-:S05]  /*11530*/  IMAD R27, R27, UR4, RZ ;  /* 0x000000041b1b7c24 */ /* 0x004fca000f8e02ff */
[----:B------:R0:W-:Y:S04]  /*11540*/  STL [R1+0x9c], R27 ;  /* 0x00009c1b01007387 */ /* 0x0001e80000100800 */
[----:B0-----:R-:W2:Y:S02]  /*11550*/  LDL.LU R27, [R1+0xe6c] ;  /* 0x000e6c00011b7983 */ /* 0x001ea40000300800 */
[----:B--2---:R-:W-:-:S05]  /*11560*/  IMAD R27, R27, UR4, RZ ;  /* 0x000000041b1b7c24 */ /* 0x004fca000f8e02ff */
[----:B------:R0:W-:Y:S04]  /*11570*/  STL [R1+0xa0], R27 ;  /* 0x0000a01b01007387 */ /* 0x0001e80000100800 */
[----:B0-----:R-:W2:Y:S01]  /*11580*/  LDL.LU R27, [R1+0xe68] ;  /* 0x000e6800011b7983 */ /* 0x001ea20000300800 */
[----:B---3--:R-:W-:Y:S02]  /*11590*/  IMAD R26, R26, UR4, RZ ;  /* 0x000000041a1a7c24 */ /* 0x008fe4000f8e02ff */
[----:B--2---:R-:W-:-:S05]  /*115a0*/  IMAD R27, R27, UR4, RZ ;  /* 0x000000041b1b7c24 */ /* 0x004fca000f8e02ff */
[----:B------:R4:W-:Y:S04]  /*115b0*/  STL [R1+0xa4], R27 ;  /* 0x0000a41b01007387 */ /* 0x0009e80000100800 */
[----:B------:R0:W-:Y:S01]  /*115c0*/  STL [R1+0xa8], R26 ;  /* 0x0000a81a01007387 */ /* 0x0001e20000100800 */
[----:B----4-:R-:W-:Y:S02]  /*115d0*/  IMAD R27, R25, UR4, RZ ;  /* 0x00000004191b7c24 */ /* 0x010fe4000f8e02ff */
[----:B-----5:R-:W-:Y:S02]  /*115e0*/  IMAD R25, R23, UR4, RZ ;  /* 0x0000000417197c24 */ /* 0x020fe4000f8e02ff */
[----:B0-----:R-:W-:Y:S02]  /*115f0*/  IMAD R26, R24, UR4, RZ ;  /* 0x00000004181a7c24 */ /* 0x001fe4000f8e02ff */
[----:B------:R-:W-:Y:S01]  /*11600*/  IMAD R24, R22, UR4, RZ ;  /* 0x0000000416187c24 */ /* 0x000fe2000f8e02ff */
[----:B------:R-:W-:Y:S01]  /*11610*/  STL [R1+0xac], R27 ;  /* 0x0000ac1b01007387 */ /* 0x000fe20000100800 */
[----:B------:R-:W-:-:S02]  /*11620*/  IMAD R23, R21, UR4, RZ ;  /* 0x0000000415177c24 */ /* 0x000fc4000f8e02ff */
[----:B------:R-:W-:Y:S01]  /*11630*/  IMAD R22, R20, UR4, RZ ;  /* 0x0000000414167c24 */ /* 0x000fe2000f8e02ff */
[----:B------:R-:W-:Y:S01]  /*11640*/  STL [R1+0xcc], R26 ;  /* 0x0000cc1a01007387 */ /* 0x000fe20000100800 */
[----:B------:R-:W-:Y:S02]  /*11650*/  IMAD R21, R19, UR4, RZ ;  /* 0x0000000413157c24 */ /* 0x000fe4000f8e02ff */
[----:B------:R-:W-:Y:S01]  /*11660*/  IMAD R20, R8, UR4, RZ ;  /* 0x0000000408147c24 */ /* 0x000fe2000f8e02ff */
[----:B------:R-:W-:Y:S01]  /*11670*/  STL [R1+0xd0], R25 ;  /* 0x0000d01901007387 */ /* 0x000fe20000100800 */
[----:B------:R-:W-:Y:S02]  /*11680*/  IMAD R19, R7, UR4, RZ ;  /* 0x0000000407137c24 */ /* 0x000fe4000f8e02ff */
[----:B------:R-:W-:Y:S01]  /*11690*/  IMAD R8, R6, UR4, RZ ;  /* 0x0000000406087c24 */ /* 0x000fe2000f8e02ff */
        /* <DEDUP_REMOVED lines=12> */
[----:B------:R-:W-:Y:S04]  /*11760*/  STL [R1+0x100], R8 ;  /* 0x0001000801007387 */ /* 0x000fe80000100800 */
[----:B------:R-:W-:Y:S01]  /*11770*/  STL [R1+0x108], R7 ;  /* 0x0001080701007387 */ /* 0x000fe20000100800 */
[----:B------:R-:W-:-:S03]  /*11780*/  IMAD R2, R17, UR4, RZ ;  /* 0x0000000411027c24 */ /* 0x000fc6000f8e02ff */
[----:B------:R-:W-:Y:S04]  /*11790*/  STL [R1+0x110], R6 ;  /* 0x0001100601007387 */ /* 0x000fe80000100800 */
[----:B------:R-:W-:Y:S04]  /*117a0*/  STL [R1+0x114], R5 ;  /* 0x0001140501007387 */ /* 0x000fe80000100800 */
[----:B------:R-:W-:Y:S04]  /*117b0*/  STL [R1+0x118], R4 ;  /* 0x0001180401007387 */ /* 0x000fe80000100800 */
[----:B------:R0:W-:Y:S04]  /*117c0*/  STL [R1+0x11c], R0 ;  /* 0x00011c0001007387 */ /* 0x0001e80000100800 */
        /* <DEDUP_REMOVED lines=547> */
[----:B----4-:R-:W-:Y:S02]  /*13a00*/  IMAD R25, R25, UR4, RZ ;  /* 0x0000000419197c24 */ /* 0x010fe4000f8e02ff */
[----:B-----5:R-:W-:Y:S02]  /*13a10*/  IMAD R24, R24, UR4, RZ ;  /* 0x0000000418187c24 */ /* 0x020fe4000f8e02ff */
[----:B------:R-:W-:-:S02]  /*13a20*/  IMAD R23, R23, UR4, RZ ;  /* 0x0000000417177c24 */ /* 0x000fc4000f8e02ff */
[----:B------:R-:W-:Y:S02]  /*13a30*/  IMAD R22, R22, UR4, RZ ;  /* 0x0000000416167c24 */ /* 0x000fe4000f8e02ff */
[----:B------:R-:W-:Y:S02]  /*13a40*/  IMAD R21, R21, UR4, RZ ;  /* 0x0000000415157c24 */ /* 0x000fe4000f8e02ff */
[----:B------:R-:W-:Y:S02]  /*13a50*/  IMAD R20, R20, UR4, RZ ;  /* 0x0000000414147c24 */ /* 0x000fe4000f8e02ff */
[----:B------:R-:W-:Y:S02]  /*13a60*/  IMAD R19, R19, UR4, RZ ;  /* 0x0000000413137c24 */ /* 0x000fe4000f8e02ff */
[----:B------:R-:W-:Y:S02]  /*13a70*/  IMAD R8, R8, UR4, RZ ;  /* 0x0000000408087c24 */ /* 0x000fe4000f8e02ff */
        /* <DEDUP_REMOVED lines=19> */
[----:B--2---:R-:W-:-:S05]  /*13bb0*/  IMAD R27, R27, UR4, RZ ;  /* 0x000000041b1b7c24 */ /* 0x004fca000f8e02ff */
        /* <DEDUP_REMOVED lines=31> */
[----:B0-----:R-:W4:Y:S04]  /*13db0*/  LDL.LU R3, [R1+0xdf8] ;  /* 0x000df80001037983 */ /* 0x001f280000300800 */
[----:B------:R0:W-:Y:S04]  /*13dc0*/  STL [R1+0x64], R2 ;  /* 0x0000640201007387 */ /* 0x0001e80000100800 */
[----:B0-----:R-:W5:Y:S04]  /*13dd0*/  LDL.LU R2, [R1+0xdf4] ;  /* 0x000df40001027983 */ /* 0x001f680000300800 */
[----:B------:R0:W-:Y:S04]  /*13de0*/  STL [R1+0x60], R18 ;  /* 0x0000601201007387 */ /* 0x0001e80000100800 */
[----:B0-----:R-:W4:Y:S04]  /*13df0*/  LDL.LU R18, [R1+0xdf0] ;  /* 0x000df00001127983 */ /* 0x001f280000300800 */
[----:B------:R0:W-:Y:S04]  /*13e00*/  STL [R1+0x5c], R17 ;  /* 0x00005c1101007387 */ /* 0x0001e80000100800 */
[----:B0-----:R-:W4:Y:S04]  /*13e10*/  LDL.LU R17, [R1+0xdec] ;  /* 0x000dec0001117983 */ /* 0x001f280000300800 */
[----:B------:R0:W-:Y:S04]  /*13e20*/  STL [R1+0x54], R16 ;  /* 0x0000541001007387 */ /* 0x0001e80000100800 */
[----:B0-----:R-:W4:Y:S04]  /*13e30*/  LDL.LU R16, [R1+0xde8] ;  /* 0x000de80001107983 */ /* 0x001f280000300800 */
[----:B------:R0:W-:Y:S04]  /*13e40*/  STL [R1+0x4c], R15 ;  /* 0x00004c0f01007387 */ /* 0x0001e80000100800 */
[----:B0-----:R-:W4:Y:S04]  /*13e50*/  LDL.LU R15, [R1+0xde4] ;  /* 0x000de400010f7983 */ /* 0x001f280000300800 */
[----:B------:R0:W-:Y:S04]  /*13e60*/  STL [R1+0x44], R14 ;  /* 0x0000440e01007387 */ /* 0x0001e80000100800 */
[----:B0-----:R-:W2:Y:S04]  /*13e70*/  LDL.LU R14, [R1+0xde0] ;  /* 0x000de000010e7983 */ /* 0x001ea80000300800 */
[----:B------:R0:W-:Y:S04]  /*13e80*/  STL [R1+0x40], R13 ;  /* 0x0000400d01007387 */ /* 0x0001e80000100800 */
[----:B0-----:R-:W3:Y:S04]  /*13e90*/  LDL.LU R13, [R1+0xddc] ;  /* 0x000ddc00010d7983 */ /* 0x001ee80000300800 */
[----:B------:R0:W-:Y:S04]  /*13ea0*/  STL [R1+0x38], R12 ;  /* 0x0000380c01007387 */ /* 0x0001e80000100800 */
[----:B0-----:R-:W5:Y:S04]  /*13eb0*/  LDL.LU R12, [R1+0xdd8] ;  /* 0x000dd800010c7983 */ /* 0x001f680000300800 */
        /* <DEDUP_REMOVED lines=9> */
[----:B0-----:R-:W4:Y:S02]  /*13f50*/  LDL.LU R11, [R1+0xdc4] ;  /* 0x000dc400010b7983 */ /* 0x001f240000300800 */
[----:B----4-:R-:W-:-:S05]  /*13f60*/  IMAD R11, R11, UR4, RZ ;  /* 0x000000040b0b7c24 */ /* 0x010fca000f8e02ff */
[----:B------:R0:W-:Y:S04]  /*13f70*/  STL [R1], R11 ;  /* 0x0000000b01007387 */ /* 0x0001e80000100800 */
[----:B0-----:R-:W4:Y:S01]  /*13f80*/  LDL.LU R11, [R1+0xdc0] ;  /* 0x000dc000010b7983 */ /* 0x001f220000300800 */
[----:B-----5:R-:W-:Y:S02]  /*13f90*/  IMAD R29, R29, UR4, RZ ;  /* 0x000000041d1d7c24 */ /* 0x020fe4000f8e02ff */
[----:B---3--:R-:W-:Y:S02]  /*13fa0*/  IMAD R28, R28, UR4, RZ ;  /* 0x000000041c1c7c24 */ /* 0x008fe4000f8e02ff */
[----:B--2---:R-:W-:Y:S01]  /*13fb0*/  IMAD R9, R9, UR4, RZ ;  /* 0x0000000409097c24 */ /* 0x004fe2000f8e02ff */
[----:B------:R-:W-:Y:S01]  /*13fc0*/  STL [R1+0xda8], R29 ;  /* 0x000da81d01007387 */ /* 0x000fe20000100800 */
[----:B------:R-:W-:-:S02]  /*13fd0*/  IMAD R10, R10, UR4, RZ ;  /* 0x000000040a0a7c24 */ /* 0x000fc4000f8e02ff */
[----:B------:R-:W-:Y:S01]  /*13fe0*/  IMAD R12, R12, UR4, RZ ;  /* 0x000000040c0c7c24 */ /* 0x000fe2000f8e02ff */
[----:B------:R-:W-:Y:S01]  /*13ff0*/  STL [R1+0xdac], R28 ;  /* 0x000dac1c01007387 */ /* 0x000fe20000100800 */
[----:B------:R-:W-:-:S03]  /*14000*/  IMAD R13, R13, UR4, RZ ;  /* 0x000000040d0d7c24 */ /* 0x000fc6000f8e02ff */
[----:B------:R0:W-:Y:S04]  /*14010*/  STL [R1+0xdb0], R9 ;  /* 0x000db00901007387 */ /* 0x0001e80000100800 */
[----:B------:R1:W-:Y:S01]  /*14020*/  STL [R1+0xdb4], R10 ;  /* 0x000db40a01007387 */ /* 0x0003e20000100800 */
[----:B0-----:R-:W-:Y:S02]  /*14030*/  IMAD R9, R14, UR4, RZ ;  /* 0x000000040e097c24 */ /* 0x001fe4000f8e02ff */
[----:B------:R-:W-:Y:S01]  /*14040*/  IMAD R14, R2, UR4, RZ ;  /* 0x00000004020e7c24 */ /* 0x000fe2000f8e02ff */
[----:B------:R-:W-:Y:S04]  /*14050*/  STL [R1+0xdb8], R12 ;  /* 0x000db80c01007387 */ /* 0x000fe80000100800 */
[----:B------:R-:W-:Y:S04]  /*14060*/  STL [R1+0xdbc], R13 ;  /* 0x000dbc0d01007387 */ /* 0x000fe80000100800 */
[----:B------:R0:W-:Y:S01]  /*14070*/  STL [R1+0x2c], R9 ;  /* 0x00002c0901007387 */ /* 0x0001e20000100800 */
[----:B----4-:R-:W-:-:S02]  /*14080*/  IADD3 R2, P1, R4, R11, RZ ;  /* 0x0000000b04027210 */ /* 0x010fc40007f3e0ff */
[-C--:B-1----:R-:W-:Y:S02]  /*14090*/  IADD3 R10, P2, R5, R11.reuse, RZ ;  /* 0x0000000b050a7210 */ /* 0x082fe40007f5e0ff */
[-C--:B0-----:R-:W-:Y:S01]  /*140a0*/  IADD3 R9, P3, R6, R11.reuse, RZ ;  /* 0x0000000b06097210 */ /* 0x081fe20007f7e0ff */
[----:B------:R0:W-:Y:S04]  /*140b0*/  STL [R1+0xd64], R2 ;  /* 0x000d640201007387 */ /* 0x0001e80000100800 */
[----:B------:R1:W-:Y:S01]  /*140c0*/  STL [R1+0xd68], R10 ;  /* 0x000d680a01007387 */ /* 0x0003e20000100800 */
[----:B0-----:R-:W-:-:S03]  /*140d0*/  IADD3 R2, P4, R7, R11, RZ ;  /* 0x0000000b07027210 */ /* 0x001fc60007f9e0ff */
[----:B------:R0:W-:Y:S01]  /*140e0*/  STL [R1+0xd6c], R9 ;  /* 0x000d6c0901007387 */ /* 0x0001e20000100800 */
[----:B-1----:R-:W-:-:S03]  /*140f0*/  IADD3 R10, P5, R8, R11, RZ ;  /* 0x0000000b080a7210 */ /* 0x002fc60007fbe0ff */
[----:B------:R1:W-:Y:S01]  /*14100*/  STL [R1+0xd70], R2 ;  /* 0x000d700201007387 */ /* 0x0003e20000100800 */
[-C--:B------:R-:W-:Y:S02]  /*14110*/  IADD3 R12, P0, R20, R11.reuse, RZ ;  /* 0x0000000b140c7210 */ /* 0x080fe40007f1e0ff */
[----:B0-----:R-:W-:Y:S01]  /*14120*/  IADD3 R9, P6, R19, R11, RZ ;  /* 0x0000000b13097210 */ /* 0x001fe20007fde0ff */
[----:B-1----:R-:W2:Y:S04]  /*14130*/  LDL.LU R2, [R1+0x10] ;  /* 0x0000100001027983 */ /* 0x002ea80000300800 */
[----:B------:R0:W-:Y:S04]  /*14140*/  STL [R1+0xd74], R10 ;  /* 0x000d740a01007387 */ /* 0x0001e80000100800 */
[----:B------:R1:W-:Y:S01]  /*14150*/  STL [R1+0xd78], R9 ;  /* 0x000d780901007387 */ /* 0x0003e20000100800 */
[----:B0-----:R-:W-:-:S03]  /*14160*/  LEA.HI.X.SX32 R10, R4, R0, 0x1, P1 ;  /* 0x00000000040a7211 */ /* 0x001fc600008f0eff */
[----:B------:R-:W-:Y:S01]  /*14170*/  STL [R1+0xd7c], R12 ;  /* 0x000d7c0c01007387 */ /* 0x000fe20000100800 */
[----:B------:R-:W-:Y:S02]  /*14180*/  LEA.HI.X.SX32 R4, R5, R0, 0x1, P2 ;  /* 0x0000000005047211 */ /* 0x000fe400010f0eff */
[-C--:B-1----:R-:W-:Y:S01]  /*14190*/  IADD3 R9, P1, R21, R11.reuse, RZ ;  /* 0x0000000b15097210 */ /* 0x082fe20007f3e0ff */
[----:B------:R-:W-:Y:S04]  /*141a0*/  STL [R1+0xd5c], R10 ;  /* 0x000d5c0a01007387 */ /* 0x000fe80000100800 */
[----:B------:R-:W3:Y:S04]  /*141b0*/  LDL.LU R5, [R1+0xc] ;  /* 0x00000c0001057983 */ /* 0x000ee80000300800 */
[----:B------:R0:W-:Y:S04]  /*141c0*/  STL [R1+0xd60], R9 ;  /* 0x000d600901007387 */ /* 0x0001e80000100800 */
[----:B------:R-:W4:Y:S04]  /*141d0*/  LDL.LU R13, [R1+0x18] ;  /* 0x00001800010d7983 */ /* 0x000f280000300800 */
[----:B------:R1:W-:Y:S01]  /*141e0*/  STL [R1+0xd54], R4 ;  /* 0x000d540401007387 */ /* 0x0003e20000100800 */
[----:B0-----:R-:W-:-:S03]  /*141f0*/  IADD3 R9, P2, R22, R11, RZ ;  /* 0x0000000b16097210 */ /* 0x001fc60007f5e0ff */
[----:B------:R-:W5:Y:S01]  /*14200*/  LDL.LU R12, [R1+0x20] ;  /* 0x00002000010c7983 */ /* 0x000f620000300800 */
[----:B-1----:R-:W-:-:S03]  /*14210*/  LEA.HI.X.SX32 R4, R6, R0, 0x1, P3 ;  /* 0x0000000006047211 */ /* 0x002fc600018f0eff */
[----:B------:R-:W-:Y:S04]  /*14220*/  STL [R1+0xd58], R9 ;  /* 0x000d580901007387 */ /* 0x000fe80000100800 */
[----:B------:R0:W-:Y:S01]  /*14230*/  STL [R1+0xd4c], R4 ;  /* 0x000d4c0401007387 */ /* 0x0001e20000100800 */
[----:B------:R-:W-:Y:S02]  /*14240*/  IADD3 R6, P3, R23, R11, RZ ;  /* 0x0000000b17067210 */ /* 0x000fe40007f7e0ff */
[-C--:B0-----:R-:W-:Y:S02]  /*14250*/  LEA.HI.X.SX32 R4, R7, R0.reuse, 0x1, P4 ;  /* 0x0000000007047211 */ /* 0x081fe400020f0eff */
[----:B------:R-:W2:Y:S04]  /*14260*/  LDL.LU R7, [R1+0x8] ;  /* 0x0000080001077983 */ /* 0x000ea80000300800 */
[----:B------:R0:W-:Y:S04]  /*14270*/  STL [R1+0xd50], R6 ;  /* 0x000d500601007387 */ /* 0x0001e80000100800 */
[----:B------:R-:W5:Y:S01]  /*14280*/  LDL.LU R10, [R1+0x28] ;  /* 0x00002800010a7983 */ /* 0x000f620000300800 */
[----:B------:R-:W-:-:S03]  /*14290*/  LEA.HI.X.SX32 R8, R8, R0, 0x1, P5 ;  /* 0x0000000008087211 */ /* 0x000fc600028f0eff */
[----:B------:R1:W-:Y:S01]  /*142a0*/  STL [R1+0xd44], R4 ;  /* 0x000d440401007387 */ /* 0x0003e20000100800 */
[-C--:B0-----:R-:W-:Y:S02]  /*142b0*/  IADD3 R6, P5, R25, R11.reuse, RZ ;  /* 0x0000000b19067210 */ /* 0x081fe40007fbe0ff */
[----:B-1----:R-:W-:-:S05]  /*142c0*/  IADD3 R4, P4, R24, R11, RZ ;  /* 0x0000000b18047210 */ /* 0x002fca0007f9e0ff */
[----:B------:R0:W-:Y:S04]  /*142d0*/  STL [R1+0xd48], R4 ;  /* 0x000d480401007387 */ /* 0x0001e80000100800 */
[----:B------:R-:W-:Y:S04]  /*142e0*/  STL [R1+0xd3c], R8 ;  /* 0x000d3c0801007387 */ /* 0x000fe80000100800 */
[----:B------:R-:W5:Y:S01]  /*142f0*/  LDL.LU R9, [R1+0x3c] ;  /* 0x00003c0001097983 */ /* 0x000f620000300800 */
[----:B0-----:R-:W-:-:S03]  /*14300*/  LEA.HI.X.SX32 R4, R19, R0, 0x1, P6 ;  /* 0x0000000013047211 */ /* 0x001fc600030f0eff */
[----:B------:R0:W-:Y:S04]  /*14310*/  STL [R1+0xd40], R6 ;  /* 0x000d400601007387 */ /* 0x0001e80000100800 */
[----:B------:R1:W-:Y:S04]  /*14320*/  STL [R1+0xd34], R4 ;  /* 0x000d340401007387 */ /* 0x0003e80000100800 */
[----:B------:R-:W5:Y:S01]  /*14330*/  LDL.LU R28, [R1+0x48] ;  /* 0x00004800011c7983 */ /* 0x000f620000300800 */
[----:B0-----:R-:W-:Y:S02]  /*14340*/  IADD3 R6, P6, R26, R11, RZ ;  /* 0x0000000b1a067210 */ /* 0x001fe40007fde0ff */
[----:B-1----:R-:W-:-:S03]  /*14350*/  LEA.HI.X.SX32 R4, R20, R0, 0x1, P0 ;  /* 0x0000000014047211 */ /* 0x002fc600000f0eff */
[----:B------:R0:W-:Y:S04]  /*14360*/  STL [R1+0xd38], R6 ;  /* 0x000d380601007387 */ /* 0x0001e80000100800 */
[----:B------:R1:W-:Y:S01]  /*14370*/  STL [R1+0xd2c], R4 ;  /* 0x000d2c0401007387 */ /* 0x0003e20000100800 */
[----:B0-----:R-:W-:Y:S02]  /*14380*/  IADD3 R6, P0, R27, R11, RZ ;  /* 0x0000000b1b067210 */ /* 0x001fe40007f1e0ff */
[-C--:B-1----:R-:W-:Y:S02]  /*14390*/  LEA.HI.X.SX32 R4, R21, R0.reuse, 0x1, P1 ;  /* 0x0000000015047211 */ /* 0x082fe400008f0eff */
[----:B------:R-:W5:Y:S04]  /*143a0*/  LDL.LU R21, [R1+0x34] ;  /* 0x0000340001157983 */ /* 0x000f680000300800 */
[----:B------:R0:W-:Y:S04]  /*143b0*/  STL [R1+0xd30], R6 ;  /* 0x000d300601007387 */ /* 0x0001e80000100800 */
[----:B------:R-:W5:Y:S04]  /*143c0*/  LDL.LU R29, [R1+0x50] ;  /* 0x00005000011d7983 */ /* 0x000f680000300800 */
[----:B------:R2:W-:Y:S01]  /*143d0*/  STL [R1+0xd24], R4 ;  /* 0x000d240401007387 */ /* 0x0005e20000100800 */
[----:B0-----:R-:W-:-:S03]  /*143e0*/  LEA.HI.X.SX32 R6, R22, R0, 0x1, P2 ;  /* 0x0000000016067211 */ /* 0x001fc600010f0eff */
[----:B------:R-:W5:Y:S01]  /*143f0*/  LDL.LU R22, [R1+0x14] ;  /* 0x0000140001167983 */ /* 0x000f620000300800 */
[-C--:B---3--:R-:W-:Y:S02]  /*14400*/  IADD3 R8, P2, R5, R11.reuse, RZ ;  /* 0x0000000b05087210 */ /* 0x088fe40007f5e0ff */
[----:B--2---:R-:W-:-:S05]  /*14410*/  IADD3 R4, P1, R7, R11, RZ ;  /* 0x0000000b07047210 */ /* 0x004fca0007f3e0ff */
[----:B------:R0:W-:Y:S04]  /*14420*/  STL [R1+0xd28], R4 ;  /* 0x000d280401007387 */ /* 0x0001e80000100800 */
[----:B0-----:R-:W2:Y:S04]  /*14430*/  LDL.LU R4, [R1+0x58] ;  /* 0x0000580001047983 */ /* 0x001ea80000300800 */
[----:B------:R0:W-:Y:S04]  /*14440*/  STL [R1+0xd1c], R6 ;  /* 0x000d1c0601007387 */ /* 0x0001e80000100800 */
[----:B------:R-:W3:Y:S01]  /*14450*/  LDL.LU R20, [R1+0x9c] ;  /* 0x00009c0001147983 */ /* 0x000ee20000300800 */
[----:B0-----:R-:W-:-:S03]  /*14460*/  LEA.HI.X.SX32 R6, R23, R0, 0x1, P3 ;  /* 0x0000000017067211 */ /* 0x001fc600018f0eff */
[----:B------:R0:W-:Y:S04]  /*14470*/  STL [R1+0xd20], R8 ;  /* 0x000d200801007387 */ /* 0x0001e80000100800 */
[----:B------:R1:W-:Y:S04]  /*14480*/  STL [R1+0xd14], R6 ;  /* 0x000d140601007387 */ /* 0x0003e80000100800 */
[----:B------:R-:W3:Y:S01]  /*14490*/  LDL.LU R19, [R1+0xa0] ;  /* 0x0000a00001137983 */ /* 0x000ee20000300800 */
[----:B0-----:R-:W-:Y:S02]  /*144a0*/  IADD3 R8, P3, R2, R11, RZ ;  /* 0x0000000b02087210 */ /* 0x001fe40007f7e0ff */
[----:B-1----:R-:W-:-:S03]  /*144b0*/  LEA.HI.X.SX32 R6, R24, R0, 0x1, P4 ;  /* 0x0000000018067211 */ /* 0x002fc600020f0eff */
[----:B------:R0:W-:Y:S04]  /*144c0*/  STL [R1+0xd18], R8 ;  /* 0x000d180801007387 */ /* 0x0001e80000100800 */
[----:B------:R1:W-:Y:S04]  /*144d0*/  STL [R1+0xd0c], R6 ;  /* 0x000d0c0601007387 */ /* 0x0003e80000100800 */
[----:B0-----:R-:W3:Y:S01]  /*144e0*/  LDL.LU R8, [R1+0xa4] ;  /* 0x0000a40001087983 */ /* 0x001ee20000300800 */
[----:B-1----:R-:W-:Y:S02]  /*144f0*/  LEA.HI.X.SX32 R6, R25, R0, 0x1, P5 ;  /* 0x0000000019067211 */ /* 0x002fe400028f0eff */
[----:B----4-:R-:W-:-:S02]  /*14500*/  IADD3 R24, P5, R13, R11, RZ ;  /* 0x0000000b0d187210 */ /* 0x010fc40007fbe0ff */
[----:B-----5:R-:W-:-:S05]  /*14510*/  IADD3 R23, P4, R22, R11, RZ ;  /* 0x0000000b16177210 */ /* 0x020fca0007f9e0ff */
[----:B------:R0:W-:Y:S04]  /*14520*/  STL [R1+0xd10], R23 ;  /* 0x000d101701007387 */ /* 0x0001e80000100800 */
[----:B------:R1:W-:Y:S04]  /*14530*/  STL [R1+0xd04], R6 ;  /* 0x000d040601007387 */ /* 0x0003e80000100800 */
[----:B0-----:R-:W4:Y:S01]  /*14540*/  LDL.LU R23, [R1+0xa8] ;  /* 0x0000a80001177983 */ /* 0x001f220000300800 */
[----:B-1----:R-:W-:-:S03]  /*14550*/  LEA.HI.X.SX32 R6, R26, R0, 0x1, P6 ;  /* 0x000000001a067211 */ /* 0x002fc600030f0eff */
[----:B------:R-:W-:Y:S04]  /*14560*/  STL [R1+0xd08], R24 ;  /* 0x000d081801007387 */ /* 0x000fe80000100800 */
[----:B------:R0:W-:Y:S01]  /*14570*/  STL [R1+0xcfc], R6 ;  /* 0x000cfc0601007387 */ /* 0x0001e20000100800 */
[----:B------:R-:W-:-:S03]  /*14580*/  IADD3 R25, P6, R12, R11, RZ ;  /* 0x0000000b0c197210 */ /* 0x000fc60007fde0ff */
[----:B0-----:R-:W5:Y:S01]  /*14590*/  LDL.LU R6, [R1+0xac] ;  /* 0x0000ac0001067983 */ /* 0x001f620000300800 */
[----:B------:R-:W-:-:S03]  /*145a0*/  LEA.HI.X.SX32 R24, R27, R0, 0x1, P0 ;  /* 0x000000001b187211 */ /* 0x000fc600000f0eff */
[----:B------:R-:W-:Y:S04]  /*145b0*/  STL [R1+0xd00], R25 ;  /* 0x000d001901007387 */ /* 0x000fe80000100800 */
[----:B------:R0:W-:Y:S02]  /*145c0*/  STL [R1+0x5a0], R24 ;  /* 0x0005a01801007387 */ /* 0x0001e40000100800 */
[----:B0-----:R-:W-:Y:S02]  /*145d0*/  LEA.HI.X.SX32 R24, R7, R0, 0x1, P1 ;  /* 0x0000000007187211 */ /* 0x001fe400008f0eff */
[----:B------:R-:W5:Y:S01]  /*145e0*/  LDL.LU R7, [R1+0xcc] ;  /* 0x0000cc0001077983 */ /* 0x000f620000300800 */
[----:B------:R-:W-:-:S05]  /*145f0*/  IADD3 R25, P0, R10, R11, RZ ;  /* 0x0000000b0a197210 */ /* 0x000fca0007f1e0ff */
[----:B------:R0:W-:Y:S04]  /*14600*/  STL [R1+0x5c0], R25 ;  /* 0x0005c01901007387 */ /* 0x0001e80000100800 */
[----:B------:R1:W-:Y:S01]  /*14610*/  STL [R1+0x5a4], R24 ;  /* 0x0005a41801007387 */ /* 0x0003e20000100800 */
[-C--:B0-----:R-:W-:Y:S02]  /*14620*/  IADD3 R25, P1, R21, R11.reuse, RZ ;  /* 0x0000000b15197210 */ /* 0x081fe40007f3e0ff */
[----:B-1----:R-:W-:Y:S02]  /*14630*/  LEA.HI.X.SX32 R24, R5, R0, 0x1, P2 ;  /* 0x0000000005187211 */ /* 0x002fe400010f0eff */
[----:B------:R-:W5:Y:S04]  /*14640*/  LDL.LU R5, [R1+0xd0] ;  /* 0x0000d00001057983 */ /* 0x000f680000300800 */
[----:B------:R0:W-:Y:S04]  /*14650*/  STL [R1+0x5c8], R25 ;  /* 0x0005c81901007387 */ /* 0x0001e80000100800 */
[----:B------:R1:W-:Y:S01]  /*14660*/  STL [R1+0x5a8], R24 ;  /* 0x0005a81801007387 */ /* 0x0003e20000100800 */
[----:B0-----:R-:W-:-:S02]  /*14670*/  IADD3 R25, P2, R9, R11, RZ ;  /* 0x0000000b09197210 */ /* 0x001fc40007f5e0ff */
        /* <DEDUP_REMOVED lines=10> */
[-C--:B-1----:R-:W-:Y:S02]  /*14720*/  LEA.HI.X.SX32 R24, R13, R0.reuse, 0x1, P5 ;  /* 0x000000000d187211 */ /* 0x082fe400028f0eff */
[----:B------:R-:W5:Y:S04]  /*14730*/  LDL.LU R13, [R1+0xdc] ;  /* 0x0000dc00010d7983 */ /* 0x000f680000300800 */
[----:B------:R-:W-:Y:S04]  /*14740*/  STL [R1+0x5e0], R25 ;  /* 0x0005e01901007387 */ /* 0x000fe80000100800 */
[----:B------:R0:W-:Y:S02]  /*14750*/  STL [R1+0x5b4], R24 ;  /* 0x0005b41801007387 */ /* 0x0001e40000100800 */
[----:B0-----:R-:W-:-:S02]  /*14760*/  LEA.HI.X.SX32 R24, R12, R0, 0x1, P6 ;  /* 0x000000000c187211 */ /* 0x001fc400030f0eff */
[----:B------:R-:W5:Y:S01]  /*14770*/  LDL.LU R12, [R1+0xf4] ;  /* 0x0000f400010c7983 */ /* 0x000f620000300800 */
[----:B--2---:R-:W-:-:S05]  /*14780*/  IADD3 R25, P5, R4, R11, RZ ;  /* 0x0000000b04197210 */ /* 0x004fca0007fbe0ff */
[----:B------:R3:W-:Y:S04]  /*14790*/  STL [R1+0x5e8], R25 ;  /* 0x0005e81901007387 */ /* 0x0007e80000100800 */
[----:B------:R0:W-:Y:S01]  /*147a0*/  STL [R1+0x5b8], R24 ;  /* 0x0005b81801007387 */ /* 0x0001e20000100800 */
[-C--:B---3--:R-:W-:Y:S02]  /*147b0*/  IADD3 R25, P6, R20, R11.reuse, RZ ;  /* 0x0000000b14197210 */ /* 0x088fe40007fde0ff */
[----:B0-----:R-:W-:Y:S02]  /*147c0*/  LEA.HI.X.SX32 R24, R10, R0, 0x1, P0 ;  /* 0x000000000a187211 */ /* 0x001fe400000f0eff */
[----:B------:R-:W2:Y:S04]  /*147d0*/  LDL.LU R10, [R1+0xf8] ;  /* 0x0000f800010a7983 */ /* 0x000ea80000300800 */
[----:B------:R0:W-:Y:S04]  /*147e0*/  STL [R1+0x5f0], R25 ;  /* 0x0005f01901007387 */ /* 0x0001e80000100800 */
[----:B------:R1:W-:Y:S01]  /*147f0*/  STL [R1+0x5bc], R24 ;  /* 0x0005bc1801007387 */ /* 0x0003e20000100800 */
[----:B0-----:R-:W-:-:S02]  /*14800*/  IADD3 R25, P0, R19, R11, RZ ;  /* 0x0000000b13197210 */ /* 0x001fc40007f1e0ff */
[----:B-1----:R-:W-:Y:S02]  /*14810*/  LEA.HI.X.SX32 R24, R21, R0, 0x1, P1 ;  /* 0x0000000015187211 */ /* 0x002fe400008f0eff */
[----:B------:R-:W3:Y:S04]  /*14820*/  LDL.LU R21, [R1+0xfc] ;  /* 0x0000fc0001157983 */ /* 0x000ee80000300800 */
[----:B------:R0:W-:Y:S04]  /*14830*/  STL [R1+0x5f8], R25 ;  /* 0x0005f81901007387 */ /* 0x0001e80000100800 */
[----:B------:R1:W-:Y:S01]  /*14840*/  STL [R1+0x5c4], R24 ;  /* 0x0005c41801007387 */ /* 0x0003e20000100800 */
[----:B0-----:R-:W-:-:S02]  /*14850*/  IADD3 R25, P1, R8, R11, RZ ;  /* 0x0000000b08197210 */ /* 0x001fc40007f3e0ff */
[-C--:B-1----:R-:W-:Y:S02]  /*14860*/  LEA.HI.X.SX32 R24, R9, R0.reuse, 0x1, P2 ;  /* 0x0000000009187211 */ /* 0x082fe400010f0eff */
[----:B------:R-:W3:Y:S04]  /*14870*/  LDL.LU R9, [R1+0x100] ;  /* 0x0001000001097983 */ /* 0x000ee80000300800 */
[----:B------:R-:W-:Y:S04]  /*14880*/  STL [R1+0x600], R25 ;  /* 0x0006001901007387 */ /* 0x000fe80000100800 */
[----:B------:R0:W-:Y:S02]  /*14890*/  STL [R1+0x5cc], R24 ;  /* 0x0005cc1801007387 */ /* 0x0001e40000100800 */
[----:B0-----:R-:W-:-:S02]  /*148a0*/  LEA.HI.X.SX32 R24, R28, R0, 0x1, P3 ;  /* 0x000000001c187211 */ /* 0x001fc400018f0eff */
[----:B------:R-:W3:Y:S01]  /*148b0*/  LDL.LU R28, [R1+0x108] ;  /* 0x00010800011c7983 */ /* 0x000ee20000300800 */
[----:B----4-:R-:W-:-:S05]  /*148c0*/  IADD3 R25, P2, R23, R11, RZ ;  /* 0x0000000b17197210 */ /* 0x010fca0007f5e0ff */
[----:B------:R5:W-:Y:S04]  /*148d0*/  STL [R1+0x608], R25 ;  /* 0x0006081901007387 */ /* 0x000be80000100800 */
[----:B------:R0:W-:Y:S01]  /*148e0*/  STL [R1+0x5d4], R24 ;  /* 0x0005d41801007387 */ /* 0x0001e20000100800 */
[----:B-----5:R-:W-:Y:S02]  /*148f0*/  IADD3 R25, P3, R6, R11, RZ ;  /* 0x0000000b06197210 */ /* 0x020fe40007f7e0ff */
[-C--:B0-----:R-:W-:Y:S02]  /*14900*/  LEA.HI.X.SX32 R24, R29, R0.reuse, 0x1, P4 ;  /* 0x000000001d187211 */ /* 0x081fe400020f0eff */
[----:B------:R-:W4:Y:S04]  /*14910*/  LDL.LU R29, [R1+0x110] ;  /* 0x00011000011d7983 */ /* 0x000f280000300800 */
[----:B------:R-:W-:Y:S04]  /*14920*/  STL [R1+0x610], R25 ;  /* 0x0006101901007387 */ /* 0x000fe80000100800 */
[----:B------:R0:W-:Y:S02]  /*14930*/  STL [R1+0x5dc], R24 ;  /* 0x0005dc1801007387 */ /* 0x0001e40000100800 */
[----:B0-----:R-:W-:-:S02]  /*14940*/  LEA.HI.X.SX32 R24, R4, R0, 0x1, P5 ;  /* 0x0000000004187211 */ /* 0x001fc400028f0eff */
[----:B------:R-:W5:Y:S01]  /*14950*/  LDL.LU R4, [R1+0x114] ;  /* 0x0001140001047983 */ /* 0x000f620000300800 */
[----:B------:R-:W-:-:S05]  /*14960*/  IADD3 R25, P4, R7, R11, RZ ;  /* 0x0000000b07197210 */ /* 0x000fca0007f9e0ff */
        /* <DEDUP_REMOVED lines=30> */
[----:B------:R-:W-:Y:S04]  /*14b50*/  STL [R1+0x648], R25 ;  /* 0x0006481901007387 */ /* 0x000fe80000100800 */
[----:B------:R0:W-:Y:S02]  /*14b60*/  STL [R1+0x614], R24 ;  /* 0x0006141801007387 */ /* 0x0001e40000100800 */
[----:B0-----:R-:W-:Y:S02]  /*14b70*/  LEA.HI.X.SX32 R24, R5, R0, 0x1, P5 ;  /* 0x0000000005187211 */ /* 0x001fe400028f0eff */
[-C--:B---3--:R-:W-:Y:S01]  /*14b80*/  IADD3 R25, P4, R21, R11.reuse, RZ ;  /* 0x0000000b15197210 */ /* 0x088fe20007f9e0ff */
        /* <DEDUP_REMOVED lines=16> */
[----:B------:R-:W-:Y:S04]  /*14c90*/  STL [R1+0x668], R25 ;  /* 0x0006681901007387 */ /* 0x000fe80000100800 */
[----:B------:R0:W-:Y:S02]  /*14ca0*/  STL [R1+0x634], R24 ;  /* 0x0006341801007387 */ /* 0x0001e40000100800 */
[-C--:B0-----:R-:W-:Y:S02]  /*14cb0*/  LEA.HI.X.SX32 R24, R12, R0.reuse, 0x1, P2 ;  /* 0x000000000c187211 */ /* 0x081fe400010f0eff */
[----:B-----5:R-:W-:Y:S01]  /*14cc0*/  IADD3 R25, P1, R4, R11, RZ ;  /* 0x0000000b04197210 */ /* 0x020fe20007f3e0ff */
        /* <DEDUP_REMOVED lines=39> */
[----:B------:R-:W2:Y:S01]  /*14f40*/  LDL.LU R19, [R1+0x1e0] ;  /* 0x0001e00001137983 */ /* 0x000ea20000300800 */
[----:B---3--:R-:W-:-:S05]  /*14f50*/  IADD3 R25, P2, R2, R11, RZ ;  /* 0x0000000b02197210 */ /* 0x008fca0007f5e0ff */
[----:B------:R-:W-:Y:S04]  /*14f60*/  STL [R1+0x6b0], R25 ;  /* 0x0006b01901007387 */ /* 0x000fe80000100800 */
[----:B------:R0:W-:Y:S02]  /*14f70*/  STL [R1+0x67c], R24 ;  /* 0x00067c1801007387 */ /* 0x0001e40000100800 */
[-C--:B0-----:R-:W-:Y:S02]  /*14f80*/  LEA.HI.X.SX32 R24, R8, R0.reuse, 0x1, P4 ;  /* 0x0000000008187211 */ /* 0x081fe400020f0eff */
[----:B------:R-:W-:Y:S01]  /*14f90*/  IADD3 R25, P3, R22, R11, RZ ;  /* 0x0000000b16197210 */ /* 0x000fe20007f7e0ff */
[----:B------:R-:W3:Y:S04]  /*14fa0*/  LDL.LU R8, [R1+0x1e4] ;  /* 0x0001e40001087983 */ /* 0x000ee80000300800 */
[----:B------:R-:W-:Y:S04]  /*14fb0*/  STL [R1+0x6b8], R25 ;  /* 0x0006b81901007387 */ /* 0x000fe80000100800 */
[----:B------:R0:W-:Y:S02]  /*14fc0*/  STL [R1+0x684], R24 ;  /* 0x0006841801007387 */ /* 0x0001e40000100800 */
[----:B0-----:R-:W-:-:S02]  /*14fd0*/  LEA.HI.X.SX32 R24, R23, R0, 0x1, P5 ;  /* 0x0000000017187211 */ /* 0x001fc400028f0eff */
[----:B------:R-:W3:Y:S01]  /*14fe0*/  LDL.LU R23, [R1+0x1e8] ;  /* 0x0001e80001177983 */ /* 0x000ee20000300800 */
[----:B------:R-:W-:-:S05]  /*14ff0*/  IADD3 R25, P4, R13, R11, RZ ;  /* 0x0000000b0d197210 */ /* 0x000fca0007f9e0ff */
[----:B------:R-:W-:Y:S04]  /*15000*/  STL [R1+0x6c0], R25 ;  /* 0x0006c01901007387 */ /* 0x000fe80000100800 */
[----:B------:R0:W-:Y:S02]  /*15010*/  STL [R1+0x68c], R24 ;  /* 0x00068c1801007387 */ /* 0x0001e40000100800 */
[----:B0-----:R-:W-:Y:S02]  /*15020*/  LEA.HI.X.SX32 R24, R6, R0, 0x1, P6 ;  /* 0x0000000006187211 */ /* 0x001fe400030f0eff */
        /* <DEDUP_REMOVED lines=17> */
[----:B------:R-:W-:Y:S04]  /*15140*/  STL [R1+0x6e0], R25 ;  /* 0x0006e01901007387 */ /* 0x000fe80000100800 */
[----:B------:R0:W-:Y:S02]  /*15150*/  STL [R1+0x6ac], R24 ;  /* 0x0006ac1801007387 */ /* 0x0001e40000100800 */
[----:B0-----:R-:W-:Y:S02]  /*15160*/  LEA.HI.X.SX32 R24, R22, R0, 0x1, P3 ;  /* 0x0000000016187211 */ /* 0x001fe400018f0eff */
[-C--:B------:R-:W-:Y:S01]  /*15170*/  IADD3 R25, P2, R28, R11.reuse, RZ ;  /* 0x0000000b1c197210 */ /* 0x080fe20007f5e0ff */
        /* <DEDUP_REMOVED lines=193> */
[-C--:B0-----:R-:W-:Y:S02]  /*15d90*/  LEA.HI.X.SX32 R24, R9, R0.reuse, 0x1, P0 ;  /* 0x0000000009187211 */ /* 0x081fe400000f0eff */
[----:B------:R-:W-:Y:S01]  /*15da0*/  IADD3 R25, P6, R8, R11, RZ ;  /* 0x0000000b08197210 */ /* 0x000fe20007fde0ff */
        /* <DEDUP_REMOVED lines=365> */
[----:B------:R-:W-:Y:S02]  /*17480*/  LEA.HI.X.SX32 R23, R23, R0, 0x1, P5 ;  /* 0x0000000017177211 */ /* 0x000fe400028f0eff */
[----:B--2---:R-:W-:-:S05]  /*17490*/  IADD3 R25, P2, R2, R11, RZ ;  /* 0x0000000b02197210 */ /* 0x004fca0007f5e0ff */
[----:B------:R-:W-:Y:S04]  /*174a0*/  STL [R1+0xa68], R25 ;  /* 0x000a681901007387 */ /* 0x000fe80000100800 */
[----:B------:R0:W-:Y:S02]  /*174b0*/  STL [R1+0xa34], R24 ;  /* 0x000a341801007387 */ /* 0x0001e40000100800 */
[----:B0-----:R-:W-:Y:S02]  /*174c0*/  LEA.HI.X.SX32 R24, R8, R0, 0x1, P4 ;  /* 0x0000000008187211 */ /* 0x001fe400020f0eff */
[----:B------:R-:W2:Y:S01]  /*174d0*/  LDL.LU R8, [R1+0x1b0] ;  /* 0x0001b00001087983 */ /* 0x000ea20000300800 */
[----:B---3--:R-:W-:-:S05]  /*174e0*/  IADD3 R25, P3, R22, R11, RZ ;  /* 0x0000000b16197210 */ /* 0x008fca0007f7e0ff */
[----:B------:R-:W-:Y:S04]  /*174f0*/  STL [R1+0xa70], R25 ;  /* 0x000a701901007387 */ /* 0x000fe80000100800 */
[----:B------:R0:W-:Y:S04]  /*17500*/  STL [R1+0xa3c], R24 ;  /* 0x000a3c1801007387 */ /* 0x0001e80000100800 */
[----:B0-----:R-:W3:Y:S01]  /*17510*/  LDL.LU R24, [R1+0x1ac] ;  /* 0x0001ac0001187983 */ /* 0x001ee20000300800 */
[----:B------:R-:W-:-:S05]  /*17520*/  IADD3 R25, P4, R13, R11, RZ ;  /* 0x0000000b0d197210 */ /* 0x000fca0007f9e0ff */
[----:B------:R-:W-:Y:S04]  /*17530*/  STL [R1+0xa78], R25 ;  /* 0x000a781901007387 */ /* 0x000fe80000100800 */
[----:B------:R0:W-:Y:S02]  /*17540*/  STL [R1+0xa44], R23 ;  /* 0x000a441701007387 */ /* 0x0001e40000100800 */
[----:B0-----:R-:W-:Y:S02]  /*17550*/  LEA.HI.X.SX32 R23, R6, R0, 0x1, P6 ;  /* 0x0000000006177211 */ /* 0x001fe400030f0eff */
        /* <DEDUP_REMOVED lines=18> */
[----:B------:R0:W-:Y:S04]  /*17680*/  STL [R1+0xa64], R23 ;  /* 0x000a641701007387 */ /* 0x0001e80000100800 */
[----:B0-----:R-:W5:Y:S01]  /*17690*/  LDL.LU R23, [R1+0x198] ;  /* 0x0001980001177983 */ /* 0x001f620000300800 */
[----:B------:R-:W-:Y:S02]  /*176a0*/  LEA.HI.X.SX32 R22, R22, R0, 0x1, P3 ;  /* 0x0000000016167211 */ /* 0x000fe400018f0eff */
        /* <DEDUP_REMOVED lines=12> */
[----:B------:R0:W-:Y:S01]  /*17770*/  STL [R1+0xa7c], R22 ;  /* 0x000a7c1601007387 */ /* 0x0001e20000100800 */
[----:B------:R-:W-:-:S02]  /*17780*/  LEA.HI.X.SX32 R21, R21, R0, 0x1, P0 ;  /* 0x0000000015157211 */ /* 0x000fc400000f0eff */
[----:B0-----:R-:W-:Y:S02]  /*17790*/  LEA.HI.X.SX32 R22, R10, R0, 0x1, P6 ;  /* 0x000000000a167211 */ /* 0x001fe400030f0eff */
[----:B------:R-:W5:Y:S01]  /*177a0*/  LDL.LU R10, [R1+0x18c] ;  /* 0x00018c00010a7983 */ /* 0x000f620000300800 */
[----:B------:R-:W-:-:S05]  /*177b0*/  IADD3 R25, P5, R20, R11, RZ ;  /* 0x0000000b14197210 */ /* 0x000fca0007fbe0ff */
[----:B------:R-:W-:Y:S04]  /*177c0*/  STL [R1+0xab8], R25 ;  /* 0x000ab81901007387 */ /* 0x000fe80000100800 */
[----:B------:R0:W-:Y:S04]  /*177d0*/  STL [R1+0xa84], R22 ;  /* 0x000a841601007387 */ /* 0x0001e80000100800 */
[----:B0-----:R-:W5:Y:S01]  /*177e0*/  LDL.LU R22, [R1+0x188] ;  /* 0x0001880001167983 */ /* 0x001f620000300800 */
[----:B------:R-:W-:-:S05]  /*177f0*/  IADD3 R25, P6, R19, R11, RZ ;  /* 0x0000000b13197210 */ /* 0x000fca0007fde0ff */
[----:B------:R-:W-:Y:S04]  /*17800*/  STL [R1+0xac0], R25 ;  /* 0x000ac01901007387 */ /* 0x000fe80000100800 */
[----:B------:R0:W-:Y:S02]  /*17810*/  STL [R1+0xa8c], R21 ;  /* 0x000a8c1501007387 */ /* 0x0001e40000100800 */
[-C--:B0-----:R-:W-:Y:S02]  /*17820*/  LEA.HI.X.SX32 R21, R9, R0.reuse, 0x1, P1 ;  /* 0x0000000009157211 */ /* 0x081fe400008f0eff */
[----:B------:R-:W5:Y:S01]  /*17830*/  LDL.LU R9, [R1+0x184] ;  /* 0x0001840001097983 */ /* 0x000f620000300800 */
[-C--:B------:R-:W-:Y:S02]  /*17840*/  LEA.HI.X.SX32 R20, R20, R0.reuse, 0x1, P5 ;  /* 0x0000000014147211 */ /* 0x080fe400028f0eff */
[----:B------:R-:W-:-:S02]  /*17850*/  LEA.HI.X.SX32 R19, R19, R0, 0x1, P6 ;  /* 0x0000000013137211 */ /* 0x000fc400030f0eff */
        /* <DEDUP_REMOVED lines=15> */
[----:B------:R-:W-:-:S05]  /*17950*/  IADD3 R25, P3, R7, R11, RZ ;  /* 0x0000000b07197210 */ /* 0x000fca0007f7e0ff */
[----:B------:R-:W-:Y:S04]  /*17960*/  STL [R1+0xae0], R25 ;  /* 0x000ae01901007387 */ /* 0x000fe80000100800 */
[----:B------:R0:W-:Y:S04]  /*17970*/  STL [R1+0xaac], R21 ;  /* 0x000aac1501007387 */ /* 0x0001e80000100800 */
[----:B0-----:R-:W3:Y:S01]  /*17980*/  LDL.LU R21, [R1+0x174] ;  /* 0x0001740001157983 */ /* 0x001ee20000300800 */
[----:B----4-:R-:W-:-:S05]  /*17990*/  IADD3 R25, P4, R5, R11, RZ ;  /* 0x0000000b05197210 */ /* 0x010fca0007f9e0ff */
[----:B------:R-:W-:Y:S04]  /*179a0*/  STL [R1+0xae8], R25 ;  /* 0x000ae81901007387 */ /* 0x000fe80000100800 */
[----:B------:R0:W-:Y:S04]  /*179b0*/  STL [R1+0xab4], R20 ;  /* 0x000ab41401007387 */ /* 0x0001e80000100800 */
[----:B0-----:R-:W4:Y:S01]  /*179c0*/  LDL.LU R20, [R1+0x170] ;  /* 0x0001700001147983 */ /* 0x001f220000300800 */
[----:B-----5:R-:W-:-:S05]  /*179d0*/  IADD3 R25, P5, R2, R11, RZ ;  /* 0x0000000b02197210 */ /* 0x020fca0007fbe0ff */
[----:B------:R-:W-:Y:S04]  /*179e0*/  STL [R1+0xaf0], R25 ;  /* 0x000af01901007387 */ /* 0x000fe80000100800 */
[----:B------:R0:W-:Y:S04]  /*179f0*/  STL [R1+0xabc], R19 ;  /* 0x000abc1301007387 */ /* 0x0001e80000100800 */
[----:B0-----:R-:W5:Y:S01]  /*17a00*/  LDL.LU R19, [R1+0x16c] ;  /* 0x00016c0001137983 */ /* 0x001f620000300800 */
[----:B------:R-:W-:Y:S02]  /*17a10*/  IADD3 R25, P6, R23, R11, RZ ;  /* 0x0000000b17197210 */ /* 0x000fe40007fde0ff */
[----:B------:R-:W-:-:S03]  /*17a20*/  LEA.HI.X.SX32 R26, R8, R0, 0x1, P0 ;  /* 0x00000000081a7211 */ /* 0x000fc600000f0eff */
[----:B------:R0:W-:Y:S04]  /*17a30*/  STL [R1+0xaf8], R25 ;  /* 0x000af81901007387 */ /* 0x0001e80000100800 */
[----:B------:R-:W5:Y:S04]  /*17a40*/  LDL.LU R8, [R1+0x168] ;  /* 0x0001680001087983 */ /* 0x000f680000300800 */
[----:B------:R1:W-:Y:S01]  /*17a50*/  STL [R1+0xac4], R26 ;  /* 0x000ac41a01007387 */ /* 0x0003e20000100800 */
[----:B0-----:R-:W-:Y:S02]  /*17a60*/  IADD3 R25, P0, R13, R11, RZ ;  /* 0x0000000b0d197210 */ /* 0x001fe40007f1e0ff */
[----:B-1----:R-:W-:-:S03]  /*17a70*/  LEA.HI.X.SX32 R26, R24, R0, 0x1, P1 ;  /* 0x00000000181a7211 */ /* 0x002fc600008f0eff */
[----:B------:R0:W-:Y:S01]  /*17a80*/  STL [R1+0xb00], R25 ;  /* 0x000b001901007387 */ /* 0x0001e20000100800 */
[----:B------:R-:W-:-:S03]  /*17a90*/  LEA.HI.X.SX32 R24, R6, R0, 0x1, P2 ;  /* 0x0000000006187211 */ /* 0x000fc600010f0eff */
[----:B------:R-:W-:Y:S04]  /*17aa0*/  STL [R1+0xacc], R26 ;  /* 0x000acc1a01007387 */ /* 0x000fe80000100800 */
[----:B------:R-:W5:Y:S01]  /*17ab0*/  LDL.LU R6, [R1+0x164] ;  /* 0x0001640001067983 */ /* 0x000f620000300800 */
[----:B0-----:R-:W-:-:S05]  /*17ac0*/  IADD3 R25, P1, R12, R11, RZ ;  /* 0x0000000b0c197210 */ /* 0x001fca0007f3e0ff */
        /* <DEDUP_REMOVED lines=11> */
[----:B------:R0:W-:Y:S01]  /*17b80*/  STL [R1+0xae4], R24 ;  /* 0x000ae41801007387 */ /* 0x0001e20000100800 */
[-C--:B------:R-:W-:Y:S02]  /*17b90*/  LEA.HI.X.SX32 R23, R23, R0.reuse, 0x1, P6 ;  /* 0x0000000017177211 */ /* 0x080fe400030f0eff */
[----:B0-----:R-:W-:Y:S02]  /*17ba0*/  LEA.HI.X.SX32 R24, R2, R0, 0x1, P5 ;  /* 0x0000000002187211 */ /* 0x001fe400028f0eff */
[----:B------:R-:W5:Y:S01]  /*17bb0*/  LDL.LU R2, [R1+0x10c] ;  /* 0x00010c0001027983 */ /* 0x000f620000300800 */
[----:B------:R-:W-:-:S05]  /*17bc0*/  IADD3 R25, P4, R9, R11, RZ ;  /* 0x0000000b09197210 */ /* 0x000fca0007f9e0ff */
[----:B------:R-:W-:Y:S04]  /*17bd0*/  STL [R1+0xb20], R25 ;  /* 0x000b201901007387 */ /* 0x000fe80000100800 */
[----:B------:R0:W-:Y:S04]  /*17be0*/  STL [R1+0xaec], R24 ;  /* 0x000aec1801007387 */ /* 0x0001e80000100800 */
[----:B0-----:R-:W5:Y:S01]  /*17bf0*/  LDL.LU R24, [R1+0x104] ;  /* 0x0001040001187983 */ /* 0x001f620000300800 */
[----:B------:R-:W-:Y:S02]  /*17c00*/  LEA.HI.X.SX32 R22, R22, R0, 0x1, P3 ;  /* 0x0000000016167211 */ /* 0x000fe400018f0eff */
[----:B--2---:R-:W-:-:S05]  /*17c10*/  IADD3 R25, P5, R28, R11, RZ ;  /* 0x0000000b1c197210 */ /* 0x004fca0007fbe0ff */
[----:B------:R-:W-:Y:S04]  /*17c20*/  STL [R1+0xb28], R25 ;  /* 0x000b281901007387 */ /* 0x000fe80000100800 */
[----:B------:R0:W-:Y:S02]  /*17c30*/  STL [R1+0xaf4], R23 ;  /* 0x000af41701007387 */ /* 0x0001e40000100800 */
[----:B0-----:R-:W-:Y:S02]  /*17c40*/  LEA.HI.X.SX32 R23, R13, R0, 0x1, P0 ;  /* 0x000000000d177211 */ /* 0x001fe400000f0eff */
[----:B------:R-:W2:Y:S01]  /*17c50*/  LDL.LU R13, [R1+0xf0] ;  /* 0x0000f000010d7983 */ /* 0x000ea20000300800 */
[----:B---3--:R-:W-:-:S05]  /*17c60*/  IADD3 R25, P6, R29, R11, RZ ;  /* 0x0000000b1d197210 */ /* 0x008fca0007fde0ff */
[----:B------:R0:W-:Y:S04]  /*17c70*/  STL [R1+0xb30], R25 ;  /* 0x000b301901007387 */ /* 0x0001e80000100800 */
[----:B------:R1:W-:Y:S01]  /*17c80*/  STL [R1+0xafc], R23 ;  /* 0x000afc1701007387 */ /* 0x0003e20000100800 */
[----:B0-----:R-:W-:Y:S02]  /*17c90*/  LEA.HI.X.SX32 R25, R12, R0, 0x1, P1 ;  /* 0x000000000c197211 */ /* 0x001fe400008f0eff */
[----:B------:R-:W-:-:S05]  /*17ca0*/  IADD3 R26, P0, R4, R11, RZ ;  /* 0x0000000b041a7210 */ /* 0x000fca0007f1e0ff */
[----:B------:R-:W-:Y:S04]  /*17cb0*/  STL [R1+0xb38], R26 ;  /* 0x000b381a01007387 */ /* 0x000fe80000100800 */
[----:B------:R-:W3:Y:S04]  /*17cc0*/  LDL.LU R12, [R1+0xec] ;  /* 0x0000ec00010c7983 */ /* 0x000ee80000300800 */
[----:B------:R0:W-:Y:S01]  /*17cd0*/  STL [R1+0xb04], R25 ;  /* 0x000b041901007387 */ /* 0x0001e20000100800 */
[----:B-1----:R-:W-:Y:S02]  /*17ce0*/  IADD3 R23, P1, R21, R11, RZ ;  /* 0x0000000b15177210 */ /* 0x002fe40007f3e0ff */
[----:B0-----:R-:W-:-:S03]  /*17cf0*/  LEA.HI.X.SX32 R25, R10, R0, 0x1, P2 ;  /* 0x000000000a197211 */ /* 0x001fc600010f0eff */
[----:B------:R4:W-:Y:S04]  /*17d00*/  STL [R1+0xb40], R23 ;  /* 0x000b401701007387 */ /* 0x0009e80000100800 */
[----:B------:R-:W3:Y:S04]  /*17d10*/  LDL.LU R10, [R1+0xe8] ;  /* 0x0000e800010a7983 */ /* 0x000ee80000300800 */
[----:B------:R-:W-:Y:S01]  /*17d20*/  STL [R1+0xb0c], R25 ;  /* 0x000b0c1901007387 */ /* 0x000fe20000100800 */
[----:B----4-:R-:W-:-:S05]  /*17d30*/  IADD3 R23, P2, R20, R11, RZ ;  /* 0x0000000b14177210 */ /* 0x010fca0007f5e0ff */
[----:B------:R0:W-:Y:S04]  /*17d40*/  STL [R1+0xb48], R23 ;  /* 0x000b481701007387 */ /* 0x0001e80000100800 */
[----:B0-----:R-:W4:Y:S01]  /*17d50*/  LDL.LU R23, [R1+0xe4] ;  /* 0x0000e40001177983 */ /* 0x001f220000300800 */
[----:B-----5:R-:W-:-:S03]  /*17d60*/  IADD3 R25, P3, R19, R11, RZ ;  /* 0x0000000b13197210 */ /* 0x020fc60007f7e0ff */
[----:B------:R0:W-:Y:S04]  /*17d70*/  STL [R1+0xb14], R22 ;  /* 0x000b141601007387 */ /* 0x0001e80000100800 */
[----:B------:R1:W-:Y:S01]  /*17d80*/  STL [R1+0xb50], R25 ;  /* 0x000b501901007387 */ /* 0x0003e20000100800 */
[----:B0-----:R-:W-:-:S03]  /*17d90*/  LEA.HI.X.SX32 R22, R9, R0, 0x1, P4 ;  /* 0x0000000009167211 */ /* 0x001fc600020f0eff */
[----:B------:R-:W5:Y:S01]  /*17da0*/  LDL.LU R9, [R1+0xe0] ;  /* 0x0000e00001097983 */ /* 0x000f620000300800 */
[----:B-1----:R-:W-:-:S03]  /*17db0*/  IADD3 R25, P4, R8, R11, RZ ;  /* 0x0000000b08197210 */ /* 0x002fc60007f9e0ff */
[----:B------:R0:W-:Y:S04]  /*17dc0*/  STL [R1+0xb1c], R22 ;  /* 0x000b1c1601007387 */ /* 0x0001e80000100800 */
[----:B------:R1:W-:Y:S01]  /*17dd0*/  STL [R1+0xb58], R25 ;  /* 0x000b581901007387 */ /* 0x0003e20000100800 */
[----:B0-----:R-:W-:-:S03]  /*17de0*/  LEA.HI.X.SX32 R22, R28, R0, 0x1, P5 ;  /* 0x000000001c167211 */ /* 0x001fc600028f0eff */
[----:B------:R-:W5:Y:S04]  /*17df0*/  LDL.LU R28, [R1+0xc8] ;  /* 0x0000c800011c7983 */ /* 0x000f680000300800 */
[----:B------:R0:W-:Y:S01]  /*17e00*/  STL [R1+0xb24], R22 ;  /* 0x000b241601007387 */ /* 0x0001e20000100800 */
[----:B-1----:R-:W-:Y:S02]  /*17e10*/  IADD3 R25, P5, R6, R11, RZ ;  /* 0x0000000b06197210 */ /* 0x002fe40007fbe0ff */
[-C--:B0-----:R-:W-:Y:S02]  /*17e20*/  LEA.HI.X.SX32 R22, R29, R0.reuse, 0x1, P6 ;  /* 0x000000001d167211 */ /* 0x081fe400030f0eff */
[----:B------:R-:W5:Y:S01]  /*17e30*/  LDL.LU R29, [R1+0xc4] ;  /* 0x0000c400011d7983 */ /* 0x000f620000300800 */
[----:B------:R-:W-:-:S03]  /*17e40*/  LEA.HI.X.SX32 R4, R4, R0, 0x1, P0 ;  /* 0x0000000004047211 */ /* 0x000fc600000f0eff */
[----:B------:R-:W-:Y:S04]  /*17e50*/  STL [R1+0xb60], R25 ;  /* 0x000b601901007387 */ /* 0x000fe80000100800 */
[----:B------:R0:W-:Y:S04]  /*17e60*/  STL [R1+0xb2c], R22 ;  /* 0x000b2c1601007387 */ /* 0x0001e80000100800 */
[----:B0-----:R-:W5:Y:S01]  /*17e70*/  LDL.LU R22, [R1+0xc0] ;  /* 0x0000c00001167983 */ /* 0x001f620000300800 */
[----:B------:R-:W-:-:S05]  /*17e80*/  IADD3 R25, P6, R7, R11, RZ ;  /* 0x0000000b07197210 */ /* 0x000fca0007fde0ff */
[----:B------:R0:W-:Y:S04]  /*17e90*/  STL [R1+0xb68], R25 ;  /* 0x000b681901007387 */ /* 0x0001e80000100800 */
[----:B------:R1:W-:Y:S01]  /*17ea0*/  STL [R1+0xb34], R4 ;  /* 0x000b340401007387 */ /* 0x0003e20000100800 */
[----:B0-----:R-:W-:-:S03]  /*17eb0*/  LEA.HI.X.SX32 R25, R21, R0, 0x1, P1 ;  /* 0x0000000015197211 */ /* 0x001fc600008f0eff */
[----:B-1----:R-:W5:Y:S01]  /*17ec0*/  LDL.LU R4, [R1+0xbc] ;  /* 0x0000bc0001047983 */ /* 0x002f620000300800 */
[----:B------:R-:W-:-:S05]  /*17ed0*/  IADD3 R26, P0, R5, R11, RZ ;  /* 0x0000000b051a7210 */ /* 0x000fca0007f1e0ff */
[----:B------:R0:W-:Y:S04]  /*17ee0*/  STL [R1+0xb70], R26 ;  /* 0x000b701a01007387 */ /* 0x0001e80000100800 */
[----:B------:R-:W5:Y:S04]  /*17ef0*/  LDL.LU R21, [R1+0xb8] ;  /* 0x0000b80001157983 */ /* 0x000f680000300800 */
[----:B------:R1:W-:Y:S01]  /*17f00*/  STL [R1+0xb3c], R25 ;  /* 0x000b3c1901007387 */ /* 0x0003e20000100800 */
[----:B0-----:R-:W-:Y:S02]  /*17f10*/  IADD3 R26, P1, R2, R11, RZ ;  /* 0x0000000b021a7210 */ /* 0x001fe40007f3e0ff */
[----:B-1----:R-:W-:-:S03]  /*17f20*/  LEA.HI.X.SX32 R25, R20, R0, 0x1, P2 ;  /* 0x0000000014197211 */ /* 0x002fc600010f0eff */
[----:B------:R0:W-:Y:S04]  /*17f30*/  STL [R1+0xb78], R26 ;  /* 0x000b781a01007387 */ /* 0x0001e80000100800 */
[----:B------:R-:W5:Y:S04]  /*17f40*/  LDL.LU R20, [R1+0xb4] ;  /* 0x0000b40001147983 */ /* 0x000f680000300800 */
[----:B------:R1:W-:Y:S01]  /*17f50*/  STL [R1+0xb44], R25 ;  /* 0x000b441901007387 */ /* 0x0003e20000100800 */
[----:B0-----:R-:W-:Y:S02]  /*17f60*/  IADD3 R26, P2, R24, R11, RZ ;  /* 0x0000000b181a7210 */ /* 0x001fe40007f5e0ff */
[----:B-1----:R-:W-:-:S03]  /*17f70*/  LEA.HI.X.SX32 R25, R19, R0, 0x1, P3 ;  /* 0x0000000013197211 */ /* 0x002fc600018f0eff */
[----:B------:R-:W-:Y:S04]  /*17f80*/  STL [R1+0xb80], R26 ;  /* 0x000b801a01007387 */ /* 0x000fe80000100800 */
[----:B------:R-:W5:Y:S04]  /*17f90*/  LDL.LU R19, [R1+0xb0] ;  /* 0x0000b00001137983 */ /* 0x000f680000300800 */
[----:B------:R0:W-:Y:S02]  /*17fa0*/  STL [R1+0xb4c], R25 ;  /* 0x000b4c1901007387 */ /* 0x0001e40000100800 */
[----:B0-----:R-:W-:-:S02]  /*17fb0*/  LEA.HI.X.SX32 R25, R8, R0, 0x1, P4 ;  /* 0x0000000008197211 */ /* 0x001fc400020f0eff */
[----:B--2---:R-:W-:-:S05]  /*17fc0*/  IADD3 R26, P3, R13, R11, RZ ;  /* 0x0000000b0d1a7210 */ /* 0x004fca0007f7e0ff */
[----:B------:R-:W-:Y:S04]  /*17fd0*/  STL [R1+0xb88], R26 ;  /* 0x000b881a01007387 */ /* 0x000fe80000100800 */
[----:B------:R-:W2:Y:S04]  /*17fe0*/  LDL.LU R8, [R1+0x98] ;  /* 0x0000980001087983 */ /* 0x000ea80000300800 */
[----:B------:R0:W-:Y:S02]  /*17ff0*/  STL [R1+0xb54], R25 ;  /* 0x000b541901007387 */ /* 0x0001e40000100800 */
[----:B0-----:R-:W-:-:S02]  /*18000*/  LEA.HI.X.SX32 R25, R6, R0, 0x1, P5 ;  /* 0x0000000006197211 */ /* 0x001fc400028f0eff */
[----:B---3--:R-:W-:-:S05]  /*18010*/  IADD3 R27, P4, R12, R11, RZ ;  /* 0x0000000b0c1b7210 */ /* 0x008fca0007f9e0ff */
[----:B------:R-:W-:Y:S04]  /*18020*/  STL [R1+0xb90], R27 ;  /* 0x000b901b01007387 */ /* 0x000fe80000100800 */
[----:B------:R-:W3:Y:S04]  /*18030*/  LDL.LU R6, [R1+0x94] ;  /* 0x0000940001067983 */ /* 0x000ee80000300800 */
[----:B------:R0:W-:Y:S01]  /*18040*/  STL [R1+0xb5c], R25 ;  /* 0x000b5c1901007387 */ /* 0x0001e20000100800 */
[----:B------:R-:W-:Y:S02]  /*18050*/  IADD3 R26, P5, R10, R11, RZ ;  /* 0x0000000b0a1a7210 */ /* 0x000fe40007fbe0ff */
[----:B0-----:R-:W-:-:S03]  /*18060*/  LEA.HI.X.SX32 R25, R7, R0, 0x1, P6 ;  /* 0x0000000007197211 */ /* 0x001fc600030f0eff */
[----:B------:R-:W-:Y:S04]  /*18070*/  STL [R1+0xb98], R26 ;  /* 0x000b981a01007387 */ /* 0x000fe80000100800 */
[----:B------:R-:W3:Y:S04]  /*18080*/  LDL.LU R7, [R1+0x90] ;  /* 0x0000900001077983 */ /* 0x000ee80000300800 */
[----:B------:R0:W-:Y:S02]  /*18090*/  STL [R1+0xb64], R25 ;  /* 0x000b641901007387 */ /* 0x0001e40000100800 */
[----:B0-----:R-:W-:-:S02]  /*180a0*/  LEA.HI.X.SX32 R25, R5, R0, 0x1, P0 ;  /* 0x0000000005197211 */ /* 0x001fc400000f0eff */
[----:B------:R-:W3:Y:S01]  /*180b0*/  LDL.LU R5, [R1+0x8c] ;  /* 0x00008c0001057983 */ /* 0x000ee20000300800 */
[----:B----4-:R-:W-:-:S05]  /*180c0*/  IADD3 R26, P6, R23, R11, RZ ;  /* 0x0000000b171a7210 */ /* 0x010fca0007fde0ff */
[----:B------:R0:W-:Y:S04]  /*180d0*/  STL [R1+0xba0], R26 ;  /* 0x000ba01a01007387 */ /* 0x0001e80000100800 */
[----:B------:R1:W-:Y:S01]  /*180e0*/  STL [R1+0xb6c], R25 ;  /* 0x000b6c1901007387 */ /* 0x0003e20000100800 */
[----:B-----5:R-:W-:Y:S02]  /*180f0*/  IADD3 R27, P0, R9, R11, RZ ;  /* 0x0000000b091b7210 */ /* 0x020fe40007f1e0ff */
[----:B0-----:R-:W-:-:S03]  /*18100*/  LEA.HI.X.SX32 R26, R2, R0, 0x1, P1 ;  /* 0x00000000021a7211 */ /* 0x001fc600008f0eff */
[----:B------:R-:W-:Y:S04]  /*18110*/  STL [R1+0xba8], R27 ;  /* 0x000ba81b01007387 */ /* 0x000fe80000100800 */
[----:B------:R-:W4:Y:S04]  /*18120*/  LDL.LU R2, [R1+0x88] ;  /* 0x0000880001027983 */ /* 0x000f280000300800 */
[----:B------:R0:W-:Y:S01]  /*18130*/  STL [R1+0xb74], R26 ;  /* 0x000b741a01007387 */ /* 0x0001e20000100800 */
[----:B-1----:R-:W-:Y:S02]  /*18140*/  IADD3 R25, P1, R28, R11, RZ ;  /* 0x0000000b1c197210 */ /* 0x002fe40007f3e0ff */
[----:B0-----:R-:W-:-:S03]  /*18150*/  LEA.HI.X.SX32 R26, R24, R0, 0x1, P2 ;  /* 0x00000000181a7211 */ /* 0x001fc600010f0eff */
[----:B------:R0:W-:Y:S01]  /*18160*/  STL [R1+0xbb0], R25 ;  /* 0x000bb01901007387 */ /* 0x0001e20000100800 */
[----:B------:R-:W-:-:S03]  /*18170*/  LEA.HI.X.SX32 R24, R13, R0, 0x1, P3 ;  /* 0x000000000d187211 */ /* 0x000fc600018f0eff */
[----:B------:R1:W-:Y:S04]  /*18180*/  STL [R1+0xb7c], R26 ;  /* 0x000b7c1a01007387 */ /* 0x0003e80000100800 */
[----:B------:R-:W5:Y:S01]  /*18190*/  LDL.LU R13, [R1+0x84] ;  /* 0x00008400010d7983 */ /* 0x000f620000300800 */
[----:B0-----:R-:W-:-:S05]  /*181a0*/  IADD3 R25, P2, R29, R11, RZ ;  /* 0x0000000b1d197210 */ /* 0x001fca0007f5e0ff */
[----:B------:R0:W-:Y:S04]  /*181b0*/  STL [R1+0xbb8], R25 ;  /* 0x000bb81901007387 */ /* 0x0001e80000100800 */
[----:B------:R-:W-:Y:S01]  /*181c0*/  STL [R1+0xb84], R24 ;  /* 0x000b841801007387 */ /* 0x000fe20000100800 */
[----:B-1----:R-:W-:Y:S02]  /*181d0*/  IADD3 R26, P3, R22, R11, RZ ;  /* 0x0000000b161a7210 */ /* 0x002fe40007f7e0ff */
[----:B0-----:R-:W-:-:S03]  /*181e0*/  LEA.HI.X.SX32 R25, R12, R0, 0x1, P4 ;  /* 0x000000000c197211 */ /* 0x001fc600020f0eff */
[----:B------:R-:W-:Y:S04]  /*181f0*/  STL [R1+0xbc0], R26 ;  /* 0x000bc01a01007387 */ /* 0x000fe80000100800 */
[----:B------:R-:W5:Y:S04]  /*18200*/  LDL.LU R12, [R1+0x80] ;  /* 0x00008000010c7983 */ /* 0x000f680000300800 */
[----:B------:R0:W-:Y:S02]  /*18210*/  STL [R1+0xb8c], R25 ;  /* 0x000b8c1901007387 */ /* 0x0001e40000100800 */
[----:B0-----:R-:W-:-:S02]  /*18220*/  LEA.HI.X.SX32 R25, R10, R0, 0x1, P5 ;  /* 0x000000000a197211 */ /* 0x001fc400028f0eff */
[----:B------:R-:W-:-:S05]  /*18230*/  IADD3 R24, P4, R4, R11, RZ ;  /* 0x0000000b04187210 */ /* 0x000fca0007f9e0ff */
[----:B------:R0:W-:Y:S04]  /*18240*/  STL [R1+0xbc8], R24 ;  /* 0x000bc81801007387 */ /* 0x0001e80000100800 */
[----:B------:R-:W5:Y:S04]  /*18250*/  LDL.LU R10, [R1+0x7c] ;  /* 0x00007c00010a7983 */ /* 0x000f680000300800 */
[----:B------:R1:W-:Y:S01]  /*18260*/  STL [R1+0xb94], R25 ;  /* 0x000b941901007387 */ /* 0x0003e20000100800 */
[----:B0-----:R-:W-:Y:S02]  /*18270*/  IADD3 R24, P5, R21, R11, RZ ;  /* 0x0000000b15187210 */ /* 0x001fe40007fbe0ff */
[----:B-1----:R-:W-:-:S03]  /*18280*/  LEA.HI.X.SX32 R25, R23, R0, 0x1, P6 ;  /* 0x0000000017197211 */ /* 0x002fc600030f0eff */
[----:B------:R0:W-:Y:S01]  /*18290*/  STL [R1+0xbd0], R24 ;  /* 0x000bd01801007387 */ /* 0x0001e20000100800 */
[----:B------:R-:W-:-:S03]  /*182a0*/  LEA.HI.X.SX32 R23, R9, R0, 0x1, P0 ;  /* 0x0000000009177211 */ /* 0x000fc600000f0eff */
[----:B------:R1:W-:Y:S04]  /*182b0*/  STL [R1+0xb9c], R25 ;  /* 0x000b9c1901007387 */ /* 0x0003e80000100800 */
[----:B------:R-:W5:Y:S01]  /*182c0*/  LDL.LU R9, [R1+0x78] ;  /* 0x0000780001097983 */ /* 0x000f620000300800 */
[----:B0-----:R-:W-:-:S05]  /*182d0*/  IADD3 R24, P6, R20, R11, RZ ;  /* 0x0000000b14187210 */ /* 0x001fca0007fde0ff */
[----:B------:R-:W-:Y:S04]  /*182e0*/  STL [R1+0xbd8], R24 ;  /* 0x000bd81801007387 */ /* 0x000fe80000100800 */
[----:B------:R0:W-:Y:S01]  /*182f0*/  STL [R1+0xba4], R23 ;  /* 0x000ba41701007387 */ /* 0x0001e20000100800 */
[----:B-1----:R-:W-:Y:S02]  /*18300*/  IADD3 R25, P0, R19, R11, RZ ;  /* 0x0000000b13197210 */ /* 0x002fe40007f1e0ff */
[----:B0-----:R-:W-:-:S03]  /*18310*/  LEA.HI.X.SX32 R23, R28, R0, 0x1, P1 ;  /* 0x000000001c177211 */ /* 0x001fc600008f0eff */
[----:B------:R-:W-:Y:S04]  /*18320*/  STL [R1+0xbe0], R25 ;  /* 0x000be01901007387 */ /* 0x000fe80000100800 */
[----:B------:R-:W5:Y:S04]  /*18330*/  LDL.LU R28, [R1+0x74] ;  /* 0x00007400011c7983 */ /* 0x000f680000300800 */
[----:B------:R0:W-:Y:S02]  /*18340*/  STL [R1+0xbac], R23 ;  /* 0x000bac1701007387 */ /* 0x0001e40000100800 */
[----:B0-----:R-:W-:-:S02]  /*18350*/  LEA.HI.X.SX32 R23, R29, R0, 0x1, P2 ;  /* 0x000000001d177211 */ /* 0x001fc400010f0eff */
[----:B------:R-:W-:Y:S02]  /*18360*/  LEA.HI.X.SX32 R21, R21, R0, 0x1, P5 ;  /* 0x0000000015157211 */ /* 0x000fe400028f0eff */
        /* <DEDUP_REMOVED lines=11> */
[----:B------:R0:W-:Y:S04]  /*18420*/  STL [R1+0xbf8], R22 ;  /* 0x000bf81601007387 */ /* 0x0001e80000100800 */
[----:B------:R-:W3:Y:S01]  /*18430*/  LDL.LU R4, [R1+0x68] ;  /* 0x0000680001047983 */ /* 0x000ee20000300800 */
[----:B0-----:R-:W-:-:S03]  /*18440*/  IADD3 R22, P4, R5, R11, RZ ;  /* 0x0000000b05167210 */ /* 0x001fc60007f9e0ff */
[----:B------:R-:W-:Y:S04]  /*18450*/  STL [R1+0xbc4], R23 ;  /* 0x000bc41701007387 */ /* 0x000fe80000100800 */
[----:B------:R-:W-:Y:S04]  /*18460*/  STL [R1+0xc00], R22 ;  /* 0x000c001601007387 */ /* 0x000fe80000100800 */
[----:B------:R-:W3:Y:S04]  /*18470*/  LDL.LU R26, [R1+0x64] ;  /* 0x00006400011a7983 */ /* 0x000ee80000300800 */
[----:B------:R0:W-:Y:S04]  /*18480*/  STL [R1+0xbcc], R21 ;  /* 0x000bcc1501007387 */ /* 0x0001e80000100800 */
[----:B------:R-:W3:Y:S01]  /*18490*/  LDL.LU R25, [R1+0x60] ;  /* 0x0000600001197983 */ /* 0x000ee20000300800 */
[----:B0-----:R-:W-:-:S02]  /*184a0*/  LEA.HI.X.SX32 R21, R20, R0, 0x1, P6 ;  /* 0x0000000014157211 */ /* 0x001fc400030f0eff */
[----:B----4-:R-:W-:-:S05]  /*184b0*/  IADD3 R22, P5, R2, R11, RZ ;  /* 0x0000000b02167210 */ /* 0x010fca0007fbe0ff */
[----:B------:R0:W-:Y:S04]  /*184c0*/  STL [R1+0xc08], R22 ;  /* 0x000c081601007387 */ /* 0x0001e80000100800 */
[----:B------:R-:W4:Y:S04]  /*184d0*/  LDL.LU R24, [R1+0x5c] ;  /* 0x00005c0001187983 */ /* 0x000f280000300800 */
[----:B------:R1:W-:Y:S04]  /*184e0*/  STL [R1+0xbd4], R21 ;  /* 0x000bd41501007387 */ /* 0x0003e80000100800 */
[----:B------:R-:W4:Y:S01]  /*184f0*/  LDL.LU R23, [R1+0x54] ;  /* 0x0000540001177983 */ /* 0x000f220000300800 */
[----:B-----5:R-:W-:-:S05]  /*18500*/  IADD3 R20, P6, R13, R11, RZ ;  /* 0x0000000b0d147210 */ /* 0x020fca0007fde0ff */
[----:B------:R-:W-:Y:S04]  /*18510*/  STL [R1+0xc10], R20 ;  /* 0x000c101401007387 */ /* 0x000fe80000100800 */
[----:B0-----:R-:W5:Y:S01]  /*18520*/  LDL.LU R22, [R1+0x4c] ;  /* 0x00004c0001167983 */ /* 0x001f620000300800 */
[----:B------:R-:W-:-:S05]  /*18530*/  LEA.HI.X.SX32 R19, R19, R0, 0x1, P0 ;  /* 0x0000000013137211 */ /* 0x000fca00000f0eff */
[----:B------:R0:W-:Y:S04]  /*18540*/  STL [R1+0xbdc], R19 ;  /* 0x000bdc1301007387 */ /* 0x0001e80000100800 */
[----:B-1----:R-:W5:Y:S01]  /*18550*/  LDL.LU R21, [R1+0x44] ;  /* 0x0000440001157983 */ /* 0x002f620000300800 */
[-C--:B------:R-:W-:Y:S02]  /*18560*/  LEA.HI.X.SX32 R6, R6, R0.reuse, 0x1, P2 ;  /* 0x0000000006067211 */ /* 0x080fe400010f0eff */
[----:B0-----:R-:W-:Y:S02]  /*18570*/  LEA.HI.X.SX32 R19, R8, R0, 0x1, P1 ;  /* 0x0000000008137211 */ /* 0x001fe400008f0eff */
[----:B------:R-:W-:-:S05]  /*18580*/  IADD3 R20, P0, R12, R11, RZ ;  /* 0x0000000b0c147210 */ /* 0x000fca0007f1e0ff */
[----:B------:R0:W-:Y:S01]  /*18590*/  STL [R1+0xc18], R20 ;  /* 0x000c181401007387 */ /* 0x0001e20000100800 */
[----:B------:R-:W-:-:S03]  /*185a0*/  LEA.HI.X.SX32 R7, R7, R0, 0x1, P3 ;  /* 0x0000000007077211 */ /* 0x000fc600018f0eff */
[----:B0-----:R-:W5:Y:S04]  /*185b0*/  LDL.LU R20, [R1+0x40] ;  /* 0x0000400001147983 */ /* 0x001f680000300800 */
[----:B------:R0:W-:Y:S01]  /*185c0*/  STL [R1+0xbe4], R19 ;  /* 0x000be41301007387 */ /* 0x0001e20000100800 */
[----:B------:R-:W-:-:S05]  /*185d0*/  IADD3 R8, P1, R10, R11, RZ ;  /* 0x0000000b0a087210 */ /* 0x000fca0007f3e0ff */
[----:B------:R1:W-:Y:S04]  /*185e0*/  STL [R1+0xc20], R8 ;  /* 0x000c200801007387 */ /* 0x0003e80000100800 */
[----:B0-----:R-:W5:Y:S04]  /*185f0*/  LDL.LU R19, [R1+0x38] ;  /* 0x0000380001137983 */ /* 0x001f680000300800 */
[----:B------:R0:W-:Y:S01]  /*18600*/  STL [R1+0xbec], R6 ;  /* 0x000bec0601007387 */ /* 0x0001e20000100800 */
[----:B-1----:R-:W-:-:S03]  /*18610*/  IADD3 R8, P2, R9, R11, RZ ;  /* 0x0000000b09087210 */ /* 0x002fc60007f5e0ff */
[----:B0-----:R-:W5:Y:S04]  /*18620*/  LDL.LU R6, [R1+0x30] ;  /* 0x0000300001067983 */ /* 0x001f680000300800 */
[----:B------:R0:W-:Y:S04]  /*18630*/  STL [R1+0xc28], R8 ;  /* 0x000c280801007387 */ /* 0x0001e80000100800 */
[----:B0-----:R-:W5:Y:S04]  /*18640*/  LDL.LU R8, [R1+0x3a4] ;  /* 0x0003a40001087983 */ /* 0x001f680000300800 */
[----:B------:R0:W-:Y:S02]  /*18650*/  STL [R1+0xbf4], R7 ;  /* 0x000bf40701007387 */ /* 0x0001e40000100800 */
[----:B0-----:R-:W-:-:S05]  /*18660*/  IADD3 R7, P3, R28, R11, RZ ;  /* 0x0000000b1c077210 */ /* 0x001fca0007f7e0ff */
[----:B------:R0:W-:Y:S01]  /*18670*/  STL [R1+0xc30], R7 ;  /* 0x000c300701007387 */ /* 0x0001e20000100800 */
[-C--:B------:R-:W-:Y:S02]  /*18680*/  LEA.HI.X.SX32 R2, R2, R0.reuse, 0x1, P5 ;  /* 0x0000000002027211 */ /* 0x080fe400028f0eff */
[----:B0-----:R-:W-:-:S05]  /*18690*/  LEA.HI.X.SX32 R7, R5, R0, 0x1, P4 ;  /* 0x0000000005077211 */ /* 0x001fca00020f0eff */
[----:B------:R0:W-:Y:S01]  /*186a0*/  STL [R1+0xbfc], R7 ;  /* 0x000bfc0701007387 */ /* 0x0001e20000100800 */
[----:B------:R-:W-:-:S03]  /*186b0*/  LEA.HI.X.SX32 R13, R13, R0, 0x1, P6 ;  /* 0x000000000d0d7211 */ /* 0x000fc600030f0eff */
[----:B0-----:R-:W5:Y:S01]  /*186c0*/  LDL.LU R7, [R1+0x1c] ;  /* 0x00001c0001077983 */ /* 0x001f620000300800 */
[-C--:B------:R-:W-:Y:S02]  /*186d0*/  LEA.HI.X.SX32 R12, R12, R0.reuse, 0x1, P0 ;  /* 0x000000000c0c7211 */ /* 0x080fe400000f0eff */
[-C--:B------:R-:W-:Y:S02]  /*186e0*/  LEA.HI.X.SX32 R10, R10, R0.reuse, 0x1, P1 ;  /* 0x000000000a0a7211 */ /* 0x080fe400008f0eff */
[----:B------:R-:W-:Y:S02]  /*186f0*/  LEA.HI.X.SX32 R9, R9, R0, 0x1, P2 ;  /* 0x0000000009097211 */ /* 0x000fe400010f0eff */
[----:B--2---:R-:W-:-:S05]  /*18700*/  IADD3 R5, P4, R29, R11, RZ ;  /* 0x0000000b1d057210 */ /* 0x004fca0007f9e0ff */
[----:B------:R0:W-:Y:S04]  /*18710*/  STL [R1+0xc38], R5 ;  /* 0x000c380501007387 */ /* 0x0001e80000100800 */
[----:B0-----:R-:W2:Y:S04]  /*18720*/  LDL.LU R5, [R1+0x4] ;  /* 0x0000040001057983 */ /* 0x001ea80000300800 */
[----:B------:R3:W-:Y:S02]  /*18730*/  STL [R1+0xc04], R2 ;  /* 0x000c040201007387 */ /* 0x0007e40000100800 */
[----:B---3--:R-:W-:-:S05]  /*18740*/  IADD3 R2, P5, R27, R11, RZ ;  /* 0x0000000b1b027210 */ /* 0x008fca0007fbe0ff */
[----:B------:R0:W-:Y:S04]  /*18750*/  STL [R1+0xc40], R2 ;  /* 0x000c400201007387 */ /* 0x0001e80000100800 */
[----:B0-----:R-:W3:Y:S04]  /*18760*/  LDL.LU R2, [R1] ;  /* 0x0000000001027983 */ /* 0x001ee80000300800 */
[----:B------:R0:W-:Y:S02]  /*18770*/  STL [R1+0xc0c], R13 ;  /* 0x000c0c0d01007387 */ /* 0x0001e40000100800 */
[----:B0-----:R-:W-:-:S05]  /*18780*/  IADD3 R13, P6, R4, R11, RZ ;  /* 0x0000000b040d7210 */ /* 0x001fca0007fde0ff */
[----:B------:R0:W-:Y:S04]  /*18790*/  STL [R1+0xc48], R13 ;  /* 0x000c480d01007387 */ /* 0x0001e80000100800 */
[----:B0-----:R-:W3:Y:S04]  /*187a0*/  LDL.LU R13, [R1+0xdbc] ;  /* 0x000dbc00010d7983 */ /* 0x001ee80000300800 */
[----:B------:R0:W-:Y:S02]  /*187b0*/  STL [R1+0xc14], R12 ;  /* 0x000c140c01007387 */ /* 0x0001e40000100800 */
[----:B0-----:R-:W-:-:S05]  /*187c0*/  IADD3 R12, P0, R26, R11, RZ ;  /* 0x0000000b1a0c7210 */ /* 0x001fca0007f1e0ff */
[----:B------:R0:W-:Y:S04]  /*187d0*/  STL [R1+0xc50], R12 ;  /* 0x000c500c01007387 */ /* 0x0001e80000100800 */
[----:B0-----:R-:W3:Y:S04]  /*187e0*/  LDL.LU R12, [R1+0xdb8] ;  /* 0x000db800010c7983 */ /* 0x001ee80000300800 */
[----:B------:R0:W-:Y:S02]  /*187f0*/  STL [R1+0xc1c], R10 ;  /* 0x000c1c0a01007387 */ /* 0x0001e40000100800 */
[----:B0-----:R-:W-:-:S05]  /*18800*/  IADD3 R10, P1, R25, R11, RZ ;  /* 0x0000000b190a7210 */ /* 0x001fca0007f3e0ff */
[----:B------:R0:W-:Y:S01]  /*18810*/  STL [R1+0xc58], R10 ;  /* 0x000c580a01007387 */ /* 0x0001e20000100800 */
[----:B------:R-:W-:-:S03]  /*18820*/  LEA.HI.X.SX32 R28, R28, R0, 0x1, P3 ;  /* 0x000000001c1c7211 */ /* 0x000fc600018f0eff */
[----:B0-----:R-:W3:Y:S04]  /*18830*/  LDL.LU R10, [R1+0xdb4] ;  /* 0x000db400010a7983 */ /* 0x001ee80000300800 */
[----:B------:R4:W-:Y:S02]  /*18840*/  STL [R1+0xc24], R9 ;  /* 0x000c240901007387 */ /* 0x0009e40000100800 */
[----:B----4-:R-:W-:-:S05]  /*18850*/  IADD3 R9, P2, R24, R11, RZ ;  /* 0x0000000b18097210 */ /* 0x010fca0007f5e0ff */
[----:B------:R0:W-:Y:S01]  /*18860*/  STL [R1+0xc60], R9 ;  /* 0x000c600901007387 */ /* 0x0001e20000100800 */
[----:B------:R-:W-:-:S03]  /*18870*/  LEA.HI.X.SX32 R29, R29, R0, 0x1, P4 ;  /* 0x000000001d1d7211 */ /* 0x000fc600020f0eff */
[----:B0-----:R-:W4:Y:S04]  /*18880*/  LDL.LU R9, [R1+0xdb0] ;  /* 0x000db00001097983 */ /* 0x001f280000300800 */
[----:B------:R0:W-:Y:S02]  /*18890*/  STL [R1+0xc2c], R28 ;  /* 0x000c2c1c01007387 */ /* 0x0001e40000100800 */
[----:B0-----:R-:W-:-:S05]  /*188a0*/  IADD3 R28, P3, R23, R11, RZ ;  /* 0x0000000b171c7210 */ /* 0x001fca0007f7e0ff */
[----:B------:R0:W-:Y:S04]  /*188b0*/  STL [R1+0xc68], R28 ;  /* 0x000c681c01007387 */ /* 0x0001e80000100800 */
[----:B0-----:R-:W4:Y:S04]  /*188c0*/  LDL.LU R28, [R1+0xdac] ;  /* 0x000dac00011c7983 */ /* 0x001f280000300800 */
[----:B------:R5:W-:Y:S02]  /*188d0*/  STL [R1+0xc34], R29 ;  /* 0x000c341d01007387 */ /* 0x000be40000100800 */
[----:B-----5:R-:W-:-:S05]  /*188e0*/  IADD3 R29, P4, R22, R11, RZ ;  /* 0x0000000b161d7210 */ /* 0x020fca0007f9e0ff */
[----:B------:R0:W-:Y:S04]  /*188f0*/  STL [R1+0xc70], R29 ;  /* 0x000c701d01007387 */ /* 0x0001e80000100800 */
[----:B0-----:R-:W5:Y:S01]  /*18900*/  LDL.LU R29, [R1+0xda8] ;  /* 0x000da800011d7983 */ /* 0x001f620000300800 */
[----:B------:R-:W-:-:S05]  /*18910*/  LEA.HI.X.SX32 R27, R27, R0, 0x1, P5 ;  /* 0x000000001b1b7211 */ /* 0x000fca00028f0eff */
[----:B------:R0:W-:Y:S02]  /*18920*/  STL [R1+0xc3c], R27 ;  /* 0x000c3c1b01007387 */ /* 0x0001e40000100800 */
[----:B0-----:R-:W-:-:S05]  /*18930*/  IADD3 R27, P5, R21, R11, RZ ;  /* 0x0000000b151b7210 */ /* 0x001fca0007fbe0ff */
[----:B------:R0:W-:Y:S02]  /*18940*/  STL [R1+0xc78], R27 ;  /* 0x000c781b01007387 */ /* 0x0001e40000100800 */
[-C--:B0-----:R-:W-:Y:S02]  /*18950*/  LEA.HI.X.SX32 R27, R4, R0.reuse, 0x1, P6 ;  /* 0x00000000041b7211 */ /* 0x081fe400030f0eff */
[----:B------:R-:W5:Y:S04]  /*18960*/  LDL.LU R4, [R1+0x2c] ;  /* 0x00002c0001047983 */ /* 0x000f680000300800 */
[----:B------:R0:W-:Y:S01]  /*18970*/  STL [R1+0xc44], R27 ;  /* 0x000c441b01007387 */ /* 0x0001e20000100800 */
[----:B------:R-:W-:Y:S02]  /*18980*/  LEA.HI.X.SX32 R26, R26, R0, 0x1, P0 ;  /* 0x000000001a1a7211 */ /* 0x000fe400000f0eff */
[----:B0-----:R-:W-:-:S05]  /*18990*/  IADD3 R27, P6, R20, R11, RZ ;  /* 0x0000000b141b7210 */ /* 0x001fca0007fde0ff */
[----:B------:R0:W-:Y:S04]  /*189a0*/  STL [R1+0xc80], R27 ;  /* 0x000c801b01007387 */ /* 0x0001e80000100800 */
[----:B------:R1:W-:Y:S01]  /*189b0*/  STL [R1+0xc4c], R26 ;  /* 0x000c4c1a01007387 */ /* 0x0003e20000100800 */
[----:B0-----:R-:W-:Y:S01]  /*189c0*/  IADD3 R27, P0, R19, R11, RZ ;  /* 0x0000000b131b7210 */ /* 0x001fe20007f1e0ff */
[----:B------:R-:W-:Y:S01]  /*189d0*/  IMAD R3, R3, UR4, RZ ;  /* 0x0000000403037c24 */ /* 0x000fe2000f8e02ff */
[----:B-1----:R-:W-:-:S03]  /*189e0*/  LEA.HI.X.SX32 R26, R25, R0, 0x1, P1 ;  /* 0x00000000191a7211 */ /* 0x002fc600008f0eff */
[----:B------:R0:W-:Y:S01]  /*189f0*/  STL [R1+0xc88], R27 ;  /* 0x000c881b01007387 */ /* 0x0001e20000100800 */
[----:B------:R-:W-:-:S03]  /*18a00*/  LEA.HI.X.SX32 R25, R24, R0, 0x1, P2 ;  /* 0x0000000018197211 */ /* 0x000fc600010f0eff */
[----:B------:R1:W-:Y:S01]  /*18a10*/  STL [R1+0xc54], R26 ;  /* 0x000c541a01007387 */ /* 0x0003e20000100800 */
[-C--:B0-----:R-:W-:Y:S02]  /*18a20*/  IADD3 R27, P1, R6, R11.reuse, RZ ;  /* 0x0000000b061b7210 */ /* 0x081fe40007f3e0ff */
[-C--:B------:R-:W-:Y:S02]  /*18a30*/  LEA.HI.X.SX32 R24, R23, R0.reuse, 0x1, P3 ;  /* 0x0000000017187211 */ /* 0x080fe400018f0eff */
[----:B-1----:R-:W-:Y:S01]  /*18a40*/  IADD3 R26, P2, R8, R11, RZ ;  /* 0x0000000b081a7210 */ /* 0x002fe20007f5e0ff */
[----:B------:R-:W-:Y:S01]  /*18a50*/  STL [R1+0xc90], R27 ;  /* 0x000c901b01007387 */ /* 0x000fe20000100800 */
[----:B------:R-:W-:-:S03]  /*18a60*/  LEA.HI.X.SX32 R23, R22, R0, 0x1, P4 ;  /* 0x0000000016177211 */ /* 0x000fc600020f0eff */
[----:B------:R0:W-:Y:S01]  /*18a70*/  STL [R1+0xc5c], R25 ;  /* 0x000c5c1901007387 */ /* 0x0001e20000100800 */
[----:B------:R-:W-:-:S03]  /*18a80*/  LEA.HI.X.SX32 R22, R21, R0, 0x1, P5 ;  /* 0x0000000015167211 */ /* 0x000fc600028f0eff */
[----:B------:R-:W-:Y:S01]  /*18a90*/  STL [R1+0xcf8], R26 ;  /* 0x000cf81a01007387 */ /* 0x000fe20000100800 */
[----:B0-----:R-:W-:-:S03]  /*18aa0*/  IADD3 R25, P3, R3, R11, RZ ;  /* 0x0000000b03197210 */ /* 0x001fc60007f7e0ff */
[----:B------:R0:W-:Y:S01]  /*18ab0*/  STL [R1+0xc64], R24 ;  /* 0x000c641801007387 */ /* 0x0001e20000100800 */
[----:B------:R-:W-:-:S03]  /*18ac0*/  LEA.HI.X.SX32 R21, R20, R0, 0x1, P6 ;  /* 0x0000000014157211 */ /* 0x000fc600030f0eff */
[----:B------:R-:W-:Y:S04]  /*18ad0*/  STL [R1+0xc98], R25 ;  /* 0x000c981901007387 */ /* 0x000fe80000100800 */
[----:B------:R2:W-:Y:S01]  /*18ae0*/  STL [R1+0xc6c], R23 ;  /* 0x000c6c1701007387 */ /* 0x0005e20000100800 */
[----:B0-----:R-:W-:Y:S02]  /*18af0*/  IADD3 R24, P4, R7, R11, RZ ;  /* 0x0000000b07187210 */ /* 0x001fe40007f9e0ff */
[----:B------:R-:W-:-:S03]  /*18b00*/  LEA.HI.X.SX32 R20, R19, R0, 0x1, P0 ;  /* 0x0000000013147211 */ /* 0x000fc600000f0eff */
[----:B------:R-:W-:Y:S01]  /*18b10*/  STL [R1+0xca0], R24 ;  /* 0x000ca01801007387 */ /* 0x000fe20000100800 */
[----:B--2---:R-:W-:-:S03]  /*18b20*/  IADD3 R23, P5, R5, R11, RZ ;  /* 0x0000000b05177210 */ /* 0x004fc60007fbe0ff */
[----:B------:R3:W-:Y:S04]  /*18b30*/  STL [R1+0xc74], R22 ;  /* 0x000c741601007387 */ /* 0x0007e80000100800 */
[----:B------:R-:W-:Y:S01]  /*18b40*/  STL [R1+0xca8], R23 ;  /* 0x000ca81701007387 */ /* 0x000fe20000100800 */
[----:B------:R-:W-:-:S03]  /*18b50*/  LEA.HI.X.SX32 R19, R6, R0, 0x1, P1 ;  /* 0x0000000006137211 */ /* 0x000fc600008f0eff */
[----:B------:R-:W-:Y:S01]  /*18b60*/  STL [R1+0xc7c], R21 ;  /* 0x000c7c1501007387 */ /* 0x000fe20000100800 */
[----:B---3--:R-:W-:-:S05]  /*18b70*/  IADD3 R22, P6, R2, R11, RZ ;  /* 0x0000000b02167210 */ /* 0x008fca0007fde0ff */
[----:B------:R-:W-:Y:S04]  /*18b80*/  STL [R1+0xcb0], R22 ;  /* 0x000cb01601007387 */ /* 0x000fe80000100800 */
[----:B------:R4:W-:Y:S01]  /*18b90*/  STL [R1+0xc84], R20 ;  /* 0x000c841401007387 */ /* 0x0009e20000100800 */
[----:B------:R-:W-:Y:S01]  /*18ba0*/  LEA.HI.X.SX32 R3, R3, R0, 0x1, P3 ;  /* 0x0000000003037211 */ /* 0x000fe200018f0eff */
[----:B------:R-:W-:Y:S02]  /*18bb0*/  IMAD R15, R15, UR4, RZ ;  /* 0x000000040f0f7c24 */ /* 0x000fe4000f8e02ff */
[----:B------:R-:W-:Y:S02]  /*18bc0*/  IMAD R16, R16, UR4, RZ ;  /* 0x0000000410107c24 */ /* 0x000fe4000f8e02ff */
[----:B------:R-:W-:-:S02]  /*18bd0*/  IMAD R17, R17, UR4, RZ ;  /* 0x0000000411117c24 */ /* 0x000fc4000f8e02ff */
[----:B------:R-:W-:Y:S01]  /*18be0*/  IMAD R18, R18, UR4, RZ ;  /* 0x0000000412127c24 */ /* 0x000fe2000f8e02ff */
[-C--:B----4-:R-:W-:Y:S02]  /*18bf0*/  IADD3 R20, P1, R28, R11.reuse, RZ ;  /* 0x0000000b1c147210 */ /* 0x090fe40007f3e0ff */
[----:B-----5:R-:W-:-:S05]  /*18c00*/  IADD3 R21, P0, R29, R11, RZ ;  /* 0x0000000b1d157210 */ /* 0x020fca0007f1e0ff */
[----:B------:R-:W-:Y:S04]  /*18c10*/  STL [R1+0xcb8], R21 ;  /* 0x000cb81501007387 */ /* 0x000fe80000100800 */
[----:B------:R-:W2:Y:S04]  /*18c20*/  LDL.LU R6, [R1+0x36c] ;  /* 0x00036c0001067983 */ /* 0x000ea80000300800 */
[----:B------:R0:W-:Y:S04]  /*18c30*/  STL [R1+0xc8c], R19 ;  /* 0x000c8c1301007387 */ /* 0x0001e80000100800 */
[----:B------:R-:W-:Y:S04]  /*18c40*/  STL [R1+0xcc0], R20 ;  /* 0x000cc01401007387 */ /* 0x000fe80000100800 */
[----:B------:R-:W3:Y:S01]  /*18c50*/  LDL.LU R27, [R1+0x24] ;  /* 0x00002400011b7983 */ /* 0x000ee20000300800 */
[----:B0-----:R-:W-:-:S02]  /*18c60*/  LEA.HI.X.SX32 R19, R8, R0, 0x1, P2 ;  /* 0x0000000008137211 */ /* 0x001fc400010f0eff */
[----:B------:R-:W-:-:S03]  /*18c70*/  IADD3 R8, P2, R9, R11, RZ ;  /* 0x0000000b09087210 */ /* 0x000fc60007f5e0ff */
[----:B------:R0:W-:Y:S04]  /*18c80*/  STL [R1+0xcf4], R19 ;  /* 0x000cf41301007387 */ /* 0x0001e80000100800 */
[----:B------:R1:W-:Y:S04]  /*18c90*/  STL [R1+0xcc8], R8 ;  /* 0x000cc80801007387 */ /* 0x0003e80000100800 */
[----:B------:R4:W-:Y:S01]  /*18ca0*/  STL [R1+0xc94], R3 ;  /* 0x000c940301007387 */ /* 0x0009e20000100800 */
[----:B0-----:R-:W-:Y:S02]  /*18cb0*/  IADD3 R19, P3, R10, R11, RZ ;  /* 0x0000000b0a137210 */ /* 0x001fe40007f7e0ff */
[----:B-1----:R-:W-:-:S03]  /*18cc0*/  LEA.HI.X.SX32 R8, R7, R0, 0x1, P4 ;  /* 0x0000000007087211 */ /* 0x002fc600020f0eff */
[----:B------:R-:W-:Y:S01]  /*18cd0*/  STL [R1+0xcd0], R19 ;  /* 0x000cd01301007387 */ /* 0x000fe20000100800 */
[----:B----4-:R-:W-:-:S03]  /*18ce0*/  IADD3 R3, P4, R12, R11, RZ ;  /* 0x0000000b0c037210 */ /* 0x010fc60007f9e0ff */
[----:B------:R-:W-:Y:S01]  /*18cf0*/  STL [R1+0xc9c], R8 ;  /* 0x000c9c0801007387 */ /* 0x000fe20000100800 */
[-C--:B------:R-:W-:Y:S02]  /*18d00*/  LEA.HI.X.SX32 R7, R5, R0.reuse, 0x1, P5 ;  /* 0x0000000005077211 */ /* 0x080fe400028f0eff */
[----:B------:R-:W-:Y:S01]  /*18d10*/  IADD3 R5, P5, R13, R11, RZ ;  /* 0x0000000b0d057210 */ /* 0x000fe20007fbe0ff */
[----:B------:R0:W-:Y:S04]  /*18d20*/  STL [R1+0xcd8], R3 ;  /* 0x000cd80301007387 */ /* 0x0001e80000100800 */
[----:B------:R-:W-:Y:S01]  /*18d30*/  STL [R1+0xca4], R7 ;  /* 0x000ca40701007387 */ /* 0x000fe20000100800 */
[----:B0-----:R-:W-:-:S03]  /*18d40*/  LEA.HI.X.SX32 R3, R2, R0, 0x1, P6 ;  /* 0x0000000002037211 */ /* 0x001fc600030f0eff */
[----:B------:R0:W-:Y:S01]  /*18d50*/  STL [R1+0xcdc], R5 ;  /* 0x000cdc0501007387 */ /* 0x0001e20000100800 */
[----:B------:R-:W-:-:S03]  /*18d60*/  IADD3 R2, P6, R4, R11, RZ ;  /* 0x0000000b04027210 */ /* 0x000fc60007fde0ff */
[----:B------:R1:W-:Y:S01]  /*18d70*/  STL [R1+0xcac], R3 ;  /* 0x000cac0301007387 */ /* 0x0003e20000100800 */
[----:B0-----:R-:W-:-:S03]  /*18d80*/  LEA.HI.X.SX32 R5, R29, R0, 0x1, P0 ;  /* 0x000000001d057211 */ /* 0x001fc600000f0eff */
[----:B------:R0:W-:Y:S01]  /*18d90*/  STL [R1+0xce0], R2 ;  /* 0x000ce00201007387 */ /* 0x0001e20000100800 */
[----:B-1----:R-:W-:-:S03]  /*18da0*/  IADD3 R3, P0, R15, R11, RZ ;  /* 0x0000000b0f037210 */ /* 0x002fc60007f1e0ff */
[----:B------:R-:W-:Y:S04]  /*18db0*/  STL [R1+0xcb4], R5 ;  /* 0x000cb40501007387 */ /* 0x000fe80000100800 */
[----:B------:R-:W4:Y:S01]  /*18dc0*/  LDL.LU R26, [R1+0x410] ;  /* 0x00041000011a7983 */ /* 0x000f220000300800 */
[----:B0-----:R-:W-:-:S03]  /*18dd0*/  LEA.HI.X.SX32 R2, R28, R0, 0x1, P1 ;  /* 0x000000001c027211 */ /* 0x001fc600008f0eff */
[----:B------:R-:W-:Y:S04]  /*18de0*/  STL [R1+0xce4], R3 ;  /* 0x000ce40301007387 */ /* 0x000fe80000100800 */
[----:B------:R-:W5:Y:S04]  /*18df0*/  LDL.LU R25, [R1+0x414] ;  /* 0x0004140001197983 */ /* 0x000f680000300800 */
[----:B------:R0:W-:Y:S04]  /*18e00*/  STL [R1+0xcbc], R2 ;  /* 0x000cbc0201007387 */ /* 0x0001e80000100800 */
[----:B------:R-:W5:Y:S04]  /*18e10*/  LDL.LU R24, [R1+0x404] ;  /* 0x0004040001187983 */ /* 0x000f680000300800 */
[----:B------:R-:W5:Y:S01]  /*18e20*/  LDL.LU R23, [R1+0x3f0] ;  /* 0x0003f00001177983 */ /* 0x000f620000300800 */
[----:B0-----:R-:W-:-:S03]  /*18e30*/  IADD3 R2, P1, R16, R11, RZ ;  /* 0x0000000b10027210 */ /* 0x001fc60007f3e0ff */
[----:B------:R-:W5:Y:S01]  /*18e40*/  LDL.LU R22, [R1+0x3f8] ;  /* 0x0003f80001167983 */ /* 0x000f620000300800 */
[----:B------:R-:W-:-:S03]  /*18e50*/  LEA.HI.X.SX32 R3, R9, R0, 0x1, P2 ;  /* 0x0000000009037211 */ /* 0x000fc600010f0eff */
[----:B------:R0:W-:Y:S04]  /*18e60*/  STL [R1+0xce8], R2 ;  /* 0x000ce80201007387 */ /* 0x0001e80000100800 */
[----:B------:R-:W5:Y:S04]  /*18e70*/  LDL.LU R21, [R1+0x3f4] ;  /* 0x0003f40001157983 */ /* 0x000f680000300800 */
[----:B------:R1:W-:Y:S01]  /*18e80*/  STL [R1+0xcc4], R3 ;  /* 0x000cc40301007387 */ /* 0x0003e20000100800 */
[----:B0-----:R-:W-:-:S03]  /*18e90*/  IADD3 R2, P2, R17, R11, RZ ;  /* 0x0000000b11027210 */ /* 0x001fc60007f5e0ff */
[----:B------:R-:W5:Y:S01]  /*18ea0*/  LDL.LU R20, [R1+0x400] ;  /* 0x0004000001147983 */ /* 0x000f620000300800 */
[----:B-1----:R-:W-:-:S03]  /*18eb0*/  LEA.HI.X.SX32 R3, R10, R0, 0x1, P3 ;  /* 0x000000000a037211 */ /* 0x002fc600018f0eff */
[----:B------:R0:W-:Y:S04]  /*18ec0*/  STL [R1+0xcec], R2 ;  /* 0x000cec0201007387 */ /* 0x0001e80000100800 */
[----:B------:R-:W5:Y:S04]  /*18ed0*/  LDL.LU R19, [R1+0x3fc] ;  /* 0x0003fc0001137983 */ /* 0x000f680000300800 */
[----:B------:R1:W-:Y:S01]  /*18ee0*/  STL [R1+0xccc], R3 ;  /* 0x000ccc0301007387 */ /* 0x0003e20000100800 */
[----:B0-----:R-:W-:-:S03]  /*18ef0*/  IADD3 R2, P3, R18, R11, RZ ;  /* 0x0000000b12027210 */ /* 0x001fc60007f7e0ff */
[----:B------:R-:W5:Y:S04]  /*18f00*/  LDL.LU R8, [R1+0x40c] ;  /* 0x00040c0001087983 */ /* 0x000f680000300800 */
[----:B------:R0:W-:Y:S01]  /*18f10*/  STL [R1+0xcf0], R2 ;  /* 0x000cf00201007387 */ /* 0x0001e20000100800 */
[----:B-1----:R-:W-:-:S03]  /*18f20*/  LEA.HI.X.SX32 R3, R12, R0, 0x1, P4 ;  /* 0x000000000c037211 */ /* 0x002fc600020f0eff */
[----:B------:R-:W5:Y:S04]  /*18f30*/  LDL.LU R7, [R1+0x408] ;  /* 0x0004080001077983 */ /* 0x000f680000300800 */
[----:B------:R1:W-:Y:S04]  /*18f40*/  STL [R1+0xcd4], R3 ;  /* 0x000cd40301007387 */ /* 0x0003e80000100800 */
[----:B------:R-:W5:Y:S01]  /*18f50*/  LDL.LU R5, [R1+0x364] ;  /* 0x0003640001057983 */ /* 0x000f620000300800 */
[----:B0-----:R-:W-:Y:S02]  /*18f60*/  IADD3 R2, P4, R14, R11, RZ ;  /* 0x0000000b0e027210 */ /* 0x001fe40007f9e0ff */
[----:B-1----:R-:W-:-:S03]  /*18f70*/  LEA.HI.X.SX32 R3, R13, R0, 0x1, P5 ;  /* 0x000000000d037211 */ /* 0x002fc600028f0eff */
[----:B------:R-:W-:Y:S04]  /*18f80*/  STL [R1+0x59c], R2 ;  /* 0x00059c0201007387 */ /* 0x000fe80000100800 */
[----:B------:R0:W-:Y:S02]  /*18f90*/  STL [R1+0x584], R3 ;  /* 0x0005840301007387 */ /* 0x0001e40000100800 */
[----:B0-----:R-:W0:Y:S01]  /*18fa0*/  S2R R3, SR_TID.X ;  /* 0x0000000000037919 */ /* 0x001e220000002100 */
[-C--:B------:R-:W-:Y:S02]  /*18fb0*/  LEA.HI.X.SX32 R9, R4, R0.reuse, 0x1, P6 ;  /* 0x0000000004097211 */ /* 0x080fe400030f0eff */
[-C--:B------:R-:W-:Y:S02]  /*18fc0*/  LEA.HI.X.SX32 R4, R15, R0.reuse, 0x1, P0 ;  /* 0x000000000f047211 */ /* 0x080fe400000f0eff */
[-C--:B------:R-:W-:Y:S01]  /*18fd0*/  LEA.HI.X.SX32 R10, R16, R0.reuse, 0x1, P1 ;  /* 0x00000000100a7211 */ /* 0x080fe200008f0eff */
[----:B------:R1:W-:Y:S04]  /*18fe0*/  STL [R1+0x588], R9 ;  /* 0x0005880901007387 */ /* 0x0003e80000100800 */
[----:B------:R-:W-:Y:S01]  /*18ff0*/  STL [R1+0x58c], R4 ;  /* 0x00058c0401007387 */ /* 0x000fe20000100800 */
[----:B-1----:R-:W-:-:S03]  /*19000*/  LEA.HI.X.SX32 R9, R17, R0, 0x1, P2 ;  /* 0x0000000011097211 */ /* 0x002fc600010f0eff */
[----:B------:R-:W-:Y:S04]  /*19010*/  STL [R1+0x590], R10 ;  /* 0x0005900a01007387 */ /* 0x000fe80000100800 */
[----:B------:R1:W-:Y:S02]  /*19020*/  STL [R1+0x594], R9 ;  /* 0x0005940901007387 */ /* 0x0003e40000100800 */
[----:B-1----:R-:W-:Y:S02]  /*19030*/  LEA.HI.X.SX32 R9, R18, R0, 0x1, P3 ;  /* 0x0000000012097211 */ /* 0x002fe400018f0eff */
[--C-:B0-----:R-:W-:Y:S02]  /*19040*/  SHF.R.U32.HI R4, RZ, 0x4, R3.reuse ;  /* 0x00000004ff047819 */ /* 0x101fe40000011603 */
[----:B------:R-:W-:-:S02]  /*19050*/  SHF.R.U32.HI R29, RZ, 0x4, R3 ;  /* 0x00000004ff1d7819 */ /* 0x000fc40000011603 */
[----:B------:R-:W-:Y:S01]  /*19060*/  LEA.HI.X.SX32 R0, R14, R0, 0x1, P4 ;  /* 0x000000000e007211 */ /* 0x000fe200020f0eff */
[----:B------:R-:W-:Y:S01]  /*19070*/  STL [R1+0x598], R9 ;  /* 0x0005980901007387 */ /* 0x000fe20000100800 */
[----:B------:R-:W-:Y:S01]  /*19080*/  SGXT.U32 R4, R4, 0x2 ;  /* 0x000000020404781a */ /* 0x000fe20000000000 */
[----:B------:R-:W-:Y:S02]  /*19090*/  VIADD R29, R29, 0x3c ;  /* 0x0000003c1d1d7836 */ /* 0x000fe40000000000 */
[----:B------:R0:W-:Y:S02]  /*190a0*/  STL [R1+0x500], R0 ;  /* 0x0005000001007387 */ /* 0x0001e40000100800 */
[----:B------:R-:W-:Y:S02]  /*190b0*/  IMAD R29, R29, UR6, RZ ;  /* 0x000000061d1d7c24 */ /* 0x000fe4000f8e02ff */
[----:B------:R-:W-:Y:S01]  /*190c0*/  IMAD R3, RZ, RZ, -UR6 ;  /* 0x80000006ff037e24 */ /* 0x000fe2000f8e02ff */
[----:B---3--:R-:W-:-:S03]  /*190d0*/  IADD3 R2, P5, R27, UR10, RZ ;  /* 0x0000000a1b027c10 */ /* 0x008fc6000ffbe0ff */
[----:B--2---:R-:W-:Y:S01]  /*190e0*/  IMAD R3, R3, 0x4, R6 ;  /* 0x0000000403037824 */ /* 0x004fe200078e0206 */
[----:B------:R-:W-:Y:S01]  /*190f0*/  UMOV UR4, URZ ;  /* 0x0000003f00047c82 */ /* 0x000fe20008000000 */
[----:B------:R-:W-:Y:S01]  /*19100*/  ULDC UR10, c[0x0][0x23c] ;  /* 0x00008f00000a7ab9 */ /* 0x000fe20000000800 */
[----:B0-----:R-:W-:Y:S02]  /*19110*/  LEA.HI.X.SX32 R0, R27, UR11, 0x1, P5 ;  /* 0x0000000b1b007c11 */ /* 0x001fe4000a8f0eff */
[----:B------:R-:W-:Y:S02]  /*19120*/  LOP3.LUT R27, R4, 0x38, RZ, 0xfc, !PT ;  /* 0x00000038041b7812 */ /* 0x000fe400078efcff */
[----:B------:R-:W-:-:S03]  /*19130*/  IADD3 R9, P2, R29, R2, RZ ;  /* 0x000000021d097210 */ /* 0x000fc60007f5e0ff */
[----:B------:R-:W-:Y:S02]  /*19140*/  IMAD R27, R27, UR6, RZ ;  /* 0x000000061b1b7c24 */ /* 0x000fe4000f8e02ff */
[----:B------:R5:W-:Y:S03]  /*19150*/  STL [R1+0x508], R9 ;  /* 0x0005080901007387 */ /* 0x000be60000100800 */
[----:B------:R-:W-:-:S05]  /*19160*/  IADD3 R11, P6, R27, R2, RZ ;  /* 0x000000021b0b7210 */ /* 0x000fca0007fde0ff */
[----:B------:R0:W-:Y:S01]  /*19170*/  STL [R1+0x510], R11 ;  /* 0x0005100b01007387 */ /* 0x0001e20000100800 */
[-C--:B----4-:R-:W-:Y:S02]  /*19180*/  IADD3 R10, P1, R26, R2.reuse, RZ ;  /* 0x000000021a0a7210 */ /* 0x090fe40007f3e0ff */
[----:B-----5:R-:W-:-:S03]  /*19190*/  IADD3 R9, P0, R25, R2, RZ ;  /* 0x0000000219097210 */ /* 0x020fc60007f1e0ff */
[----:B------:R1:W-:Y:S04]  /*191a0*/  STL [R1+0x518], R10 ;  /* 0x0005180a01007387 */ /* 0x0003e80000100800 */
[----:B------:R2:W-:Y:S01]  /*191b0*/  STL [R1+0x520], R9 ;  /* 0x0005200901007387 */ /* 0x0005e20000100800 */
[-C--:B0-----:R-:W-:Y:S02]  /*191c0*/  IADD3 R11, P5, R24, R2.reuse, RZ ;  /* 0x00000002180b7210 */ /* 0x081fe40007fbe0ff */
[----:B-1----:R-:W-:Y:S02]  /*191d0*/  IADD3 R10, P4, R23, R2, RZ ;  /* 0x00000002170a7210 */ /* 0x002fe40007f9e0ff */
[----:B--2---:R-:W-:Y:S01]  /*191e0*/  LEA.HI.X.SX32 R9, R29, R0, 0x1, P2 ;  /* 0x000000001d097211 */ /* 0x004fe200010f0eff */
[----:B------:R0:W-:Y:S04]  /*191f0*/  STL [R1+0x528], R11 ;  /* 0x0005280b01007387 */ /* 0x0001e80000100800 */
[----:B------:R1:W-:Y:S04]  /*19200*/  STL [R1+0x530], R10 ;  /* 0x0005300a01007387 */ /* 0x0003e80000100800 */
[----:B------:R2:W-:Y:S01]  /*19210*/  STL [R1+0x504], R9 ;  /* 0x0005040901007387 */ /* 0x0005e20000100800 */
[----:B0-----:R-:W-:-:S02]  /*19220*/  IADD3 R11, P3, R22, R2, RZ ;  /* 0x00000002160b7210 */ /* 0x001fc40007f7e0ff */
[----:B-1----:R-:W-:-:S03]  /*19230*/  LEA.HI.X.SX32 R10, R27, R0, 0x1, P6 ;  /* 0x000000001b0a7211 */ /* 0x002fc600030f0eff */
[----:B------:R0:W-:Y:S01]  /*19240*/  STL [R1+0x538], R11 ;  /* 0x0005380b01007387 */ /* 0x0001e20000100800 */
[----:B--2---:R-:W-:-:S03]  /*19250*/  IADD3 R9, P2, R21, R2, RZ ;  /* 0x0000000215097210 */ /* 0x004fc60007f5e0ff */
[----:B------:R1:W-:Y:S04]  /*19260*/  STL [R1+0x50c], R10 ;  /* 0x00050c0a01007387 */ /* 0x0003e80000100800 */
[----:B------:R2:W-:Y:S01]  /*19270*/  STL [R1+0x540], R9 ;  /* 0x0005400901007387 */ /* 0x0005e20000100800 */
[----:B0-----:R-:W-:Y:S02]  /*19280*/  LEA.HI.X.SX32 R11, R26, R0, 0x1, P1 ;  /* 0x000000001a0b7211 */ /* 0x001fe400008f0eff */
[----:B-1----:R-:W-:-:S03]  /*19290*/  IADD3 R10, P1, R20, R2, RZ ;  /* 0x00000002140a7210 */ /* 0x002fc60007f3e0ff */
[----:B------:R0:W-:Y:S01]  /*192a0*/  STL [R1+0x514], R11 ;  /* 0x0005140b01007387 */ /* 0x0001e20000100800 */
[----:B--2---:R-:W-:-:S03]  /*192b0*/  LEA.HI.X.SX32 R9, R25, R0, 0x1, P0 ;  /* 0x0000000019097211 */ /* 0x004fc600000f0eff */
[----:B------:R1:W-:Y:S04]  /*192c0*/  STL [R1+0x548], R10 ;  /* 0x0005480a01007387 */ /* 0x0003e80000100800 */
[----:B------:R2:W-:Y:S01]  /*192d0*/  STL [R1+0x51c], R9 ;  /* 0x00051c0901007387 */ /* 0x0005e20000100800 */
[----:B0-----:R-:W-:Y:S02]  /*192e0*/  IADD3 R11, P0, R19, R2, RZ ;  /* 0x00000002130b7210 */ /* 0x001fe40007f1e0ff */
        /* <DEDUP_REMOVED lines=9> */
[----:B------:R1:W-:Y:S01]  /*19380*/  STL [R1+0x560], R10 ;  /* 0x0005600a01007387 */ /* 0x0003e20000100800 */
[----:B------:R-:W-:-:S03]  /*19390*/  IMAD R4, R4, UR6, RZ ;  /* 0x0000000604047c24 */ /* 0x000fc6000f8e02ff */
        /* <DEDUP_REMOVED lines=9> */
[----:B------:R-:W-:Y:S01]  /*19430*/  STL [R1+0x544], R11 ;  /* 0x0005440b01007387 */ /* 0x000fe20000100800 */
[----:B--2---:R-:W-:Y:S02]  /*19440*/  LEA.HI.X.SX32 R9, R19, R0, 0x1, P0 ;  /* 0x0000000013097211 */ /* 0x004fe400000f0eff */
[----:B------:R-:W-:Y:S01]  /*19450*/  IADD3 R2, P0, R4, R2, RZ ;  /* 0x0000000204027210 */ /* 0x000fe20007f1e0ff */
[----:B------:R-:W-:Y:S04]  /*19460*/  STL [R1+0x580], R10 ;  /* 0x0005800a01007387 */ /* 0x000fe80000100800 */
[----:B------:R-:W-:Y:S04]  /*19470*/  STL [R1+0x54c], R9 ;  /* 0x00054c0901007387 */ /* 0x000fe80000100800 */
[----:B------:R0:W-:Y:S02]  /*19480*/  STL [R1+0x57c], R2 ;  /* 0x00057c0201007387 */ /* 0x0001e40000100800 */
[----:B0-----:R-:W-:-:S02]  /*19490*/  LEA.HI.X.SX32 R2, R5, R0, 0x1, P3 ;  /* 0x0000000005027211 */ /* 0x001fc400018f0eff */
[----:B------:R-:W0:Y:S01]  /*194a0*/  S2R R5, SR_TID.X ;  /* 0x0000000000057919 */ /* 0x000e220000002100 */
[-C--:B------:R-:W-:Y:S02]  /*194b0*/  LEA.HI.X.SX32 R8, R8, R0.reuse, 0x1, P5 ;  /* 0x0000000008087211 */ /* 0x080fe400028f0eff */
[-C--:B------:R-:W-:Y:S02]  /*194c0*/  LEA.HI.X.SX32 R7, R7, R0.reuse, 0x1, P4 ;  /* 0x0000000007077211 */ /* 0x080fe400020f0eff */
[-C--:B------:R-:W-:Y:S01]  /*194d0*/  LEA.HI.X.SX32 R6, R6, R0.reuse, 0x1, P2 ;  /* 0x0000000006067211 */ /* 0x080fe200010f0eff */
[----:B------:R-:W-:Y:S01]  /*194e0*/  STL [R1+0x554], R8 ;  /* 0x0005540801007387 */ /* 0x000fe20000100800 */
[----:B------:R-:W-:-:S03]  /*194f0*/  LEA.HI.X.SX32 R3, R3, R0, 0x1, P1 ;  /* 0x0000000003037211 */ /* 0x000fc600008f0eff */
[----:B------:R-:W-:Y:S04]  /*19500*/  STL [R1+0x55c], R7 ;  /* 0x00055c0701007387 */ /* 0x000fe80000100800 */
[----:B------:R1:W-:Y:S04]  /*19510*/  STL [R1+0x564], R2 ;  /* 0x0005640201007387 */ /* 0x0003e80000100800 */
[----:B------:R2:W-:Y:S01]  /*19520*/  STL [R1+0x570], R6 ;  /* 0x0005700601007387 */ /* 0x0005e20000100800 */
[----:B-1----:R-:W-:-:S03]  /*19530*/  LEA.HI.X.SX32 R2, R4, R0, 0x1, P0 ;  /* 0x0000000004027211 */ /* 0x002fc600000f0eff */
[----:B------:R2:W-:Y:S01]  /*19540*/  STL [R1+0x578], R3 ;  /* 0x0005780301007387 */ /* 0x0005e20000100800 */
[----:B0-----:R-:W-:-:S03]  /*19550*/  IMAD.SHL.U32 R0, R5, 0x10, RZ ;  /* 0x0000001005007824 */ /* 0x001fc600078e00ff */
[----:B------:R2:W-:Y:S04]  /*19560*/  STL [R1+0x56c], R2 ;  /* 0x00056c0201007387 */ /* 0x0005e80000100800 */
        /* <DEDUP_REMOVED lines=29> */
[----:B------:R-:W-:-:S03]  /*19740*/  ULDC UR11, c[0x0][0x238] ;  /* 0x00008e00000b7ab9 */ /* 0x000fc60000000800 */
        /* <DEDUP_REMOVED lines=35> */
[----:B------:R2:W-:Y:S02]  /*19980*/  STL [R1+0x2ac], RZ ;  /* 0x0002acff01007387 */ /* 0x0005e40000100800 */
.L_x_2:
[----:B0-----:R-:W3:Y:S04]  /*19990*/  LDL R5, [R1+0x578] ;  /* 0x0005780001057983 */ /* 0x001ee80000100800 */
[----:B------:R-:W3:Y:S04]  /*199a0*/  LDL R4, [R1+0x580] ;  /* 0x0005800001047983 */ /* 0x000ee80000100800 */
[----:B------:R-:W4:Y:S04]  /*199b0*/  LDL R10, [R1+0x570] ;  /* 0x00057000010a7983 */ /* 0x000f280000100800 */
[----:B------:R-:W5:Y:S04]  /*199c0*/  LDL R9, [R1+0x574] ;  /* 0x0005740001097983 */ /* 0x000f680000100800 */
[----:B------:R-:W4:Y:S04]  /*199d0*/  LDL R7, [R1+0x568] ;  /* 0x0005680001077983 */ /* 0x000f280000100800 */
[----:B------:R-:W4:Y:S04]  /*199e0*/  LDL R8, [R1+0x564] ;  /* 0x0005640001087983 */ /* 0x000f280000100800 */
[----:B------:R-:W-:Y:S04]  /*199f0*/  STL [R1+0x1100], R29 ;  /* 0x0011001d01007387 */ /* 0x000fe80000100800 */
        /* <DEDUP_REMOVED lines=107> */
[----:B------:R0:W-:Y:S04]  /*1a0b0*/  STL [R1+0x145c], R29 ;  /* 0x00145c1d01007387 */ /* 0x0001e80000100800 */
        /* <DEDUP_REMOVED lines=50> */
[----:B------:R-:W-:Y:S01]  /*1a3e0*/  STL [R1+0x1290], R22 ;  /* 0x0012901601007387 */ /* 0x000fe20000100800 */
[----:B0-----:R-:W0:Y:S03]  /*1a3f0*/  S2R R29, SR_TID.X ;  /* 0x00000000001d7919 */ /* 0x001e260000002100 */
        /* <DEDUP_REMOVED lines=28> */
[----:B0-----:R-:W-:-:S03]  /*1a5c0*/  SHF.R.U32.HI R12, RZ, 0x4, R29 ;  /* 0x00000004ff0c7819 */ /* 0x001fc6000001161d */
[----:B------:R-:W-:Y:S04]  /*1a5d0*/  STL [R1+0x1378], R22 ;  /* 0x0013781601007387 */ /* 0x000fe80000100800 */
[----:B------:R-:W-:Y:S04]  /*1a5e0*/  STL [R1+0x1380], R22 ;  /* 0x0013801601007387 */ /* 0x000fe80000100800 */
[----:B------:R-:W-:Y:S04]  /*1a5f0*/  STL [R1+0x1388], R22 ;  /* 0x0013881601007387 */ /* 0x000fe80000100800 */
[----:B------:R-:W-:Y:S01]  /*1a600*/  STL [R1+0x1390], R22 ;  /* 0x0013901601007387 */ /* 0x000fe20000100800 */
[----:B------:R-:W-:-:S03]  /*1a610*/  SGXT.U32 R12, R12, 0x2 ;  /* 0x000000020c0c781a */ /* 0x000fc60000000000 */
[----:B------:R-:W-:Y:S04]  /*1a620*/  STL [R1+0x1398], R22 ;  /* 0x0013981601007387 */ /* 0x000fe80000100800 */
[----:B------:R-:W-:Y:S01]  /*1a630*/  STL [R1+0x13a0], R22 ;  /* 0x0013a01601007387 */ /* 0x000fe20000100800 */
[----:B------:R-:W-:-:S03]  /*1a640*/  UIMAD UR12, UR4, -0x40, UR7 ;  /* 0xffffffc0040c78a4 */ /* 0x000fc6000f8e0207 */
[----:B------:R-:W-:Y:S04]  /*1a650*/  STL [R1+0x13a8], R22 ;  /* 0x0013a81601007387 */ /* 0x000fe80000100800 */
[----:B------:R-:W-:Y:S01]  /*1a660*/  STL [R1+0x13b0], R22 ;  /* 0x0013b01601007387 */ /* 0x000fe20000100800 */
[----:B--2---:R-:W-:-:S03]  /*1a670*/  LOP3.LUT R2, R12, 0x4, RZ, 0xfc, !PT ;  /* 0x000000040c027812 */ /* 0x004fc600078efcff */
[----:B------:R-:W-:Y:S01]  /*1a680*/  STL [R1+0x13b8], R22 ;  /* 0x0013b81601007387 */ /* 0x000fe20000100800 */
[----:B------:R-:W-:-:S03]  /*1a690*/  LOP3.LUT R0, R12, 0x8, RZ, 0xfc, !PT ;  /* 0x000000080c007812 */ /* 0x000fc600078efcff */
[----:B------:R-:W-:Y:S04]  /*1a6a0*/  STL [R1+0x13c0], R22 ;  /* 0x0013c01601007387 */ /* 0x000fe80000100800 */
[----:B------:R-:W-:Y:S04]  /*1a6b0*/  STL [R1+0x13c8], R22 ;  /* 0x0013c81601007387 */ /* 0x000fe80000100800 */
[----:B------:R-:W-:Y:S01]  /*1a6c0*/  STL [R1+0x13d0], R22 ;  /* 0x0013d01601007387 */ /* 0x000fe20000100800 */
[----:B------:R-:W-:-:S03]  /*1a6d0*/  SHF.R.U32.HI R3, RZ, 0x4, R29 ;  /* 0x00000004ff037819 */ /* 0x000fc6000001161d */
[----:B------:R-:W-:Y:S01]  /*1a6e0*/  STL [R1+0x13d8], R22 ;  /* 0x0013d81601007387 */ /* 0x000fe20000100800 */
[----:B------:R-:W-:-:S03]  /*1a6f0*/  ISETP.GE.AND P3, PT, R2, UR12, PT ;  /* 0x0000000c02007c0c */ /* 0x000fc6000bf66270 */
[----:B------:R-:W-:Y:S01]  /*1a700*/  STL [R1+0x13e0], R22 ;  /* 0x0013e01601007387 */ /* 0x000fe20000100800 */
[----:B------:R-:W-:-:S03]  /*1a710*/  ISETP.GE.AND P4, PT, R0, UR12, PT ;  /* 0x0000000c00007c0c */ /* 0x000fc6000bf86270 */
[----:B------:R-:W-:Y:S01]  /*1a720*/  STL [R1+0x13e8], R22 ;  /* 0x0013e81601007387 */ /* 0x000fe20000100800 */
[----:B------:R-:W-:-:S03]  /*1a730*/  LOP3.LUT R0, R12, 0x10, RZ, 0xfc, !PT ;  /* 0x000000100c007812 */ /* 0x000fc600078efcff */
[----:B------:R-:W-:Y:S01]  /*1a740*/  STL [R1+0x13f0], R22 ;  /* 0x0013f01601007387 */ /* 0x000fe20000100800 */
[----:B------:R-:W-:-:S03]  /*1a750*/  LOP3.LUT R2, R12, 0xc, RZ, 0xfc, !PT ;  /* 0x0000000c0c027812 */ /* 0x000fc600078efcff */
[----:B------:R-:W-:Y:S01]  /*1a760*/  STL [R1+0x13f8], R22 ;  /* 0x0013f81601007387 */ /* 0x000fe20000100800 */
[----:B------:R-:W-:-:S03]  /*1a770*/  VIADD R3, R3, 0x3c ;  /* 0x0000003c03037836 */ /* 0x000fc60000000000 */
[----:B------:R-:W-:Y:S01]  /*1a780*/  STL [R1+0x1400], R22 ;  /* 0x0014001601007387 */ /* 0x000fe20000100800 */
[----:B------:R-:W-:-:S03]  /*1a790*/  ISETP.GE.AND P6, PT, R0, UR12, PT ;  /* 0x0000000c00007c0c */ /* 0x000fc6000bfc6270 */
[----:B------:R-:W-:Y:S01]  /*1a7a0*/  STL [R1+0x1408], R22 ;  /* 0x0014081601007387 */ /* 0x000fe20000100800 */
[----:B------:R-:W-:-:S03]  /*1a7b0*/  ISETP.GE.AND P5, PT, R2, UR12, PT ;  /* 0x0000000c02007c0c */ /* 0x000fc6000bfa6270 */
[----:B------:R-:W-:Y:S01]  /*1a7c0*/  STL [R1+0x1410], R22 ;  /* 0x0014101601007387 */ /* 0x000fe20000100800 */
[----:B------:R-:W-:-:S03]  /*1a7d0*/  PRMT R0, RZ, 0x7610, R0 ;  /* 0x00007610ff007816 */ /* 0x000fc60000000000 */
[----:B------:R-:W-:Y:S01]  /*1a7e0*/  STL [R1+0x1418], R22 ;  /* 0x0014181601007387 */ /* 0x000fe20000100800 */
[----:B------:R-:W-:-:S03]  /*1a7f0*/  LOP3.LUT R2, R12, 0x18, RZ, 0xfc, !PT ;  /* 0x000000180c027812 */ /* 0x000fc600078efcff */
[----:B------:R-:W-:Y:S01]  /*1a800*/  STL [R1+0x1420], R22 ;  /* 0x0014201601007387 */ /* 0x000fe20000100800 */
[----:B------:R-:W-:-:S03]  /*1a810*/  ISETP.GE.AND P0, PT, R3, UR12, PT ;  /* 0x0000000c03007c0c */ /* 0x000fc6000bf06270 */
[----:B------:R-:W-:Y:S01]  /*1a820*/  STL [R1+0x1428], R22 ;  /* 0x0014281601007387 */ /* 0x000fe20000100800 */
[----:B------:R-:W-:-:S03]  /*1a830*/  LOP3.LUT R3, R12, 0x14, RZ, 0xfc, !PT ;  /* 0x000000140c037812 */ /* 0x000fc600078efcff */
[----:B------:R-:W-:Y:S01]  /*1a840*/  STL [R1+0x1430], R22 ;  /* 0x0014301601007387 */ /* 0x000fe20000100800 */
[----:B------:R-:W-:-:S03]  /*1a850*/  ISETP.GE.AND P2, PT, R2, UR12, PT ;  /* 0x0000000c02007c0c */ /* 0x000fc6000bf46270 */
[----:B------:R-:W-:Y:S01]  /*1a860*/  STL [R1+0x1438], R22 ;  /* 0x0014381601007387 */ /* 0x000fe20000100800 */
[----:B------:R-:W-:-:S03]  /*1a870*/  PRMT R2, RZ, 0x7610, R2 ;  /* 0x00007610ff027816 */ /* 0x000fc60000000002 */
[----:B------:R-:W-:Y:S04]  /*1a880*/  STL [R1+0x1440], R22 ;  /* 0x0014401601007387 */ /* 0x000fe80000100800 */
[----:B------:R-:W-:Y:S01]  /*1a890*/  STL [R1+0x1448], R22 ;  /* 0x0014481601007387 */ /* 0x000fe20000100800 */
[----:B------:R-:W-:-:S03]  /*1a8a0*/  ISETP.GE.AND P1, PT, R3, UR12, PT ;  /* 0x0000000c03007c0c */ /* 0x000fc6000bf26270 */
[----:B------:R-:W-:Y:S01]  /*1a8b0*/  STL [R1+0x1450], R22 ;  /* 0x0014501601007387 */ /* 0x000fe20000100800 */
[----:B------:R-:W-:-:S03]  /*1a8c0*/  LOP3.LUT R3, R12, 0x1c, RZ, 0xfc, !PT ;  /* 0x0000001c0c037812 */ /* 0x000fc600078efcff */
[----:B------:R-:W-:Y:S01]  /*1a8d0*/  STL [R1+0x10f8], R20 ;  /* 0x0010f81401007387 */ /* 0x000fe20000100800 */
[----:B------:R-:W-:-:S03]  /*1a8e0*/  LOP3.LUT R6, R12, 0x20, RZ, 0xfc, !PT ;  /* 0x000000200c067812 */ /* 0x000fc600078efcff */
[----:B---3--:R5:W2:Y:S04]  /*1a8f0*/  @!P3 LDG.E.U8 R0, desc[UR8][R4.64] ;  /* 0x000000080400b981 */ /* 0x008aa8000c1e1100 */
[----:B------:R-:W-:Y:S04]  /*1a900*/  STL [R1+0x1458], R20 ;  /* 0x0014581401007387 */ /* 0x000fe80000100800 */
[----:B------:R-:W-:Y:S01]  /*1a910*/  STL [R1+0x10f4], R26 ;  /* 0x0010f41a01007387 */ /* 0x000fe20000100800 */
[----:B-----5:R-:W-:Y:S02]  /*1a920*/  @!P4 IMAD.MOV.U32 R4, RZ, RZ, R9 ;  /* 0x000000ffff04c224 */ /* 0x020fe400078e0009 */
[----:B----4-:R-:W-:Y:S01]  /*1a930*/  @!P4 IMAD.MOV.U32 R5, RZ, RZ, R10 ;  /* 0x000000ffff05c224 */ /* 0x010fe200078e000a */
[----:B------:R-:W-:Y:S01]  /*1a940*/  STL [R1+0x10f0], R24 ;  /* 0x0010f01801007387 */ /* 0x000fe20000100800 */
[----:B------:R-:W-:-:S03]  /*1a950*/  ISETP.GE.AND P3, PT, R3, UR12, PT ;  /* 0x0000000c03007c0c */ /* 0x000fc6000bf66270 */
[----:B------:R-:W-:Y:S01]  /*1a960*/  STL [R1+0x10ec], R19 ;  /* 0x0010ec1301007387 */ /* 0x000fe20000100800 */
[----:B------:R-:W-:-:S03]  /*1a970*/  PRMT R3, RZ, 0x7610, R3 ;  /* 0x00007610ff037816 */ /* 0x000fc60000000003 */
[----:B------:R-:W-:Y:S04]  /*1a980*/  STL [R1+0x10e8], R21 ;  /* 0x0010e81501007387 */ /* 0x000fe80000100800 */
[----:B------:R-:W-:Y:S04]  /*1a990*/  STL [R1+0x10e4], R23 ;  /* 0x0010e41701007387 */ /* 0x000fe80000100800 */
[----:B------:R0:W3:Y:S01]  /*1a9a0*/  @!P4 LDG.E.U8 R2, desc[UR8][R4.64] ;  /* 0x000000080402c981 */ /* 0x0000e2000c1e1100 */
[----:B------:R-:W-:Y:S01]  /*1a9b0*/  ISETP.GE.AND P4, PT, R6, UR12, PT ;  /* 0x0000000c06007c0c */ /* 0x000fe2000bf86270 */
[----:B------:R-:W-:-:S02]  /*1a9c0*/  @!P5 IMAD.MOV.U32 R6, RZ, RZ, R7 ;  /* 0x000000ffff06d224 */ /* 0x000fc400078e0007 */
[----:B------:R-:W-:Y:S01]  /*1a9d0*/  STL [R1+0x10e0], R25 ;  /* 0x0010e01901007387 */ /* 0x000fe20000100800 */
[----:B------:R-:W-:-:S03]  /*1a9e0*/  @!P5 IMAD.MOV.U32 R7, RZ, RZ, R8 ;  /* 0x000000ffff07d224 */ /* 0x000fc600078e0008 */
[----:B------:R-:W-:Y:S04]  /*1a9f0*/  STL [R1+0x10dc], R27 ;  /* 0x0010dc1b01007387 */ /* 0x000fe80000100800 */
[----:B------:R-:W-:Y:S04]  /*1aa00*/  STL [R1+0x10d8], R28 ;  /* 0x0010d81c01007387 */ /* 0x000fe80000100800 */
[----:B------:R-:W4:Y:S04]  /*1aa10*/  LDL R11, [R1+0x560] ;  /* 0x00056000010b7983 */ /* 0x000f280000100800 */
[----:B------:R4:W5:Y:S01]  /*1aa20*/  @!P5 LDG.E.U8 R3, desc[UR8][R6.64] ;  /* 0x000000080603d981 */ /* 0x000962000c1e1100 */
[----:B0-----:R-:W-:-:S02]  /*1aa30*/  PRMT R4, RZ, 0x7610, R4 ;  /* 0x00007610ff047816 */ /* 0x001fc40000000004 */
[C---:B------:R-:W-:Y:S01]  /*1aa40*/  LOP3.LUT R8, R12.reuse, 0x28, RZ, 0xfc, !PT ;  /* 0x000000280c087812 */ /* 0x040fe200078efcff */
[----:B------:R-:W2:Y:S01]  /*1aa50*/  LDL R9, [R1+0x558] ;  /* 0x0005580001097983 */ /* 0x000ea20000100800 */
[----:B------:R-:W-:-:S03]  /*1aa60*/  LOP3.LUT R5, R12, 0x24, RZ, 0xfc, !PT ;  /* 0x000000240c057812 */ /* 0x000fc600078efcff */
[----:B------:R-:W3:Y:S04]  /*1aa70*/  LDL R10, [R1+0x550] ;  /* 0x00055000010a7983 */ /* 0x000ee80000100800 */
[----:B------:R-:W5:Y:S04]  /*1aa80*/  LDL R7, [R1+0x55c] ;  /* 0x00055c0001077983 */ /* 0x000f680000100800 */
[----:B------:R-:W3:Y:S01]  /*1aa90*/  LDL R13, [R1+0x548] ;  /* 0x00054800010d7983 */ /* 0x000ee20000100800 */
[----:B----4-:R-:W-:Y:S01]  /*1aaa0*/  @!P6 IMAD.MOV.U32 R6, RZ, RZ, R11 ;  /* 0x000000ffff06e224 */ /* 0x010fe200078e000b */
[----:B------:R-:W-:-:S02]  /*1aab0*/  ISETP.GE.AND P5, PT, R5, UR12, PT ;  /* 0x0000000c05007c0c */ /* 0x000fc4000bfa6270 */
[----:B------:R-:W4:Y:S04]  /*1aac0*/  LDL R11, [R1+0x540] ;  /* 0x00054000010b7983 */ /* 0x000f280000100800 */
[----:B-----5:R0:W5:Y:S01]  /*1aad0*/  @!P6 LDG.E.U8 R4, desc[UR8][R6.64] ;  /* 0x000000080604e981 */ /* 0x020162000c1e1100 */
[----:B------:R-:W-:-:S03]  /*1aae0*/  ISETP.GE.AND P6, PT, R8, UR12, PT ;  /* 0x0000000c08007c0c */ /* 0x000fc6000bfc6270 */
[----:B------:R-:W2:Y:S01]  /*1aaf0*/  LDL R8, [R1+0x554] ;  /* 0x0005540001087983 */ /* 0x000ea20000100800 */
[----:B------:R-:W-:Y:S02]  /*1ab00*/  PRMT R5, RZ, 0x7610, R5 ;  /* 0x00007610ff057816 */ /* 0x000fe40000000005 */
[----:B--2---:R-:W-:-:S04]  /*1ab10*/  @!P1 LOP3.LUT R9, R9, R8, RZ, 0x3c, !PT ;  /* 0x0000000809099212 */ /* 0x004fc800078e3cff */
[----:B------:R-:W-:-:S04]  /*1ab20*/  @!P1 LOP3.LUT R8, R9, R8, RZ, 0x3c, !PT ;  /* 0x0000000809089212 */ /* 0x000fc800078e3cff */
[----:B------:R-:W-:-:S05]  /*1ab30*/  @!P1 LOP3.LUT R9, R9, R8, RZ, 0x3c, !PT ;  /* 0x0000000809099212 */ /* 0x000fca00078e3cff */
[----:B------:R3:W2:Y:S04]  /*1ab40*/  @!P1 LDG.E.U8 R5, desc[UR8][R8.64] ;  /* 0x0000000808059981 */ /* 0x0006a8000c1e1100 */
[----:B------:R-:W4:Y:S01]  /*1ab50*/  LDL R9, [R1+0x54c] ;  /* 0x00054c0001097983 */ /* 0x000f220000100800 */
[----:B0-----:R-:W-:Y:S01]  /*1ab60*/  PRMT R6, RZ, 0x7610, R6 ;  /* 0x00007610ff067816 */ /* 0x001fe20000000006 */
[----:B---3--:R-:W-:Y:S01]  /*1ab70*/  @!P2 IMAD.MOV.U32 R8, RZ, RZ, R10 ;  /* 0x000000ffff08a224 */ /* 0x008fe200078e000a */
[----:B------:R-:W-:-:S04]  /*1ab80*/  LOP3.LUT R7, R12, 0x2c, RZ, 0xfc, !PT ;  /* 0x0000002c0c077812 */ /* 0x000fc800078efcff */
[----:B----4-:R0:W3:Y:S04]  /*1ab90*/  @!P2 LDG.E.U8 R6, desc[UR8][R8.64] ;  /* 0x000000080806a981 */ /* 0x0100e8000c1e1100 */
[----:B------:R-:W4:Y:S01]  /*1aba0*/  LDL R9, [R1+0x544] ;  /* 0x0005440001097983 */ /* 0x000f220000100800 */
[----:B------:R-:W-:Y:S01]  /*1abb0*/  ISETP.GE.AND P1, PT, R7, UR12, PT ;  /* 0x0000000c07007c0c */ /* 0x000fe2000bf26270 */
[----:B0-----:R-:W-:Y:S01]  /*1abc0*/  @!P3 IMAD.MOV.U32 R8, RZ, RZ, R13 ;  /* 0x000000ffff08b224 */ /* 0x001fe200078e000d */
[----:B------:R-:W-:Y:S02]  /*1abd0*/  PRMT R7, RZ, 0x7610, R7 ;  /* 0x00007610ff077816 */ /* 0x000fe40000000007 */
[----:B------:R-:W-:-:S04]  /*1abe0*/  LOP3.LUT R10, R12, 0x30, RZ, 0xfc, !PT ;  /* 0x000000300c0a7812 */ /* 0x000fc800078efcff */
[----:B----4-:R0:W4:Y:S01]  /*1abf0*/  @!P3 LDG.E.U8 R7, desc[UR8][R8.64] ;  /* 0x000000080807b981 */ /* 0x010122000c1e1100 */
[----:B------:R-:W-:-:S03]  /*1ac00*/  ISETP.GE.AND P3, PT, R10, UR12, PT ;  /* 0x0000000c0a007c0c */ /* 0x000fc6000bf66270 */
[----:B------:R-:W5:Y:S01]  /*1ac10*/  LDL R10, [R1+0x53c] ;  /* 0x00053c00010a7983 */ /* 0x000f620000100800 */
[C---:B------:R-:W-:Y:S02]  /*1ac20*/  LOP3.LUT R13, R12.reuse, 0x34, RZ, 0xfc, !PT ;  /* 0x000000340c0d7812 */ /* 0x040fe400078efcff */
[----:B0-----:R-:W-:Y:S02]  /*1ac30*/  PRMT R8, RZ, 0x7610, R8 ;  /* 0x00007610ff087816 */ /* 0x001fe40000000008 */
[----:B------:R-:W-:Y:S02]  /*1ac40*/  ISETP.GE.AND P2, PT, R12, UR12, PT ;  /* 0x0000000c0c007c0c */ /* 0x000fe4000bf46270 */
[----:B-----5:R-:W-:-:S04]  /*1ac50*/  @!P4 LOP3.LUT R11, R11, R10, RZ, 0x3c, !PT ;  /* 0x0000000a0b0bc212 */ /* 0x020fc800078e3cff */
[----:B------:R-:W-:-:S04]  /*1ac60*/  @!P4 LOP3.LUT R10, R11, R10, RZ, 0x3c, !PT ;  /* 0x0000000a0b0ac212 */ /* 0x000fc800078e3cff */
[----:B------:R-:W-:-:S05]  /*1ac70*/  @!P4 LOP3.LUT R11, R11, R10, RZ, 0x3c, !PT ;  /* 0x0000000a0b0bc212 */ /* 0x000fca00078e3cff */
[----:B------:R0:W5:Y:S01]  /*1ac80*/  @!P4 LDG.E.U8 R8, desc[UR8][R10.64] ;  /* 0x000000080a08c981 */ /* 0x000162000c1e1100 */
[----:B------:R-:W-:-:S03]  /*1ac90*/  ISETP.GE.AND P4, PT, R13, UR12, PT ;  /* 0x0000000c0d007c0c */ /* 0x000fc6000bf86270 */
[----:B------:R-:W2:Y:S01]  /*1aca0*/  LDL R13, [R1+0x538] ;  /* 0x00053800010d7983 */ /* 0x000ea20000100800 */
[----:B0-----:R-:W-:-:S03]  /*1acb0*/  LOP3.LUT R11, R12, 0x38, RZ, 0xfc, !PT ;  /* 0x000000380c0b7812 */ /* 0x001fc600078efcff */
[----:B------:R-:W2:Y:S01]  /*1acc0*/  LDL R12, [R1+0x534] ;  /* 0x00053400010c7983 */ /* 0x000ea20000100800 */
[----:B------:R-:W-:Y:S02]  /*1acd0*/  PRMT R9, RZ, 0x7610, R9 ;  /* 0x00007610ff097816 */ /* 0x000fe40000000009 */
[----:B--2---:R-:W-:-:S04]  /*1ace0*/  @!P5 LOP3.LUT R13, R13, R12, RZ, 0x3c, !PT ;  /* 0x0000000c0d0dd212 */ /* 0x004fc800078e3cff */
[----:B------:R-:W-:-:S04]  /*1acf0*/  @!P5 LOP3.LUT R12, R13, R12, RZ, 0x3c, !PT ;  /* 0x0000000c0d0cd212 */ /* 0x000fc800078e3cff */
[----:B------:R-:W-:-:S05]  /*1ad00*/  @!P5 LOP3.LUT R13, R13, R12, RZ, 0x3c, !PT ;  /* 0x0000000c0d0dd212 */ /* 0x000fca00078e3cff */
[----:B------:R0:W2:Y:S04]  /*1ad10*/  @!P5 LDG.E.U8 R9, desc[UR8][R12.64] ;  /* 0x000000080c09d981 */ /* 0x0000a8000c1e1100 */
[----:B------:R-:W0:Y:S04]  /*1ad20*/  LDL R12, [R1+0x56c] ;  /* 0x00056c00010c7983 */ /* 0x000e280000100800 */
[----:B------:R-:W0:Y:S01]  /*1ad30*/  LDL R13, [R1+0x57c] ;  /* 0x00057c00010d7983 */ /* 0x000e220000100800 */
[----:B------:R-:W-:Y:S02]  /*1ad40*/  PRMT R10, RZ, 0x7610, R10 ;  /* 0x00007610ff0a7816 */ /* 0x000fe4000000000a */
[----:B0-----:R-:W-:-:S04]  /*1ad50*/  @!P2 LOP3.LUT R13, R13, R12, RZ, 0x3c, !PT ;  /* 0x0000000c0d0da212 */ /* 0x001fc800078e3cff */
[----:B------:R-:W-:-:S04]  /*1ad60*/  @!P2 LOP3.LUT R12, R13, R12, RZ, 0x3c, !PT ;  /* 0x0000000c0d0ca212 */ /* 0x000fc800078e3cff */
[----:B------:R-:W-:-:S05]  /*1ad70*/  @!P2 LOP3.LUT R13, R13, R12, RZ, 0x3c, !PT ;  /* 0x0000000c0d0da212 */ /* 0x000fca00078e3cff */
[----:B------:R0:W3:Y:S04]  /*1ad80*/  @!P2 LDG.E.U8 R10, desc[UR8][R12.64] ;  /* 0x000000080c0aa981 */ /* 0x0000e8000c1e1100 */
[----:B------:R-:W0:Y:S04]  /*1ad90*/  LDL R12, [R1+0x52c] ;  /* 0x00052c00010c7983 */ /* 0x000e280000100800 */
[----:B------:R-:W0:Y:S01]  /*1ada0*/  LDL R13, [R1+0x530] ;  /* 0x00053000010d7983 */ /* 0x000e220000100800 */
[----:B------:R-:W-:Y:S02]  /*1adb0*/  ISETP.GE.AND P5, PT, R11, UR12, PT ;  /* 0x0000000c0b007c0c */ /* 0x000fe4000bfa6270 */
[----:B------:R-:W-:-:S02]  /*1adc0*/  PRMT R11, RZ, 0x7610, R11 ;  /* 0x00007610ff0b7816 */ /* 0x000fc4000000000b */
[----:B0-----:R-:W-:-:S04]  /*1add0*/  @!P6 LOP3.LUT R13, R13, R12, RZ, 0x3c, !PT ;  /* 0x0000000c0d0de212 */ /* 0x001fc800078e3cff */
[----:B------:R-:W-:-:S04]  /*1ade0*/  @!P6 LOP3.LUT R12, R13, R12, RZ, 0x3c, !PT ;  /* 0x0000000c0d0ce212 */ /* 0x000fc800078e3cff */
[----:B------:R-:W-:-:S05]  /*1adf0*/  @!P6 LOP3.LUT R13, R13, R12, RZ, 0x3c, !PT ;  /* 0x0000000c0d0de212 */ /* 0x000fca00078e3cff */
[----:B------:R0:W4:Y:S04]  /*1ae00*/  @!P6 LDG.E.U8 R11, desc[UR8][R12.64] ;  /* 0x000000080c0be981 */ /* 0x000128000c1e1100 */
[----:B------:R-:W0:Y:S04]  /*1ae10*/  LDL R12, [R1+0x51c] ;  /* 0x00051c00010c7983 */ /* 0x000e280000100800 */
[----:B------:R-:W0:Y:S01]  /*1ae20*/  LDL R13, [R1+0x520] ;  /* 0x00052000010d7983 */ /* 0x000e220000100800 */
[----:B------:R-:W-:Y:S02]  /*1ae30*/  PRMT R14, RZ, 0x7610, R14 ;  /* 0x00007610ff0e7816 */ /* 0x000fe4000000000e */
        /* <DEDUP_REMOVED lines=27> */
[----:B------:R-:W1:Y:S01]  /*1aff0*/  S2UR UR6, SR_CgaCtaId ;  /* 0x00000000000679c3 */ /* 0x000e620000008800 */
[----:B------:R-:W-:Y:S01]  /*1b000*/  PRMT R18, RZ, 0x7610, R18 ;  /* 0x00007610ff127816 */ /* 0x000fe20000000012 */
[----:B------:R-:W-:Y:S01]  /*1b010*/  UMOV UR5, 0x400 ;  /* 0x0000040000057882 */ /* 0x000fe20000000000 */
[----:B------:R-:W-:Y:S01]  /*1b020*/  LOP3.LUT R29, R29, 0x3f, RZ, 0xc0, !PT ;  /* 0x0000003f1d1d7812 */ /* 0x000fe200078ec0ff */
[----:B-1----:R-:W-:Y:S01]  /*1b030*/  ULEA UR5, UR6, UR5, 0x18 ;  /* 0x0000000506057291 */ /* 0x002fe2000f8ec03f */
[----:B0-----:R-:W-:-:S04]  /*1b040*/  @!P0 LOP3.LUT R13, R13, R12, RZ, 0x3c, !PT ;  /* 0x0000000c0d0d8212 */ /* 0x001fc800078e3cff */
[----:B------:R-:W-:-:S04]  /*1b050*/  @!P0 LOP3.LUT R12, R13, R12, RZ, 0x3c, !PT ;  /* 0x0000000c0d0c8212 */ /* 0x000fc800078e3cff */
[----:B------:R-:W-:-:S05]  /*1b060*/  @!P0 LOP3.LUT R13, R13, R12, RZ, 0x3c, !PT ;  /* 0x0000000c0d0d8212 */ /* 0x000fca00078e3cff */
[----:B------:R-:W4:Y:S01]  /*1b070*/  @!P0 LDG.E.U8 R18, desc[UR8][R12.64] ;  /* 0x000000080c128981 */ /* 0x000f22000c1e1100 */
[----:B------:R-:W-:Y:S06]  /*1b080*/  BAR.SYNC.DEFER_BLOCKING 0x0 ;  /* 0x0000000000007b1d */ /* 0x000fec0000010000 */
[----:B---3--:R-:W-:Y:S04]  /*1b090*/  STS.U8 [R29+UR5], R10 ;  /* 0x0000000a1d007988 */ /* 0x008fe80008000005 */
[----:B------:R0:W-:Y:S02]  /*1b0a0*/  STS.U8 [R29+UR5+0x40], R0 ;  /* 0x000040001d007988 */ /* 0x0001e40008000005 */
[----:B0-----:R-:W0:Y:S02]  /*1b0b0*/  S2R R0, SR_TID.X ;  /* 0x0000000000007919 */ /* 0x001e240000002100 */
[----:B------:R-:W3:Y:S01]  /*1b0c0*/  LDL.LU R29, [R1+0x145c] ;  /* 0x00145c00011d7983 */ /* 0x000ee20000300800 */
[----:B0-----:R-:W-:-:S05]  /*1b0d0*/  LOP3.LUT R0, R0, 0x3f, RZ, 0xc0, !PT ;  /* 0x0000003f00007812 */ /* 0x001fca00078ec0ff */
[----:B------:R-:W-:Y:S04]  /*1b0e0*/  STS.U8 [R0+UR5+0x100], R4 ;  /* 0x0001000400007988 */ /* 0x000fe80008000005 */
[----:B------:R-:W-:Y:S01]  /*1b0f0*/  STS.U8 [R0+UR5+0x140], R5 ;  /* 0x0001400500007988 */ /* 0x000fe20008000005 */
[----:B------:R-:W-:-:S03]  /*1b100*/  ISETP.GE.AND P0, PT, R0, UR12, PT ;  /* 0x0000000c00007c0c */ /* 0x000fc6000bf06270 */
[----:B-----5:R-:W-:Y:S04]  /*1b110*/  STS.U8 [R0+UR5+0x200], R8 ;  /* 0x0002000800007988 */ /* 0x020fe80008000005 */
[----:B--2---:R-:W-:Y:S04]  /*1b120*/  STS.U8 [R0+UR5+0x240], R9 ;  /* 0x0002400900007988 */ /* 0x004fe80008000005 */
[----:B----4-:R-:W-:Y:S04]  /*1b130*/  STS.U8 [R0+UR5+0x300], R14 ;  /* 0x0003000e00007988 */ /* 0x010fe80008000005 */
[----:B------:R0:W-:Y:S02]  /*1b140*/  STS.U8 [R0+UR5+0x340], R15 ;  /* 0x0003400f00007988 */ /* 0x0001e40008000005 */
[----:B0-----:R-:W0:Y:S02]  /*1b150*/  S2R R0, SR_TID.X ;  /* 0x0000000000007919 */ /* 0x001e240000002100 */
[----:B0-----:R-:W-:-:S04]  /*1b160*/  LOP3.LUT R0, R0, 0x3f, RZ, 0xc0, !PT ;  /* 0x0000003f00007812 */ /* 0x001fc800078ec0ff */
[----:B------:R-:W-:-:S05]  /*1b170*/  LOP3.LUT R0, R0, 0x8, RZ, 0x3c, !PT ;  /* 0x0000000800007812 */ /* 0x000fca00078e3cff */
[----:B------:R0:W-:Y:S04]  /*1b180*/  STS.U8 [R0+UR5+0x80], R2 ;  /* 0x0000800200007988 */ /* 0x0001e80008000005 */
[----:B------:R1:W-:Y:S04]  /*1b190*/  STS.U8 [R0+UR5+0xc0], R3 ;  /* 0x0000c00300007988 */ /* 0x0003e80008000005 */
[----:B0-----:R-:W2:Y:S04]  /*1b1a0*/  LDL R2, [R1+0xd64] ;  /* 0x000d640001027983 */ /* 0x001ea80000100800 */
[----:B-1----:R-:W2:Y:S04]  /*1b1b0*/  LDL R3, [R1+0xd5c] ;  /* 0x000d5c0001037983 */ /* 0x002ea80000100800 */
[----:B------:R-:W-:Y:S04]  /*1b1c0*/  STS.U8 [R0+UR5+0x180], R6 ;  /* 0x0001800600007988 */ /* 0x000fe80008000005 */
[----:B------:R-:W-:Y:S04]  /*1b1d0*/  STS.U8 [R0+UR5+0x1c0], R7 ;  /* 0x0001c00700007988 */ /* 0x000fe80008000005 */
[----:B------:R-:W-:Y:S04]  /*1b1e0*/  STS.U8 [R0+UR5+0x280], R11 ;  /* 0x0002800b00007988 */ /* 0x000fe80008000005 */
[----:B------:R-:W-:Y:S04]  /*1b1f0*/  STS.U8 [R0+UR5+0x2c0], R16 ;  /* 0x0002c01000007988 */ /* 0x000fe80008000005 */
[----:B------:R-:W-:Y:S01]  /*1b200*/  STS.U8 [R0+UR5+0x380], R17 ;  /* 0x0003801100007988 */ /* 0x000fe20008000005 */
[----:B------:R-:W-:-:S03]  /*1b210*/  PRMT R20, RZ, 0x7610, R20 ;  /* 0x00007610ff147816 */ /* 0x000fc60000000014 */
[----:B------:R-:W-:Y:S01]  /*1b220*/  STS.U8 [R0+UR5+0x3c0], R18 ;  /* 0x0003c01200007988 */ /* 0x000fe20008000005 */
[----:B------:R-:W-:Y:S06]  /*1b230*/  BAR.SYNC.DEFER_BLOCKING 0x0 ;  /* 0x0000000000007b1d */ /* 0x000fec0000010000 */
[----:B--2---:R-:W2:Y:S04]  /*1b240*/  @!P0 LDG.E.U8 R20, desc[UR8][R2.64] ;  /* 0x0000000802148981 */ /* 0x004ea8000c1e1100 */
[----:B--2---:R0:W-:Y:S04]  /*1b250*/  STL [R1+0x4dc], R20 ;  /* 0x0004dc1401007387 */ /* 0x0041e80000100800 */
[----:B0-----:R-:W2:Y:S04]  /*1b260*/  LDL.LU R20, [R1+0x1458] ;  /* 0x0014580001147983 */ /* 0x001ea80000300800 */
[----:B------:R-:W4:Y:S04]  /*1b270*/  LDL R2, [R1+0xcf4] ;  /* 0x000cf40001027983 */ /* 0x000f280000100800 */
[----:B------:R-:W4:Y:S01]  /*1b280*/  LDL R3, [R1+0xcf8] ;  /* 0x000cf80001037983 */ /* 0x000f220000100800 */
[----:B---3--:R-:W-:-:S02]  /*1b290*/  PRMT R29, RZ, 0x7610, R29 ;  /* 0x00007610ff1d7816 */ /* 0x008fc4000000001d */
[----:B----4-:R-:W-:-:S04]  /*1b2a0*/  @!P0 LOP3.LUT R3, R3, R2, RZ, 0x3c, !PT ;  /* 0x0000000203038212 */ /* 0x010fc800078e3cff */
[----:B------:R-:W-:-:S04]  /*1b2b0*/  @!P0 LOP3.LUT R2, R3, R2, RZ, 0x3c, !PT ;  /* 0x0000000203028212 */ /* 0x000fc800078e3cff */
[----:B------:R-:W-:-:S05]  /*1b2c0*/  @!P0 LOP3.LUT R3, R3, R2, RZ, 0x3c, !PT ;  /* 0x0000000203038212 */ /* 0x000fca00078e3cff */
[----:B------:R-:W3:Y:S04]  /*1b2d0*/  @!P0 LDG.E.U8 R29, desc[UR8][R2.64] ;  /* 0x00000008021d8981 */ /* 0x000ee8000c1e1100 */
[----:B---3--:R0:W-:Y:S04]  /*1b2e0*/  STL [R1+0x4d8], R29 ;  /* 0x0004d81d01007387 */ /* 0x0081e80000100800 */
[----:B0-----:R-:W3:Y:S04]  /*1b2f0*/  LDL.LU R29, [R1+0x1454] ;  /* 0x00145400011d7983 */ /* 0x001ee80000300800 */
[----:B------:R-:W4:Y:S04]  /*1b300*/  LDL R2, [R1+0x500] ;  /* 0x0005000001027983 */ /* 0x000f280000100800 */
[----:B------:R-:W4:Y:S01]  /*1b310*/  LDL R3, [R1+0x59c] ;  /* 0x00059c0001037983 */ /* 0x000f220000100800 */
[----:B------:R-:W-:-:S02]  /*1b320*/  PRMT R22, RZ, 0x7610, R22 ;  /* 0x00007610ff167816 */ /* 0x000fc40000000016 */
[----:B----4-:R-:W-:-:S04]  /*1b330*/  @!P0 LOP3.LUT R3, R3, R2, RZ, 0x3c, !PT ;  /* 0x0000000203038212 */ /* 0x010fc800078e3cff */
[----:B------:R-:W-:-:S04]  /*1b340*/  @!P0 LOP3.LUT R2, R3, R2, RZ, 0x3c, !PT ;  /* 0x0000000203028212 */ /* 0x000fc800078e3cff */
[----:B------:R-:W-:-:S05]  /*1b350*/  @!P0 LOP3.LUT R3, R3, R2, RZ, 0x3c, !PT ;  /* 0x0000000203038212 */ /* 0x000fca00078e3cff */
[----:B------:R-:W4:Y:S04]  /*1b360*/  @!P0 LDG.E.U8 R22, desc[UR8][R2.64] ;  /* 0x0000000802168981 */ /* 0x000f28000c1e1100 */
[----:B----4-:R0:W-:Y:S04]  /*1b370*/  STL [R1+0x4d4], R22 ;  /* 0x0004d41601007387 */ /* 0x0101e80000100800 */
[----:B0-----:R-:W4:Y:S04]  /*1b380*/  LDL.LU R22, [R1+0x1450] ;  /* 0x0014500001167983 */ /* 0x001f280000300800 */
[----:B------:R-:W5:Y:S04]  /*1b390*/  LDL R2, [R1+0x598] ;  /* 0x0005980001027983 */ /* 0x000f680000100800 */
[----:B------:R-:W5:Y:S01]  /*1b3a0*/  LDL R3, [R1+0xcf0] ;  /* 0x000cf00001037983 */ /* 0x000f620000100800 */
[----:B---3--:R-:W-:-:S02]  /*1b3b0*/  PRMT R29, RZ, 0x7610, R29 ;  /* 0x00007610ff1d7816 */ /* 0x008fc4000000001d */
[----:B-----5:R-:W-:-:S04]  /*1b3c0*/  @!P0 LOP3.LUT R3, R3, R2, RZ, 0x3c, !PT ;  /* 0x0000000203038212 */ /* 0x020fc800078e3cff */
[----:B------:R-:W-:-:S04]  /*1b3d0*/  @!P0 LOP3.LUT R2, R3, R2, RZ, 0x3c, !PT ;  /* 0x0000000203028212 */ /* 0x000fc800078e3cff */
[----:B------:R-:W-:-:S05]  /*1b3e0*/  @!P0 LOP3.LUT R3, R3, R2, RZ, 0x3c, !PT ;  /* 0x0000000203038212 */ /* 0x000fca00078e3cff */
[----:B------:R-:W3:Y:S04]  /*1b3f0*/  @!P0 LDG.E.U8 R29, desc[UR8][R2.64] ;  /* 0x00000008021d8981 */ /* 0x000ee8000c1e1100 */
[----:B---3--:R0:W-:Y:S04]  /*1b400*/  STL [R1+0x4d0], R29 ;  /* 0x0004d01d01007387 */ /* 0x0081e80000100800 */
[----:B0-----:R-:W3:Y:S04]  /*1b410*/  LDL.LU R29, [R1+0x144c] ;  /* 0x00144c00011d7983 */ /* 0x001ee80000300800 */
[----:B------:R-:W5:Y:S04]  /*1b420*/  LDL R2, [R1+0x594] ;  /* 0x0005940001027983 */ /* 0x000f680000100800 */
[----:B------:R-:W5:Y:S01]  /*1b430*/  LDL R3, [R1+0xcec] ;  /* 0x000cec0001037983 */ /* 0x000f620000100800 */
[----:B----4-:R-:W-:-:S02]  /*1b440*/  PRMT R22, RZ, 0x7610, R22 ;  /* 0x00007610ff167816 */ /* 0x010fc40000000016 */
[----:B-----5:R-:W-:-:S04]  /*1b450*/  @!P0 LOP3.LUT R3, R3, R2, RZ, 0x3c, !PT ;  /* 0x0000000203038212 */ /* 0x020fc800078e3cff */
        /* <DEDUP_REMOVED lines=1852> */
[----:B------:R-:W-:-:S02]  /*22820*/  PRMT R16, RZ, 0x7610, R16 ;  /* 0x00007610ff107816 */ /* 0x000fc40000000010 */
[----:B-----5:R-:W-:-:S04]  /*22830*/  @!P0 LOP3.LUT R3, R3, R2, RZ, 0x3c, !PT ;  /* 0x0000000203038212 */ /* 0x020fc800078e3cff */
[----:B------:R-:W-:-:S04]  /*22840*/  @!P0 LOP3.LUT R2, R3, R2, RZ, 0x3c, !PT ;  /* 0x0000000203028212 */ /* 0x000fc800078e3cff */
[----:B------:R-:W-:-:S05]  /*22850*/  @!P0 LOP3.LUT R3, R3, R2, RZ, 0x3c, !PT ;  /* 0x0000000203038212 */ /* 0x000fca00078e3cff */
[----:B------:R0:W5:Y:S04]  /*22860*/  @!P0 LDG.E.U8 R16, desc[UR8][R2.64] ;  /* 0x0000000802108981 */ /* 0x000168000c1e1100 */
[----:B------:R-:W0:Y:S04]  /*22870*/  LDL R2, [R1+0x60c] ;  /* 0x00060c0001027983 */ /* 0x000e280000100800 */
[----:B------:R-:W0:Y:S01]  /*22880*/  LDL R3, [R1+0x610] ;  /* 0x0006100001037983 */ /* 0x000e220000100800 */
[----:B---3--:R-:W-:Y:S02]  /*22890*/  PRMT R29, RZ, 0x7610, R29 ;  /* 0x00007610ff1d7816 */ /* 0x008fe4000000001d */
[----:B0-----:R-:W-:-:S04]  /*228a0*/  @!P0 LOP3.LUT R3, R3, R2, RZ, 0x3c, !PT ;  /* 0x0000000203038212 */ /* 0x001fc800078e3cff */
[----:B------:R-:W-:-:S04]  /*228b0*/  @!P0 LOP3.LUT R2, R3, R2, RZ, 0x3c, !PT ;  /* 0x0000000203028212 */ /* 0x000fc800078e3cff */
[----:B------:R-:W-:-:S05]  /*228c0*/  @!P0 LOP3.LUT R3, R3, R2, RZ, 0x3c, !PT ;  /* 0x0000000203038212 */ /* 0x000fca00078e3cff */
[----:B------:R-:W3:Y:S04]  /*228d0*/  @!P0 LDG.E.U8 R29, desc[UR8][R2.64] ;  /* 0x00000008021d8981 */ /* 0x000ee8000c1e1100 */
[----:B-----5:R0:W-:Y:S04]  /*228e0*/  STL [R1+0xcc], R16 ;  /* 0x0000cc1001007387 */ /* 0x0201e80000100800 */
[----:B0-----:R-:W5:Y:S04]  /*228f0*/  LDL R16, [R1+0xd60] ;  /* 0x000d600001107983 */ /* 0x001f680000100800 */
[----:B---3--:R0:W-:Y:S04]  /*22900*/  STL [R1+0xc8], R29 ;  /* 0x0000c81d01007387 */ /* 0x0081e80000100800 */
[----:B0-----:R-:W3:Y:S04]  /*22910*/  LDL.LU R29, [R1+0x1110] ;  /* 0x00111000011d7983 */ /* 0x001ee80000300800 */
[----:B------:R-:W2:Y:S04]  /*22920*/  LDL R2, [R1+0x5d4] ;  /* 0x0005d40001027983 */ /* 0x000ea80000100800 */
[----:B------:R-:W2:Y:S01]  /*22930*/  LDL R3, [R1+0x5d8] ;  /* 0x0005d80001037983 */ /* 0x000ea20000100800 */
[----:B----4-:R-:W-:-:S02]  /*22940*/  PRMT R22, RZ, 0x7610, R22 ;  /* 0x00007610ff167816 */ /* 0x010fc40000000016 */
[----:B--2---:R-:W-:-:S04]  /*22950*/  @!P0 LOP3.LUT R3, R3, R2, RZ, 0x3c, !PT ;  /* 0x0000000203038212 */ /* 0x004fc800078e3cff */
[----:B------:R-:W-:-:S04]  /*22960*/  @!P0 LOP3.LUT R2, R3, R2, RZ, 0x3c, !PT ;  /* 0x0000000203028212 */ /* 0x000fc800078e3cff */
[----:B------:R-:W-:-:S05]  /*22970*/  @!P0 LOP3.LUT R3, R3, R2, RZ, 0x3c, !PT ;  /* 0x0000000203038212 */ /* 0x000fca00078e3cff */
[----:B------:R-:W2:Y:S04]  /*22980*/  @!P0 LDG.E.U8 R22, desc[UR8][R2.64] ;  /* 0x0000000802168981 */ /* 0x000ea8000c1e1100 */
        /* <DEDUP_REMOVED lines=13> */
[----:B--2---:R-:W-:-:S02]  /*22a60*/  PRMT R22, RZ, 0x7610, R22 ;  /* 0x00007610ff167816 */ /* 0x004fc40000000016 */
[----:B----4-:R-:W-:-:S04]  /*22a70*/  @!P0 LOP3.LUT R3, R3, R2, RZ, 0x3c, !PT ;  /* 0x0000000203038212 */ /* 0x010fc800078e3cff */
        /* <DEDUP_REMOVED lines=11> */
[----:B------:R-:W3:Y:S01]  /*22b30*/  @!P0 LDG.E.U8 R29, desc[UR8][R2.64] ;  /* 0x00000008021d8981 */ /* 0x000ee2000c1e1100 */
[----:B------:R-:W-:-:S03]  /*22b40*/  PRMT R7, RZ, 0x7610, R7 ;  /* 0x00007610ff077816 */ /* 0x000fc60000000007 */
[----:B---3--:R0:W-:Y:S04]  /*22b50*/  STL [R1+0xb4], R29 ;  /* 0x0000b41d01007387 */ /* 0x0081e80000100800 */
[----:B0-----:R-:W3:Y:S04]  /*22b60*/  LDL.LU R29, [R1+0x1100] ;  /* 0x00110000011d7983 */ /* 0x001ee80000300800 */
[----:B------:R-:W4:Y:S01]  /*22b70*/  LDL R3, [R1+0xd24] ;  /* 0x000d240001037983 */ /* 0x000f220000100800 */
[----:B-----5:R-:W-:Y:S01]  /*22b80*/  @!P0 IMAD.MOV.U32 R2, RZ, RZ, R16 ;  /* 0x000000ffff028224 */ /* 0x020fe200078e0010 */
[----:B--2---:R-:W-:-:S02]  /*22b90*/  PRMT R22, RZ, 0x7610, R22 ;  /* 0x00007610ff167816 */ /* 0x004fc40000000016 */
[----:B------:R-:W2:Y:S04]  /*22ba0*/  LDL R16, [R1+0x67c] ;  /* 0x00067c0001107983 */ /* 0x000ea80000100800 */
[----:B----4-:R0:W4:Y:S04]  /*22bb0*/  @!P0 LDG.E.U8 R7, desc[UR8][R2.64] ;  /* 0x0000000802078981 */ /* 0x010128000c1e1100 */
[----:B------:R-:W0:Y:S04]  /*22bc0*/  LDL R2, [R1+0xd2c] ;  /* 0x000d2c0001027983 */ /* 0x000e280000100800 */
[----:B------:R-:W0:Y:S02]  /*22bd0*/  LDL R3, [R1+0xd7c] ;  /* 0x000d7c0001037983 */ /* 0x000e240000100800 */
[----:B0-----:R-:W-:-:S04]  /*22be0*/  @!P0 LOP3.LUT R3, R3, R2, RZ, 0x3c, !PT ;  /* 0x0000000203038212 */ /* 0x001fc800078e3cff */
[----:B------:R-:W-:-:S04]  /*22bf0*/  @!P0 LOP3.LUT R2, R3, R2, RZ, 0x3c, !PT ;  /* 0x0000000203028212 */ /* 0x000fc800078e3cff */
[----:B------:R-:W-:-:S05]  /*22c00*/  @!P0 LOP3.LUT R3, R3, R2, RZ, 0x3c, !PT ;  /* 0x0000000203038212 */ /* 0x000fca00078e3cff */
[----:B------:R-:W5:Y:S04]  /*22c10*/  @!P0 LDG.E.U8 R22, desc[UR8][R2.64] ;  /* 0x0000000802168981 */ /* 0x000f68000c1e1100 */
[----:B----4-:R0:W-:Y:S04]  /*22c20*/  STL [R1+0xac], R7 ;  /* 0x0000ac0701007387 */ /* 0x0101e80000100800 */
[----:B0-----:R-:W4:Y:S04]  /*22c30*/  LDL R7, [R1+0x680] ;  /* 0x0006800001077983 */ /* 0x001f280000100800 */
[----:B-----5:R0:W-:Y:S04]  /*22c40*/  STL [R1+0xa0], R22 ;  /* 0x0000a01601007387 */ /* 0x0201e80000100800 */
[----:B0-----:R-:W5:Y:S04]  /*22c50*/  LDL.LU R22, [R1+0x10fc] ;  /* 0x0010fc0001167983 */ /* 0x001f680000300800 */
[----:B------:R-:W3:Y:S04]  /*22c60*/  LDL R2, [R1+0x6ac] ;  /* 0x0006ac0001027983 */ /* 0x000ee80000100800 */
[----:B------:R-:W3:Y:S01]  /*22c70*/  LDL R3, [R1+0x6b0] ;  /* 0x0006b00001037983 */ /* 0x000ee20000100800 */
[----:B------:R-:W-:-:S02]  /*22c80*/  PRMT R20, RZ, 0x7610, R20 ;  /* 0x00007610ff147816 */ /* 0x000fc40000000014 */
[----:B---3--:R-:W-:-:S04]  /*22c90*/  @!P0 LOP3.LUT R3, R3, R2, RZ, 0x3c, !PT ;  /* 0x0000000203038212 */ /* 0x008fc800078e3cff */
[----:B------:R-:W-:-:S04]  /*22ca0*/  @!P0 LOP3.LUT R2, R3, R2, RZ, 0x3c, !PT ;  /* 0x0000000203028212 */ /* 0x000fc800078e3cff */
[----:B------:R-:W-:-:S05]  /*22cb0*/  @!P0 LOP3.LUT R3, R3, R2, RZ, 0x3c, !PT ;  /* 0x0000000203038212 */ /* 0x000fca00078e3cff */
[----:B------:R-:W3:Y:S04]  /*22cc0*/  @!P0 LDG.E.U8 R20, desc[UR8][R2.64] ;  /* 0x0000000802148981 */ /* 0x000ee8000c1e1100 */
[----:B---3--:R0:W-:Y:S04]  /*22cd0*/  STL [R1+0x7c], R20 ;  /* 0x00007c1401007387 */ /* 0x0081e80000100800 */
[----:B0-----:R-:W3:Y:S04]  /*22ce0*/  LDL.LU R20, [R1+0x10f8] ;  /* 0x0010f80001147983 */ /* 0x001ee80000300800 */
[----:B------:R-:W2:Y:S04]  /*22cf0*/  LDL R2, [R1+0x6a4] ;  /* 0x0006a40001027983 */ /* 0x000ea80000100800 */
[----:B------:R-:W2:Y:S01]  /*22d00*/  LDL R3, [R1+0x6a8] ;  /* 0x0006a80001037983 */ /* 0x000ea20000100800 */
[----:B------:R-:W-:-:S02]  /*22d10*/  PRMT R26, RZ, 0x7610, R26 ;  /* 0x00007610ff1a7816 */ /* 0x000fc4000000001a */
        /* <DEDUP_REMOVED lines=17> */
[----:B------:R-:W-:-:S02]  /*22e30*/  PRMT R19, RZ, 0x7610, R19 ;  /* 0x00007610ff137816 */ /* 0x000fc40000000013 */
[----:B------:R-:W-:Y:S02]  /*22e40*/  PRMT R21, RZ, 0x7610, R21 ;  /* 0x00007610ff157816 */ /* 0x000fe40000000015 */
[----:B-----5:R-:W-:-:S04]  /*22e50*/  @!P0 LOP3.LUT R3, R3, R2, RZ, 0x3c, !PT ;  /* 0x0000000203038212 */ /* 0x020fc800078e3cff */
[----:B------:R-:W-:-:S04]  /*22e60*/  @!P0 LOP3.LUT R2, R3, R2, RZ, 0x3c, !PT ;  /* 0x0000000203028212 */ /* 0x000fc800078e3cff */
[----:B------:R-:W-:-:S05]  /*22e70*/  @!P0 LOP3.LUT R3, R3, R2, RZ, 0x3c, !PT ;  /* 0x0000000203038212 */ /* 0x000fca00078e3cff */
[----:B------:R0:W5:Y:S02]  /*22e80*/  @!P0 LDG.E.U8 R19, desc[UR8][R2.64] ;  /* 0x0000000802138981 */ /* 0x000164000c1e1100 */
[----:B0-----:R-:W-:Y:S02]  /*22e90*/  @!P0 IMAD.MOV.U32 R2, RZ, RZ, R7 ;  /* 0x000000ffff028224 */ /* 0x001fe400078e0007 */
[----:B------:R-:W-:-:S05]  /*22ea0*/  @!P0 IMAD.MOV.U32 R3, RZ, RZ, R16 ;  /* 0x000000ffff038224 */ /* 0x000fca00078e0010 */
[----:B------:R-:W3:Y:S04]  /*22eb0*/  @!P0 LDG.E.U8 R21, desc[UR8][R2.64] ;  /* 0x0000000802158981 */ /* 0x000ee8000c1e1100 */
[----:B-----5:R0:W-:Y:S04]  /*22ec0*/  STL [R1+0x70], R19 ;  /* 0x0000701301007387 */ /* 0x0201e80000100800 */
[----:B0-----:R-:W5:Y:S04]  /*22ed0*/  LDL.LU R19, [R1+0x10ec] ;  /* 0x0010ec0001137983 */ /* 0x001f680000300800 */
[----:B------:R-:W2:Y:S04]  /*22ee0*/  LDL R16, [R1+0x644] ;  /* 0x0006440001107983 */ /* 0x000ea80000100800 */
[----:B------:R-:W4:Y:S04]  /*22ef0*/  LDL R7, [R1+0x648] ;  /* 0x0006480001077983 */ /* 0x000f280000100800 */
        /* <DEDUP_REMOVED lines=11> */
[----:B------:R-:W-:Y:S02]  /*22fb0*/  PRMT R23, RZ, 0x7610, R23 ;  /* 0x00007610ff177816 */ /* 0x000fe40000000017 */
[----:B0-----:R-:W-:-:S04]  /*22fc0*/  @!P0 LOP3.LUT R3, R3, R2, RZ, 0x3c, !PT ;  /* 0x0000000203038212 */ /* 0x001fc800078e3cff */
[----:B------:R-:W-:-:S04]  /*22fd0*/  @!P0 LOP3.LUT R2, R3, R2, RZ, 0x3c, !PT ;  /* 0x0000000203028212 */ /* 0x000fc800078e3cff */
[----:B------:R-:W-:-:S05]  /*22fe0*/  @!P0 LOP3.LUT R3, R3, R2, RZ, 0x3c, !PT ;  /* 0x0000000203038212 */ /* 0x000fca00078e3cff */
[----:B------:R-:W2:Y:S04]  /*22ff0*/  @!P0 LDG.E.U8 R23, desc[UR8][R2.64] ;  /* 0x0000000802178981 */ /* 0x000ea8000c1e1100 */
[----:B-----5:R0:W-:Y:S04]  /*23000*/  STL [R1+0x20], R6 ;  /* 0x0000200601007387 */ /* 0x0201e80000100800 */
[----:B0-----:R-:W5:Y:S04]  /*23010*/  LDL R6, [R1+0x640] ;  /* 0x0006400001067983 */ /* 0x001f680000100800 */
        /* <DEDUP_REMOVED lines=8> */
[----:B------:R0:W4:Y:S04]  /*230a0*/  @!P0 LDG.E.U8 R17, desc[UR8][R2.64] ;  /* 0x0000000802118981 */ /* 0x000128000c1e1100 */
[----:B------:R-:W0:Y:S04]  /*230b0*/  LDL R2, [R1+0x65c] ;  /* 0x00065c0001027983 */ /* 0x000e280000100800 */
[----:B------:R-:W0:Y:S01]  /*230c0*/  LDL R3, [R1+0x660] ;  /* 0x0006600001037983 */ /* 0x000e220000100800 */
[----:B------:R-:W-:Y:S02]  /*230d0*/  PRMT R25, RZ, 0x7610, R25 ;  /* 0x00007610ff197816 */ /* 0x000fe40000000019 */
[----:B------:R-:W-:-:S02]  /*230e0*/  PRMT R27, RZ, 0x7610, R27 ;  /* 0x00007610ff1b7816 */ /* 0x000fc4000000001b */
[----:B0-----:R-:W-:-:S04]  /*230f0*/  @!P0 LOP3.LUT R3, R3, R2, RZ, 0x3c, !PT ;  /* 0x0000000203038212 */ /* 0x001fc800078e3cff */
[----:B------:R-:W-:-:S04]  /*23100*/  @!P0 LOP3.LUT R2, R3, R2, RZ, 0x3c, !PT ;  /* 0x0000000203028212 */ /* 0x000fc800078e3cff */
[----:B------:R-:W-:-:S05]  /*23110*/  @!P0 LOP3.LUT R3, R3, R2, RZ, 0x3c, !PT ;  /* 0x0000000203038212 */ /* 0x000fca00078e3cff */
[----:B------:R0:W3:Y:S02]  /*23120*/  @!P0 LDG.E.U8 R25, desc[UR8][R2.64] ;  /* 0x0000000802198981 */ /* 0x0000e4000c1e1100 */
[----:B0-----:R-:W-:Y:S02]  /*23130*/  @!P0 IMAD.MOV.U32 R2, RZ, RZ, R7 ;  /* 0x000000ffff028224 */ /* 0x001fe400078e0007 */
[----:B------:R-:W-:-:S05]  /*23140*/  @!P0 IMAD.MOV.U32 R3, RZ, RZ, R16 ;  /* 0x000000ffff038224 */ /* 0x000fca00078e0010 */
[----:B------:R-:W5:Y:S04]  /*23150*/  @!P0 LDG.E.U8 R27, desc[UR8][R2.64] ;  /* 0x00000008021b8981 */ /* 0x000f68000c1e1100 */
[----:B----4-:R0:W-:Y:S04]  /*23160*/  STL [R1+0x18], R17 ;  /* 0x0000181101007387 */ /* 0x0101e80000100800 */
[----:B0-----:R-:W4:Y:S04]  /*23170*/  LDL R17, [R1+0x630] ;  /* 0x0006300001117983 */ /* 0x001f280000100800 */
[----:B---3--:R0:W-:Y:S04]  /*23180*/  STL [R1+0x14], R25 ;  /* 0x0000141901007387 */ /* 0x0081e80000100800 */
[----:B0-----:R-:W3:Y:S04]  /*23190*/  LDL.LU R25, [R1+0x10e0] ;  /* 0x0010e00001197983 */ /* 0x001ee80000300800 */
[----:B------:R-:W2:Y:S04]  /*231a0*/  LDL R16, [R1+0x604] ;  /* 0x0006040001107983 */ /* 0x000ea80000100800 */
[----:B------:R-:W3:Y:S04]  /*231b0*/  LDL R7, [R1+0x608] ;  /* 0x0006080001077983 */ /* 0x000ee80000100800 */
[----:B-----5:R0:W-:Y:S04]  /*231c0*/  STL [R1+0xc], R27 ;  /* 0x00000c1b01007387 */ /* 0x0201e80000100800 */
[----:B0-----:R-:W5:Y:S04]  /*231d0*/  LDL.LU R27, [R1+0x10dc] ;  /* 0x0010dc00011b7983 */ /* 0x001f680000300800 */
[----:B------:R-:W4:Y:S01]  /*231e0*/  LDL R3, [R1+0x63c] ;  /* 0x00063c0001037983 */ /* 0x000f220000100800 */
[----:B------:R-:W-:Y:S01]  /*231f0*/  PRMT R0, RZ, 0x7610, R0 ;  /* 0x00007610ff007816 */ /* 0x000fe20000000000 */
[----:B------:R-:W-:Y:S01]  /*23200*/  @!P0 IMAD.MOV.U32 R2, RZ, RZ, R6 ;  /* 0x000000ffff028224 */ /* 0x000fe200078e0006 */
[----:B------:R-:W-:Y:S01]  /*23210*/  PRMT R28, RZ, 0x7610, R28 ;  /* 0x00007610ff1c7816 */ /* 0x000fe2000000001c */
[----:B------:R-:W5:Y:S04]  /*23220*/  LDL R6, [R1+0x5fc] ;  /* 0x0005fc0001067983 */ /* 0x000f680000100800 */
[----:B----4-:R0:W4:Y:S04]  /*23230*/  @!P0 LDG.E.U8 R0, desc[UR8][R2.64] ;  /* 0x0000000802008981 */ /* 0x010128000c1e1100 */
[----:B------:R-:W0:Y:S04]  /*23240*/  LDL R2, [R1+0x634] ;  /* 0x0006340001027983 */ /* 0x000e280000100800 */
[----:B------:R-:W0:Y:S02]  /*23250*/  LDL R3, [R1+0x638] ;  /* 0x0006380001037983 */ /* 0x000e240000100800 */
[----:B0-----:R-:W-:-:S04]  /*23260*/  @!P0 LOP3.LUT R3, R3, R2, RZ, 0x3c, !PT ;  /* 0x0000000203038212 */ /* 0x001fc800078e3cff */
[----:B------:R-:W-:-:S04]  /*23270*/  @!P0 LOP3.LUT R2, R3, R2, RZ, 0x3c, !PT ;  /* 0x0000000203028212 */ /* 0x000fc800078e3cff */
[----:B------:R-:W-:-:S05]  /*23280*/  @!P0 LOP3.LUT R3, R3, R2, RZ, 0x3c, !PT ;  /* 0x0000000203038212 */ /* 0x000fca00078e3cff */
[----:B------:R-:W2:Y:S04]  /*23290*/  @!P0 LDG.E.U8 R28, desc[UR8][R2.64] ;  /* 0x00000008021c8981 */ /* 0x000ea8000c1e1100 */
[----:B----4-:R0:W-:Y:S04]  /*232a0*/  STL [R1+0x4], R0 ;  /* 0x0000040001007387 */ /* 0x0101e80000100800 */
[----:B0-----:R-:W4:Y:S04]  /*232b0*/  LDL R0, [R1+0x600] ;  /* 0x0006000001007983 */ /* 0x001f280000100800 */
[----:B--2---:R0:W-:Y:S04]  /*232c0*/  STL [R1], R28 ;  /* 0x0000001c01007387 */ /* 0x0041e80000100800 */
[----:B0-----:R-:W2:Y:S04]  /*232d0*/  LDL.LU R28, [R1+0x10d8] ;  /* 0x0010d800011c7983 */ /* 0x001ea80000300800 */
[----:B------:R-:W3:Y:S01]  /*232e0*/  LDL R3, [R1+0x62c] ;  /* 0x00062c0001037983 */ /* 0x000ee20000100800 */
[----:B------:R-:W-:Y:S01]  /*232f0*/  PRMT R29, RZ, 0x7610, R29 ;  /* 0x00007610ff1d7816 */ /* 0x000fe2000000001d */
[----:B------:R-:W-:Y:S01]  /*23300*/  @!P0 IMAD.MOV.U32 R2, RZ, RZ, R17 ;  /* 0x000000ffff028224 */ /* 0x000fe200078e0011 */
[----:B------:R-:W-:Y:S01]  /*23310*/  PRMT R22, RZ, 0x7610, R22 ;  /* 0x00007610ff167816 */ /* 0x000fe20000000016 */
[----:B------:R-:W2:Y:S04]  /*23320*/  LDL R17, [R1+0x5c0] ;  /* 0x0005c00001117983 */ /* 0x000ea80000100800 */
[----:B---3--:R0:W3:Y:S02]  /*23330*/  @!P0 LDG.E.U8 R29, desc[UR8][R2.64] ;  /* 0x00000008021d8981 */ /* 0x0080e4000c1e1100 */
[----:B0-----:R-:W-:-:S02]  /*23340*/  @!P0 IMAD.MOV.U32 R2, RZ, RZ, R7 ;  /* 0x000000ffff028224 */ /* 0x001fc400078e0007 */
[----:B------:R-:W-:-:S05]  /*23350*/  @!P0 IMAD.MOV.U32 R3, RZ, RZ, R16 ;  /* 0x000000ffff038224 */ /* 0x000fca00078e0010 */
[----:B------:R4:W2:Y:S01]  /*23360*/  @!P0 LDG.E.U8 R22, desc[UR8][R2.64] ;  /* 0x0000000802168981 */ /* 0x0008a2000c1e1100 */
[----:B------:R-:W-:Y:S01]  /*23370*/  PRMT R20, RZ, 0x7610, R20 ;  /* 0x00007610ff147816 */ /* 0x000fe20000000014 */
[----:B----4-:R-:W-:Y:S02]  /*23380*/  @!P0 IMAD.MOV.U32 R2, RZ, RZ, R0 ;  /* 0x000000ffff028224 */ /* 0x010fe400078e0000 */
[----:B-----5:R-:W-:-:S05]  /*23390*/  @!P0 IMAD.MOV.U32 R3, RZ, RZ, R6 ;  /* 0x000000ffff038224 */ /* 0x020fca00078e0006 */
[----:B------:R0:W4:Y:S04]  /*233a0*/  @!P0 LDG.E.U8 R20, desc[UR8][R2.64] ;  /* 0x0000000802148981 */ /* 0x000128000c1e1100 */
[----:B---3--:R1:W-:Y:S04]  /*233b0*/  STL [R1+0x1064], R29 ;  /* 0x0010641d01007387 */ /* 0x0083e80000100800 */
[----:B------:R-:W3:Y:S04]  /*233c0*/  LDL R16, [R1+0x5a0] ;  /* 0x0005a00001107983 */ /* 0x000ee80000100800 */
[----:B------:R-:W5:Y:S04]  /*233d0*/  LDL R7, [R1+0xd30] ;  /* 0x000d300001077983 */ /* 0x000f680000100800 */
[----:B-1----:R-:W4:Y:S04]  /*233e0*/  LDL R29, [R1+0x5bc] ;  /* 0x0005bc00011d7983 */ /* 0x002f280000100800 */
[----:B--2---:R1:W-:Y:S04]  /*233f0*/  STL [R1+0x1094], R22 ;  /* 0x0010941601007387 */ /* 0x0043e80000100800 */
[----:B------:R-:W2:Y:S04]  /*23400*/  LDL R3, [R1+0x5c4] ;  /* 0x0005c40001037983 */ /* 0x000ea80000100800 */
[----:B------:R-:W3:Y:S04]  /*23410*/  LDL R6, [R1+0xcfc] ;  /* 0x000cfc0001067983 */ /* 0x000ee80000100800 */
[----:B------:R-:W3:Y:S04]  /*23420*/  LDL R0, [R1+0xd38] ;  /* 0x000d380001007983 */ /* 0x000ee80000100800 */
[----:B-1----:R-:W0:Y:S01]  /*23430*/  LDL R22, [R1+0x5c8] ;  /* 0x0005c80001167983 */ /* 0x002e220000100800 */
[----:B------:R-:W-:-:S02]  /*23440*/  PRMT R14, RZ, 0x7610, R14 ;  /* 0x00007610ff0e7816 */ /* 0x000fc4000000000e */
[----:B------:R-:W-:Y:S02]  /*23450*/  PRMT R13, RZ, 0x7610, R13 ;  /* 0x00007610ff0d7816 */ /* 0x000fe4000000000d */
[----:B------:R-:W-:Y:S02]  /*23460*/  PRMT R4, RZ, 0x7610, R4 ;  /* 0x00007610ff047816 */ /* 0x000fe40000000004 */
[----:B------:R-:W-:Y:S01]  /*23470*/  PRMT R12, RZ, 0x7610, R12 ;  /* 0x00007610ff0c7816 */ /* 0x000fe2000000000c */
[----:B0-----:R-:W-:-:S05]  /*23480*/  @!P0 IMAD.MOV.U32 R2, RZ, RZ, R22 ;  /* 0x000000ffff028224 */ /* 0x001fca00078e0016 */
[----:B--2---:R0:W2:Y:S02]  /*23490*/  @!P0 LDG.E.U8 R14, desc[UR8][R2.64] ;  /* 0x00000008020e8981 */ /* 0x0040a4000c1e1100 */
[----:B0-----:R-:W-:Y:S02]  /*234a0*/  @!P0 IMAD.MOV.U32 R2, RZ, RZ, R17 ;  /* 0x000000ffff028224 */ /* 0x001fe400078e0011 */
[----:B----4-:R-:W-:-:S05]  /*234b0*/  @!P0 IMAD.MOV.U32 R3, RZ, RZ, R29 ;  /* 0x000000ffff038224 */ /* 0x010fca00078e001d */
[----:B------:R5:W4:Y:S02]  /*234c0*/  @!P0 LDG.E.U8 R13, desc[UR8][R2.64] ;  /* 0x00000008020d8981 */ /* 0x000b24000c1e1100 */
[----:B-----5:R-:W-:Y:S02]  /*234d0*/  @!P0 IMAD.MOV.U32 R2, RZ, RZ, R7 ;  /* 0x000000ffff028224 */ /* 0x020fe400078e0007 */
[----:B---3--:R-:W-:-:S05]  /*234e0*/  @!P0 IMAD.MOV.U32 R3, RZ, RZ, R16 ;  /* 0x000000ffff038224 */ /* 0x008fca00078e0010 */
[----:B------:R0:W3:Y:S02]  /*234f0*/  @!P0 LDG.E.U8 R4, desc[UR8][R2.64] ;  /* 0x0000000802048981 */ /* 0x0000e4000c1e1100 */
[----:B0-----:R-:W-:Y:S02]  /*23500*/  @!P0 IMAD.MOV.U32 R2, RZ, RZ, R0 ;  /* 0x000000ffff028224 */ /* 0x001fe400078e0000 */
[----:B------:R-:W-:-:S05]  /*23510*/  @!P0 IMAD.MOV.U32 R3, RZ, RZ, R6 ;  /* 0x000000ffff038224 */ /* 0x000fca00078e0006 */
[----:B------:R-:W5:Y:S04]  /*23520*/  @!P0 LDG.E.U8 R12, desc[UR8][R2.64] ;  /* 0x00000008020c8981 */ /* 0x000f68000c1e1100 */
[----:B------:R0:W-:Y:S04]  /*23530*/  STL [R1+0x1098], R20 ;  /* 0x0010981401007387 */ /* 0x0001e80000100800 */
[----:B--2---:R1:W-:Y:S04]  /*23540*/  STL [R1+0x109c], R14 ;  /* 0x00109c0e01007387 */ /* 0x0043e80000100800 */
[----:B------:R-:W2:Y:S04]  /*23550*/  LDL R22, [R1+0xd34] ;  /* 0x000d340001167983 */ /* 0x000ea80000100800 */
[----:B0-----:R-:W2:Y:S04]  /*23560*/  LDL R20, [R1+0xd78] ;  /* 0x000d780001147983 */ /* 0x001ea80000100800 */
[----:B----4-:R0:W-:Y:S04]  /*23570*/  STL [R1+0x10a0], R13 ;  /* 0x0010a00d01007387 */ /* 0x0101e80000100800 */
[----:B------:R-:W4:Y:S04]  /*23580*/  LDL R17, [R1+0xd3c] ;  /* 0x000d3c0001117983 */ /* 0x000f280000100800 */
[----:B------:R-:W4:Y:S04]  /*23590*/  LDL R7, [R1+0xd74] ;  /* 0x000d740001077983 */ /* 0x000f280000100800 */
[----:B---3--:R-:W-:Y:S04]  /*235a0*/  STL [R1+0x10a4], R4 ;  /* 0x0010a40401007387 */ /* 0x008fe80000100800 */
[----:B------:R-:W3:Y:S04]  /*235b0*/  LDL R16, [R1+0x624] ;  /* 0x0006240001107983 */ /* 0x000ee80000100800 */
[----:B-1----:R-:W3:Y:S04]  /*235c0*/  LDL R14, [R1+0x628] ;  /* 0x00062800010e7983 */ /* 0x002ee80000100800 */
[----:B------:R-:W3:Y:S04]  /*235d0*/  LDL R6, [R1+0x61c] ;  /* 0x00061c0001067983 */ /* 0x000ee80000100800 */
[----:B------:R-:W3:Y:S04]  /*235e0*/  LDL R0, [R1+0x620] ;  /* 0x0006200001007983 */ /* 0x000ee80000100800 */
[----:B-----5:R1:W-:Y:S04]  /*235f0*/  STL [R1+0x10a8], R12 ;  /* 0x0010a80c01007387 */ /* 0x0203e80000100800 */
[----:B0-----:R-:W5:Y:S04]  /*23600*/  LDL R13, [R1+0x5f4] ;  /* 0x0005f400010d7983 */ /* 0x001f680000100800 */
[----:B-1----:R-:W5:Y:S01]  /*23610*/  LDL R12, [R1+0x5f8] ;  /* 0x0005f800010c7983 */ /* 0x002f620000100800 */
[----:B------:R-:W-:-:S02]  /*23620*/  PRMT R11, RZ, 0x7610, R11 ;  /* 0x00007610ff0b7816 */ /* 0x000fc4000000000b */
[----:B------:R-:W-:Y:S02]  /*23630*/  PRMT R10, RZ, 0x7610, R10 ;  /* 0x00007610ff0a7816 */ /* 0x000fe4000000000a */
[----:B------:R-:W-:Y:S02]  /*23640*/  PRMT R26, RZ, 0x7610, R26 ;  /* 0x00007610ff1a7816 */ /* 0x000fe4000000001a */
[----:B------:R-:W-:Y:S02]  /*23650*/  PRMT R24, RZ, 0x7610, R24 ;  /* 0x00007610ff187816 */ /* 0x000fe40000000018 */
[----:B------:R-:W-:Y:S01]  /*23660*/  PRMT R18, RZ, 0x7610, R18 ;  /* 0x00007610ff127816 */ /* 0x000fe20000000012 */
[----:B--2---:R-:W-:Y:S02]  /*23670*/  @!P0 IMAD.MOV.U32 R3, RZ, RZ, R22 ;  /* 0x000000ffff038224 */ /* 0x004fe400078e0016 */
[----:B------:R-:W-:-:S05]  /*23680*/  @!P0 IMAD.MOV.U32 R2, RZ, RZ, R20 ;  /* 0x000000ffff028224 */ /* 0x000fca00078e0014 */
[----:B------:R4:W2:Y:S02]  /*23690*/  @!P0 LDG.E.U8 R11, desc[UR8][R2.64] ;  /* 0x00000008020b8981 */ /* 0x0008a4000c1e1100 */
[----:B----4-:R-:W-:Y:S02]  /*236a0*/  @!P0 IMAD.MOV.U32 R3, RZ, RZ, R17 ;  /* 0x000000ffff038224 */ /* 0x010fe400078e0011 */
[----:B------:R-:W-:-:S05]  /*236b0*/  @!P0 IMAD.MOV.U32 R2, RZ, RZ, R7 ;  /* 0x000000ffff028224 */ /* 0x000fca00078e0007 */
[----:B------:R3:W4:Y:S02]  /*236c0*/  @!P0 LDG.E.U8 R10, desc[UR8][R2.64] ;  /* 0x00000008020a8981 */ /* 0x000724000c1e1100 */
[----:B---3--:R-:W-:Y:S02]  /*236d0*/  @!P0 IMAD.MOV.U32 R3, RZ, RZ, R16 ;  /* 0x000000ffff038224 */ /* 0x008fe400078e0010 */
[----:B------:R-:W-:-:S05]  /*236e0*/  @!P0 IMAD.MOV.U32 R2, RZ, RZ, R14 ;  /* 0x000000ffff028224 */ /* 0x000fca00078e000e */
[----:B------:R0:W3:Y:S02]  /*236f0*/  @!P0 LDG.E.U8 R26, desc[UR8][R2.64] ;  /* 0x00000008021a8981 */ /* 0x0000e4000c1e1100 */
[----:B0-----:R-:W-:Y:S02]  /*23700*/  @!P0 IMAD.MOV.U32 R2, RZ, RZ, R0 ;  /* 0x000000ffff028224 */ /* 0x001fe400078e0000 */
[----:B------:R-:W-:-:S05]  /*23710*/  @!P0 IMAD.MOV.U32 R3, RZ, RZ, R6 ;  /* 0x000000ffff038224 */ /* 0x000fca00078e0006 */
[----:B------:R5:W3:Y:S02]  /*23720*/  @!P0 LDG.E.U8 R24, desc[UR8][R2.64] ;  /* 0x0000000802188981 */ /* 0x000ae4000c1e1100 */
[----:B-----5:R-:W-:Y:S02]  /*23730*/  @!P0 IMAD.MOV.U32 R2, RZ, RZ, R12 ;  /* 0x000000ffff028224 */ /* 0x020fe400078e000c */
[----:B------:R-:W-:-:S05]  /*23740*/  @!P0 IMAD.MOV.U32 R3, RZ, RZ, R13 ;  /* 0x000000ffff038224 */ /* 0x000fca00078e000d */
[----:B------:R-:W5:Y:S04]  /*23750*/  @!P0 LDG.E.U8 R18, desc[UR8][R2.64] ;  /* 0x0000000802128981 */ /* 0x000f68000c1e1100 */
[----:B--2---:R-:W-:Y:S04]  /*23760*/  STL [R1+0x10ac], R11 ;  /* 0x0010ac0b01007387 */ /* 0x004fe80000100800 */
[----:B------:R-:W2:Y:S04]  /*23770*/  LDL R7, [R1+0x5ec] ;  /* 0x0005ec0001077983 */ /* 0x000ea80000100800 */
[----:B------:R-:W2:Y:S04]  /*23780*/  LDL R4, [R1+0x5f0] ;  /* 0x0005f00001047983 */ /* 0x000ea80000100800 */
[----:B----4-:R0:W-:Y:S04]  /*23790*/  STL [R1+0x10b0], R10 ;  /* 0x0010b00a01007387 */ /* 0x0101e80000100800 */
[----:B---3--:R-:W-:Y:S04]  /*237a0*/  STL [R1+0x1034], R26 ;  /* 0x0010341a01007387 */ /* 0x008fe80000100800 */
[----:B------:R-:W3:Y:S04]  /*237b0*/  LDL R6, [R1+0x5e4] ;  /* 0x0005e40001067983 */ /* 0x000ee80000100800 */
[----:B------:R-:W4:Y:S04]  /*237c0*/  LDL R0, [R1+0x5e8] ;  /* 0x0005e80001007983 */ /* 0x000f280000100800 */
[----:B------:R-:W-:Y:S04]  /*237d0*/  STL [R1+0x1038], R24 ;  /* 0x0010381801007387 */ /* 0x000fe80000100800 */
[----:B------:R-:W4:Y:S04]  /*237e0*/  LDL R16, [R1+0x5b8] ;  /* 0x0005b80001107983 */ /* 0x000f280000100800 */
[----:B0-----:R-:W4:Y:S04]  /*237f0*/  LDL R10, [R1+0xd00] ;  /* 0x000d0000010a7983 */ /* 0x001f280000100800 */
[----:B-----5:R-:W-:Y:S04]  /*23800*/  STL [R1+0x1068], R18 ;  /* 0x0010681201007387 */ /* 0x020fe80000100800 */
[----:B------:R-:W5:Y:S04]  /*23810*/  LDL R14, [R1+0x5b4] ;  /* 0x0005b400010e7983 */ /* 0x000f680000100800 */
[----:B------:R-:W5:Y:S01]  /*23820*/  LDL R13, [R1+0xd08] ;  /* 0x000d0800010d7983 */ /* 0x000f620000100800 */
[----:B------:R-:W-:-:S02]  /*23830*/  PRMT R9, RZ, 0x7610, R9 ;  /* 0x00007610ff097816 */ /* 0x000fc40000000009 */
[----:B------:R-:W-:Y:S01]  /*23840*/  PRMT R8, RZ, 0x7610, R8 ;  /* 0x00007610ff087816 */ /* 0x000fe20000000008 */
[----:B------:R-:W5:Y:S01]  /*23850*/  LDL R12, [R1+0xd04] ;  /* 0x000d0400010c7983 */ /* 0x000f620000100800 */
[----:B--2---:R-:W-:Y:S02]  /*23860*/  @!P0 IMAD.MOV.U32 R3, RZ, RZ, R7 ;  /* 0x000000ffff038224 */ /* 0x004fe400078e0007 */
[----:B------:R-:W-:Y:S02]  /*23870*/  @!P0 IMAD.MOV.U32 R2, RZ, RZ, R4 ;  /* 0x000000ffff028224 */ /* 0x000fe400078e0004 */
[----:B------:R-:W2:Y:S04]  /*23880*/  LDL R4, [R1+0xd40] ;  /* 0x000d400001047983 */ /* 0x000ea80000100800 */
[----:B------:R0:W2:Y:S02]  /*23890*/  @!P0 LDG.E.U8 R9, desc[UR8][R2.64] ;  /* 0x0000000802098981 */ /* 0x0000a4000c1e1100 */
[----:B0-----:R-:W-:Y:S01]  /*238a0*/  PRMT R3, RZ, 0x7610, R3 ;  /* 0x00007610ff037816 */ /* 0x001fe20000000003 */
[----:B---3--:R-:W-:-:S02]  /*238b0*/  @!P0 IMAD.MOV.U32 R7, RZ, RZ, R6 ;  /* 0x000000ffff078224 */ /* 0x008fc400078e0006 */
[----:B----4-:R-:W-:-:S05]  /*238c0*/  @!P0 IMAD.MOV.U32 R6, RZ, RZ, R0 ;  /* 0x000000ffff068224 */ /* 0x010fca00078e0000 */
[----:B------:R0:W3:Y:S02]  /*238d0*/  @!P0 LDG.E.U8 R3, desc[UR8][R6.64] ;  /* 0x0000000806038981 */ /* 0x0000e4000c1e1100 */
[----:B0-----:R-:W-:Y:S02]  /*238e0*/  @!P0 IMAD.MOV.U32 R7, RZ, RZ, R16 ;  /* 0x000000ffff078224 */ /* 0x001fe400078e0010 */
[----:B------:R-:W-:-:S05]  /*238f0*/  @!P0 IMAD.MOV.U32 R6, RZ, RZ, R10 ;  /* 0x000000ffff068224 */ /* 0x000fca00078e000a */
[----:B------:R0:W4:Y:S02]  /*23900*/  @!P0 LDG.E.U8 R8, desc[UR8][R6.64] ;  /* 0x0000000806088981 */ /* 0x000124000c1e1100 */
[----:B0-----:R-:W-:Y:S01]  /*23910*/  PRMT R7, RZ, 0x7610, R7 ;  /* 0x00007610ff077816 */ /* 0x001fe20000000007 */
[----:B-----5:R-:W-:Y:S02]  /*23920*/  @!P0 IMAD.MOV.U32 R16, RZ, RZ, R13 ;  /* 0x000000ffff108224 */ /* 0x020fe400078e000d */
[----:B------:R-:W-:-:S05]  /*23930*/  @!P0 IMAD.MOV.U32 R17, RZ, RZ, R14 ;  /* 0x000000ffff118224 */ /* 0x000fca00078e000e */
[----:B------:R0:W5:Y:S01]  /*23940*/  @!P0 LDG.E.U8 R7, desc[UR8][R16.64] ;  /* 0x0000000810078981 */ /* 0x000162000c1e1100 */
[----:B------:R-:W-:Y:S01]  /*23950*/  PRMT R2, RZ, 0x7610, R2 ;  /* 0x00007610ff027816 */ /* 0x000fe20000000002 */
[----:B0-----:R-:W-:Y:S02]  /*23960*/  @!P0 IMAD.MOV.U32 R17, RZ, RZ, R12 ;  /* 0x000000ffff118224 */ /* 0x001fe400078e000c */
[----:B--2---:R0:W-:Y:S04]  /*23970*/  STL [R1+0x106c], R9 ;  /* 0x00106c0901007387 */ /* 0x0041e80000100800 */
[----:B------:R-:W2:Y:S04]  /*23980*/  LDL R11, [R1+0xd0c] ;  /* 0x000d0c00010b7983 */ /* 0x000ea80000100800 */
[----:B------:R-:W2:Y:S01]  /*23990*/  LDL R0, [R1+0xd48] ;  /* 0x000d480001007983 */ /* 0x000ea20000100800 */
[----:B------:R-:W-:-:S05]  /*239a0*/  @!P0 IMAD.MOV.U32 R16, RZ, RZ, R4 ;  /* 0x000000ffff108224 */ /* 0x000fca00078e0004 */
[----:B------:R2:W2:Y:S04]  /*239b0*/  @!P0 LDG.E.U8 R2, desc[UR8][R16.64] ;  /* 0x0000000810028981 */ /* 0x0004a8000c1e1100 */
[----:B---3--:R1:W-:Y:S04]  /*239c0*/  STL [R1+0x103c], R3 ;  /* 0x00103c0301007387 */ /* 0x0083e80000100800 */
[----:B------:R-:W3:Y:S04]  /*239d0*/  LDL R10, [R1+0xd44] ;  /* 0x000d4400010a7983 */ /* 0x000ee80000100800 */
[----:B0-----:R-:W3:Y:S04]  /*239e0*/  LDL R9, [R1+0xd70] ;  /* 0x000d700001097983 */ /* 0x001ee80000100800 */
[----:B----4-:R-:W-:Y:S04]  /*239f0*/  STL [R1+0x1070], R8 ;  /* 0x0010700801007387 */ /* 0x010fe80000100800 */
[----:B-----5:R-:W-:Y:S04]  /*23a00*/  STL [R1+0x1074], R7 ;  /* 0x0010740701007387 */ /* 0x020fe80000100800 */
[----:B------:R-:W4:Y:S04]  /*23a10*/  LDL R4, [R1+0xd4c] ;  /* 0x000d4c0001047983 */ /* 0x000f280000100800 */
[----:B-1----:R-:W5:Y:S01]  /*23a20*/  LDL R3, [R1+0xd6c] ;  /* 0x000d6c0001037983 */ /* 0x002f620000100800 */
[----:B------:R-:W-:-:S02]  /*23a30*/  PRMT R6, RZ, 0x7610, R6 ;  /* 0x00007610ff067816 */ /* 0x000fc40000000006 */
[----:B------:R-:W-:Y:S02]  /*23a40*/  PRMT R5, RZ, 0x7610, R5 ;  /* 0x00007610ff057816 */ /* 0x000fe40000000005 */
[----:B------:R-:W-:Y:S01]  /*23a50*/  PRMT R15, RZ, 0x7610, R15 ;  /* 0x00007610ff0f7816 */ /* 0x000fe2000000000f */
[----:B--2---:R-:W-:Y:S02]  /*23a60*/  @!P0 IMAD.MOV.U32 R17, RZ, RZ, R11 ;  /* 0x000000ffff118224 */ /* 0x004fe400078e000b */
[----:B------:R-:W-:-:S05]  /*23a70*/  @!P0 IMAD.MOV.U32 R16, RZ, RZ, R0 ;  /* 0x000000ffff108224 */ /* 0x000fca00078e0000 */
[----:B------:R3:W2:Y:S04]  /*23a80*/  @!P0 LDG.E.U8 R6, desc[UR8][R16.64] ;  /* 0x0000000810068981 */ /* 0x0006a8000c1e1100 */
[----:B------:R0:W-:Y:S04]  /*23a90*/  STL [R1+0x1078], R2 ;  /* 0x0010780201007387 */ /* 0x0001e80000100800 */
[----:B------:R-:W2:Y:S04]  /*23aa0*/  LDL R0, [R1+0x5e0] ;  /* 0x0005e00001007983 */ /* 0x000ea80000100800 */
[----:B0-----:R-:W2:Y:S01]  /*23ab0*/  LDL R2, [R1+0x5dc] ;  /* 0x0005dc0001027983 */ /* 0x001ea20000100800 */
[----:B---3--:R-:W-:-:S02]  /*23ac0*/  @!P0 IMAD.MOV.U32 R17, RZ, RZ, R10 ;  /* 0x000000ffff118224 */ /* 0x008fc400078e000a */
[----:B------:R-:W-:-:S05]  /*23ad0*/  @!P0 IMAD.MOV.U32 R16, RZ, RZ, R9 ;  /* 0x000000ffff108224 */ /* 0x000fca00078e0009 */
[----:B------:R4:W3:Y:S02]  /*23ae0*/  @!P0 LDG.E.U8 R5, desc[UR8][R16.64] ;  /* 0x0000000810058981 */ /* 0x0008e4000c1e1100 */
[----:B----4-:R-:W-:Y:S02]  /*23af0*/  @!P0 IMAD.MOV.U32 R17, RZ, RZ, R4 ;  /* 0x000000ffff118224 */ /* 0x010fe400078e0004 */
[----:B-----5:R-:W-:-:S05]  /*23b00*/  @!P0 IMAD.MOV.U32 R16, RZ, RZ, R3 ;  /* 0x000000ffff108224 */ /* 0x020fca00078e0003 */
[----:B------:R0:W4:Y:S04]  /*23b10*/  @!P0 LDG.E.U8 R15, desc[UR8][R16.64] ;  /* 0x00000008100f8981 */ /* 0x000128000c1e1100 */
[----:B--2---:R1:W-:Y:S04]  /*23b20*/  STL [R1+0x107c], R6 ;  /* 0x00107c0601007387 */ /* 0x0043e80000100800 */
[----:B------:R-:W2:Y:S04]  /*23b30*/  LDL R10, [R1+0x5b0] ;  /* 0x0005b000010a7983 */ /* 0x000ea80000100800 */
[----:B------:R-:W5:Y:S04]  /*23b40*/  LDL R9, [R1+0xd10] ;  /* 0x000d100001097983 */ /* 0x000f680000100800 */
[----:B------:R-:W5:Y:S04]  /*23b50*/  LDL R8, [R1+0x5ac] ;  /* 0x0005ac0001087983 */ /* 0x000f680000100800 */
[----:B------:R-:W5:Y:S01]  /*23b60*/  LDL R7, [R1+0xd18] ;  /* 0x000d180001077983 */ /* 0x000f620000100800 */
[----:B0-----:R-:W-:-:S02]  /*23b70*/  @!P0 IMAD.MOV.U32 R16, RZ, RZ, R0 ;  /* 0x000000ffff108224 */ /* 0x001fc400078e0000 */
[----:B------:R-:W-:Y:S01]  /*23b80*/  @!P0 IMAD.MOV.U32 R17, RZ, RZ, R2 ;  /* 0x000000ffff118224 */ /* 0x000fe200078e0002 */
[----:B---3--:R0:W-:Y:S04]  /*23b90*/  STL [R1+0x1080], R5 ;  /* 0x0010800501007387 */ /* 0x0081e80000100800 */
[----:B-1----:R-:W3:Y:S04]  /*23ba0*/  LDL R6, [R1+0xd14] ;  /* 0x000d140001067983 */ /* 0x002ee80000100800 */
[----:B------:R-:W3:Y:S04]  /*23bb0*/  LDL R4, [R1+0xd1c] ;  /* 0x000d1c0001047983 */ /* 0x000ee80000100800 */
[----:B------:R-:W3:Y:S04]  /*23bc0*/  LDL R3, [R1+0xd58] ;  /* 0x000d580001037983 */ /* 0x000ee80000100800 */
[----:B0-----:R-:W3:Y:S04]  /*23bd0*/  LDL R5, [R1+0xd50] ;  /* 0x000d500001057983 */ /* 0x001ee80000100800 */
[----:B----4-:R-:W-:Y:S04]  /*23be0*/  STL [R1+0x1084], R15 ;  /* 0x0010840f01007387 */ /* 0x010fe80000100800 */
[----:B------:R-:W4:Y:S04]  /*23bf0*/  LDL R2, [R1+0xd54] ;  /* 0x000d540001027983 */ /* 0x000f280000100800 */
[----:B------:R-:W4:Y:S01]  /*23c00*/  LDL R0, [R1+0xd68] ;  /* 0x000d680001007983 */ /* 0x000f220000100800 */
[----:B------:R-:W-:-:S02]  /*23c10*/  PRMT R19, RZ, 0x7610, R19 ;  /* 0x00007610ff137816 */ /* 0x000fc40000000013 */
[----:B------:R-:W-:-:S04]  /*23c20*/  PRMT R21, RZ, 0x7610, R21 ;  /* 0x00007610ff157816 */ /* 0x000fc80000000015 */
[----:B------:R2:W4:Y:S01]  /*23c30*/  @!P0 LDG.E.U8 R19, desc[UR8][R16.64] ;  /* 0x0000000810138981 */ /* 0x000522000c1e1100 */
[----:B------:R-:W-:Y:S02]  /*23c40*/  PRMT R23, RZ, 0x7610, R23 ;  /* 0x00007610ff177816 */ /* 0x000fe40000000017 */
[----:B------:R-:W-:Y:S02]  /*23c50*/  PRMT R25, RZ, 0x7610, R25 ;  /* 0x00007610ff197816 */ /* 0x000fe40000000019 */
[----:B------:R-:W-:Y:S02]  /*23c60*/  PRMT R27, RZ, 0x7610, R27 ;  /* 0x00007610ff1b7816 */ /* 0x000fe4000000001b */
[----:B------:R-:W-:Y:S01]  /*23c70*/  PRMT R28, RZ, 0x7610, R28 ;  /* 0x00007610ff1c7816 */ /* 0x000fe2000000001c */
[----:B--2---:R-:W-:Y:S02]  /*23c80*/  @!P0 IMAD.MOV.U32 R17, RZ, RZ, R10 ;  /* 0x000000ffff118224 */ /* 0x004fe400078e000a */
[----:B-----5:R-:W-:-:S05]  /*23c90*/  @!P0 IMAD.MOV.U32 R16, RZ, RZ, R9 ;  /* 0x000000ffff108224 */ /* 0x020fca00078e0009 */
[----:B------:R0:W2:Y:S02]  /*23ca0*/  @!P0 LDG.E.U8 R21, desc[UR8][R16.64] ;  /* 0x0000000810158981 */ /* 0x0000a4000c1e1100 */
[----:B0-----:R-:W-:Y:S02]  /*23cb0*/  @!P0 IMAD.MOV.U32 R16, RZ, RZ, R7 ;  /* 0x000000ffff108224 */ /* 0x001fe400078e0007 */
[----:B------:R-:W-:-:S05]  /*23cc0*/  @!P0 IMAD.MOV.U32 R17, RZ, RZ, R8 ;  /* 0x000000ffff118224 */ /* 0x000fca00078e0008 */
[----:B------:R3:W5:Y:S02]  /*23cd0*/  @!P0 LDG.E.U8 R23, desc[UR8][R16.64] ;  /* 0x0000000810178981 */ /* 0x000764000c1e1100 */
[----:B---3--:R-:W-:Y:S02]  /*23ce0*/  @!P0 IMAD.MOV.U32 R17, RZ, RZ, R6 ;  /* 0x000000ffff118224 */ /* 0x008fe400078e0006 */
[----:B------:R-:W-:-:S05]  /*23cf0*/  @!P0 IMAD.MOV.U32 R16, RZ, RZ, R5 ;  /* 0x000000ffff108224 */ /* 0x000fca00078e0005 */
[----:B------:R0:W3:Y:S02]  /*23d00*/  @!P0 LDG.E.U8 R25, desc[UR8][R16.64] ;  /* 0x0000000810198981 */ /* 0x0000e4000c1e1100 */
[----:B0-----:R-:W-:Y:S02]  /*23d10*/  @!P0 IMAD.MOV.U32 R16, RZ, RZ, R3 ;  /* 0x000000ffff108224 */ /* 0x001fe400078e0003 */
[----:B------:R-:W-:-:S05]  /*23d20*/  @!P0 IMAD.MOV.U32 R17, RZ, RZ, R4 ;  /* 0x000000ffff118224 */ /* 0x000fca00078e0004 */
[----:B------:R4:W3:Y:S02]  /*23d30*/  @!P0 LDG.E.U8 R27, desc[UR8][R16.64] ;  /* 0x00000008101b8981 */ /* 0x0008e4000c1e1100 */
[----:B----4-:R-:W-:Y:S02]  /*23d40*/  @!P0 IMAD.MOV.U32 R16, RZ, RZ, R0 ;  /* 0x000000ffff108224 */ /* 0x010fe400078e0000 */
[----:B------:R-:W-:-:S05]  /*23d50*/  @!P0 IMAD.MOV.U32 R17, RZ, RZ, R2 ;  /* 0x000000ffff118224 */ /* 0x000fca00078e0002 */
[----:B------:R0:W4:Y:S01]  /*23d60*/  @!P0 LDG.E.U8 R28, desc[UR8][R16.64] ;  /* 0x00000008101c8981 */ /* 0x000122000c1e1100 */
[----:B------:R-:W0:Y:S02]  /*23d70*/  S2R R29, SR_TID.X ;  /* 0x00000000001d7919 */ /* 0x000e240000002100 */
[----:B0-----:R-:W-:Y:S01]  /*23d80*/  SHF.R.U32.HI R16, RZ, 0x2, R29 ;  /* 0x00000002ff107819 */ /* 0x001fe2000001161d */
[----:B------:R-:W-:-:S03]  /*23d90*/  IMAD.SHL.U32 R0, R29, 0x40, RZ ;  /* 0x000000401d007824 */ /* 0x000fc600078e00ff */
[----:B------:R-:W-:Y:S01]  /*23da0*/  SGXT.U32 R16, R16, 0x3 ;  /* 0x000000031010781a */ /* 0x000fe20000000000 */
[----:B------:R-:W-:-:S03]  /*23db0*/  IMAD.SHL.U32 R17, R29, 0x8, RZ ;  /* 0x000000081d117824 */ /* 0x000fc600078e00ff */
[----:B------:R-:W-:Y:S02]  /*23dc0*/  LOP3.LUT R16, R16, 0x40, R0, 0xf8, !PT ;  /* 0x0000004010107812 */ /* 0x000fe400078ef800 */
[----:B------:R-:W-:-:S04]  /*23dd0*/  LOP3.LUT R0, R0, 0x1c0, RZ, 0xc0, !PT ;  /* 0x000001c000007812 */ /* 0x000fc800078ec0ff */
[----:B------:R-:W-:Y:S01]  /*23de0*/  LOP3.LUT R0, R0, 0x30, R17, 0xf8, !PT ;  /* 0x0000003000007812 */ /* 0x000fe200078ef811 */
[----:B------:R-:W-:-:S05]  /*23df0*/  IMAD.SHL.U32 R17, R29, 0x2, RZ ;  /* 0x000000021d117824 */ /* 0x000fca00078e00ff */
[----:B------:R-:W-:Y:S02]  /*23e00*/  LOP3.LUT R0, R0, 0x30, R17, 0x78, !PT ;  /* 0x0000003000007812 */ /* 0x000fe400078e7811 */
[----:B------:R-:W-:Y:S01]  /*23e10*/  SHF.R.S32.HI R17, RZ, 0x1, R29 ;  /* 0x00000001ff117819 */ /* 0x000fe2000001141d */
[----:B------:R-:W-:-:S03]  /*23e20*/  IMAD.SHL.U32 R2, R29, 0x10, RZ ;  /* 0x000000101d027824 */ /* 0x000fc600078e00ff */
[----:B------:R-:W-:-:S04]  /*23e30*/  SGXT R17, R17, 0x1 ;  /* 0x000000011111781a */ /* 0x000fc80000000200 */
[----:B------:R-:W-:Y:S02]  /*23e40*/  LOP3.LUT R16, R16, 0x88, R17, 0xf8, !PT ;  /* 0x0000008810107812 */ /* 0x000fe400078ef811 */
[----:B------:R-:W-:Y:S01]  /*23e50*/  LOP3.LUT R17, R2, 0x200, RZ, 0xc0, !PT ;  /* 0x0000020002117812 */ /* 0x000fe200078ec0ff */
[----:B------:R-:W-:Y:S04]  /*23e60*/  STL [R1+0x1040], R19 ;  /* 0x0010401301007387 */ /* 0x000fe80000100800 */
[----:B------:R-:W-:Y:S04]  /*23e70*/  LDS.U8 R3, [R16+UR5+0x10] ;  /* 0x0000100510037984 */ /* 0x000fe80008000000 */
[----:B------:R-:W-:Y:S01]  /*23e80*/  LDS.U8 R2, [R16+UR5+0x20] ;  /* 0x0000200510027984 */ /* 0x000fe20008000000 */
[----:B------:R-:W-:-:S03]  /*23e90*/  IADD3 R0, R0, UR5, R17 ;  /* 0x0000000500007c10 */ /* 0x000fc6000fffe011 */
[----:B--2---:R-:W-:Y:S04]  /*23ea0*/  STL [R1+0x1044], R21 ;  /* 0x0010441501007387 */ /* 0x004fe80000100800 */
[----:B-----5:R-:W-:Y:S04]  /*23eb0*/  STL [R1+0x1048], R23 ;  /* 0x0010481701007387 */ /* 0x020fe80000100800 */
[----:B---3--:R-:W-:Y:S04]  /*23ec0*/  STL [R1+0x104c], R25 ;  /* 0x00104c1901007387 */ /* 0x008fe80000100800 */
[----:B------:R-:W-:Y:S04]  /*23ed0*/  STL [R1+0x1050], R27 ;  /* 0x0010501b01007387 */ /* 0x000fe80000100800 */
[----:B----4-:R-:W-:Y:S04]  /*23ee0*/  STL [R1+0x1054], R28 ;  /* 0x0010541c01007387 */ /* 0x010fe80000100800 */
[----:B------:R-:W-:Y:S04]  /*23ef0*/  STL [R1+0x1058], R0 ;  /* 0x0010580001007387 */ /* 0x000fe80000100800 */
[----:B------:R-:W0:Y:S04]  /*23f00*/  LDS.U8 R0, [R16+UR5] ;  /* 0x0000000510007984 */ /* 0x000e280008000000 */
[----:B0-----:R-:W-:Y:S04]  /*23f10*/  STL [R1+0x10], R0 ;  /* 0x0000100001007387 */ /* 0x001fe80000100800 */
[----:B------:R-:W0:Y:S04]  /*23f20*/  LDS.U8 R0, [R16+UR5+0x30] ;  /* 0x0000300510007984 */ /* 0x000e280008000000 */
[----:B------:R-:W-:Y:S04]  /*23f30*/  STL [R1+0x8], R3 ;  /* 0x0000080301007387 */ /* 0x000fe80000100800 */
[----:B------:R-:W1:Y:S04]  /*23f40*/  LDS.U8 R3, [R16+UR5+0x100] ;  /* 0x0001000510037984 */ /* 0x000e680008000000 */
[----:B------:R-:W-:Y:S04]  /*23f50*/  STL [R1+0x3a0], R2 ;  /* 0x0003a00201007387 */ /* 0x000fe80000100800 */
[----:B------:R-:W2:Y:S04]  /*23f60*/  LDS.U8 R2, [R16+UR5+0x110] ;  /* 0x0001100510027984 */ /* 0x000ea80008000000 */
[----:B0-----:R-:W-:Y:S04]  /*23f70*/  STL [R1+0x39c], R0 ;  /* 0x00039c0001007387 */ /* 0x001fe80000100800 */
[----:B------:R-:W0:Y:S04]  /*23f80*/  LDS.U8 R0, [R16+UR5+0x120] ;  /* 0x0001200510007984 */ /* 0x000e280008000000 */
[----:B-1----:R-:W-:Y:S04]  /*23f90*/  STL [R1+0x2c], R3 ;  /* 0x00002c0301007387 */ /* 0x002fe80000100800 */
[----:B------:R-:W1:Y:S04]  /*23fa0*/  LDS.U8 R3, [R16+UR5+0x130] ;  /* 0x0001300510037984 */ /* 0x000e680008000000 */
[----:B--2---:R-:W-:Y:S04]  /*23fb0*/  STL [R1+0x28], R2 ;  /* 0x0000280201007387 */ /* 0x004fe80000100800 */
        /* <DEDUP_REMOVED lines=12> */
[----:B------:R-:W2:Y:S01]  /*24080*/  LDS.U8 R2, [R16+UR5+0x320] ;  /* 0x0003200510027984 */ /* 0x000ea20008000000 */
[----:B------:R-:W-:-:S03]  /*24090*/  LOP3.LUT R17, R16, 0x8, RZ, 0x3c, !PT ;  /* 0x0000000810117812 */ /* 0x000fc600078e3cff */
[----:B0-----:R-:W-:Y:S04]  /*240a0*/  STL [R1+0x4f4], R0 ;  /* 0x0004f40001007387 */ /* 0x001fe80000100800 */
[----:B------:R-:W0:Y:S04]  /*240b0*/  LDS.U8 R0, [R16+UR5+0x330] ;  /* 0x0003300510007984 */ /* 0x000e280008000000 */
[----:B-1----:R-:W-:Y:S04]  /*240c0*/  STL [R1+0x4f0], R3 ;  /* 0x0004f00301007387 */ /* 0x002fe80000100800 */
[----:B------:R-:W1:Y:S04]  /*240d0*/  LDS.U8 R3, [R17+UR5] ;  /* 0x0000000511037984 */ /* 0x000e680008000000 */
        /* <DEDUP_REMOVED lines=26> */
[----:B0-----:R0:W-:Y:S04]  /*24280*/  STL [R1+0xd90], R0 ;  /* 0x000d900001007387 */ /* 0x0011e80000100800 */
[----:B-1----:R-:W-:Y:S01]  /*24290*/  STL [R1+0x4fc], R3 ;  /* 0x0004fc0301007387 */ /* 0x002fe20000100800 */
[----:B0-----:R-:W-:-:S05]  /*242a0*/  LOP3.LUT R0, R29, 0x3f, RZ, 0xc0, !PT ;  /* 0x0000003f1d007812 */ /* 0x001fca00078ec0ff */
[----:B------:R-:W-:Y:S04]  /*242b0*/  STL [R1+0x10d4], R0 ;  /* 0x0010d40001007387 */ /* 0x000fe80000100800 */
[----:B------:R-:W0:Y:S04]  /*242c0*/  LDS.U8 R0, [R17+UR5+0x320] ;  /* 0x0003200511007984 */ /* 0x000e280008000000 */
[----:B------:R-:W1:Y:S04]  /*242d0*/  LDS.U8 R17, [R17+UR5+0x330] ;  /* 0x0003300511117984 */ /* 0x000e680008000000 */
[----:B--2---:R2:W-:Y:S04]  /*242e0*/  STL [R1+0x4f8], R2 ;  /* 0x0004f80201007387 */ /* 0x0045e80000100800 */
        /* <DEDUP_REMOVED lines=10> */
[----:B--2---:R-:W2:Y:S04]  /*24390*/  LDL.LU R2, [R1+0x434] ;  /* 0x0004340001027983 */ /* 0x004ea80000300800 */
[----:B------:R-:W2:Y:S04]  /*243a0*/  LDL.LU R7, [R1+0x418] ;  /* 0x0004180001077983 */ /* 0x000ea80000300800 */
        /* <DEDUP_REMOVED lines=14> */
[----:B------:R-:W2:Y:S01]  /*24490*/  LDL.LU R29, [R1+0x314] ;  /* 0x00031400011d7983 */ /* 0x000ea20000300800 */
[----:B------:R-:W-:Y:S06]  /*244a0*/  BAR.SYNC.DEFER_BLOCKING 0x0 ;  /* 0x0000000000007b1d */ /* 0x000fec0000010000 */
[----:B0-----:R0:W-:Y:S04]  /*244b0*/  STL [R1+0xd9c], R0 ;  /* 0x000d9c0001007387 */ /* 0x0011e80000100800 */
[----:B0-----:R-:W3:Y:S04]  /*244c0*/  LDL.LU R0, [R1+0x10d4] ;  /* 0x0010d40001007983 */ /* 0x001ee80000300800 */
[----:B-1----:R0:W-:Y:S04]  /*244d0*/  STL [R1+0xd8c], R17 ;  /* 0x000d8c1101007387 */ /* 0x0021e80000100800 */
[----:B0-----:R-:W3:Y:S04]  /*244e0*/  LDL.LU R17, [R1+0x4d8] ;  /* 0x0004d80001117983 */ /* 0x001ee80000300800 */
[----:B---3--:R0:W-:Y:S04]  /*244f0*/  STS.U8 [R0+UR5], R17 ;  /* 0x0000001100007988 */ /* 0x0081e80008000005 */
[----:B0-----:R-:W3:Y:S04]  /*24500*/  LDL.LU R17, [R1+0x2d4] ;  /* 0x0002d40001117983 */ /* 0x001ee80000300800 */
[----:B---3--:R0:W-:Y:S04]  /*24510*/  STL [R1+0x10c8], R17 ;  /* 0x0010c81101007387 */ /* 0x0081e80000100800 */
[----:B0-----:R-:W3:Y:S04]  /*24520*/  LDL.LU R17, [R1+0x2d8] ;  /* 0x0002d80001117983 */ /* 0x001ee80000300800 */
[----:B---3--:R0:W-:Y:S04]  /*24530*/  STL [R1+0x10cc], R17 ;  /* 0x0010cc1101007387 */ /* 0x0081e80000100800 */
[----:B0-----:R-:W3:Y:S04]  /*24540*/  LDL.LU R17, [R1+0x2f4] ;  /* 0x0002f40001117983 */ /* 0x001ee80000300800 */
[----:B------:R-:W-:Y:S04]  /*24550*/  STS.U8 [R0+UR5+0x40], R16 ;  /* 0x0000401000007988 */ /* 0x000fe80008000005 */
[----:B----4-:R-:W-:Y:S04]  /*24560*/  STS.U8 [R0+UR5+0x200], R28 ;  /* 0x0002001c00007988 */ /* 0x010fe80008000005 */
[----:B-----5:R-:W-:Y:S04]  /*24570*/  STS.U8 [R0+UR5+0x240], R27 ;  /* 0x0002401b00007988 */ /* 0x020fe80008000005 */
[----:B------:R-:W-:Y:S04]  /*24580*/  STS.U8 [R0+UR5+0x400], R25 ;  /* 0x0004001900007988 */ /* 0x000fe80008000005 */
[----:B------:R-:W-:Y:S04]  /*24590*/  STS.U8 [R0+UR5+0x440], R23 ;  /* 0x0004401700007988 */ /* 0x000fe80008000005 */
[----:B------:R-:W-:Y:S04]  /*245a0*/  STS.U8 [R0+UR5+0x600], R21 ;  /* 0x0006001500007988 */ /* 0x000fe80008000005 */
[----:B------:R-:W-:Y:S04]  /*245b0*/  STS.U8 [R0+UR5+0x640], R19 ;  /* 0x0006401300007988 */ /* 0x000fe80008000005 */
[----:B------:R-:W-:Y:S04]  /*245c0*/  STS.U8 [R0+UR5+0x800], R15 ;  /* 0x0008000f00007988 */ /* 0x000fe80008000005 */
[----:B------:R-:W-:Y:S04]  /*245d0*/  STS.U8 [R0+UR5+0x840], R5 ;  /* 0x0008400500007988 */ /* 0x000fe80008000005 */
[----:B------:R-:W-:Y:S04]  /*245e0*/  STS.U8 [R0+UR5+0xa00], R6 ;  /* 0x000a000600007988 */ /* 0x000fe80008000005 */
[----:B--2---:R-:W-:Y:S04]  /*245f0*/  STS.U8 [R0+UR5+0xa40], R2 ;  /* 0x000a400200007988 */ /* 0x004fe80008000005 */
[----:B------:R-:W-:Y:S04]  /*24600*/  STS.U8 [R0+UR5+0xc00], R7 ;  /* 0x000c000700007988 */ /* 0x000fe80008000005 */
[----:B------:R-:W-:Y:S04]  /*24610*/  STS.U8 [R0+UR5+0xc40], R8 ;  /* 0x000c400800007988 */ /* 0x000fe80008000005 */
[----:B---3--:R0:W-:Y:S04]  /*24620*/  STL [R1+0x10d0], R17 ;  /* 0x0010d01101007387 */ /* 0x0081e80000100800 */
        /* <DEDUP_REMOVED lines=13> */
[----:B------:R0:W-:Y:S04]  /*24700*/  STS.U8 [R0+UR5+0xe00], R3 ;  /* 0x000e000300007988 */ /* 0x0001e80008000005 */
[----:B------:R-:W5:Y:S04]  /*24710*/  LDL.LU R8, [R1+0x150] ;  /* 0x0001500001087983 */ /* 0x000f680000300800 */
[----:B------:R1:W-:Y:S04]  /*24720*/  STS.U8 [R0+UR5+0xe40], R9 ;  /* 0x000e400900007988 */ /* 0x0003e80008000005 */
[----:B------:R1:W-:Y:S04]  /*24730*/  STS.U8 [R0+UR5+0x1000], R18 ;  /* 0x0010001200007988 */ /* 0x0003e80008000005 */
[----:B------:R1:W-:Y:S04]  /*24740*/  STS.U8 [R0+UR5+0x1040], R24 ;  /* 0x0010401800007988 */ /* 0x0003e80008000005 */
[----:B------:R1:W-:Y:S04]  /*24750*/  STS.U8 [R0+UR5+0x1200], R26 ;  /* 0x0012001a00007988 */ /* 0x0003e80008000005 */
[----:B------:R1:W-:Y:S04]  /*24760*/  STS.U8 [R0+UR5+0x1240], R10 ;  /* 0x0012400a00007988 */ /* 0x0003e80008000005 */
[----:B0-----:R-:W5:Y:S04]  /*24770*/  LDL.LU R3, [R1+0x14c] ;  /* 0x00014c0001037983 */ /* 0x001f680000300800 */
[----:B-1----:R-:W5:Y:S04]  /*24780*/  LDL.LU R9, [R1+0x130] ;  /* 0x0001300001097983 */ /* 0x002f680000300800 */
        /* <DEDUP_REMOVED lines=18> */
[----:B0-----:R-:W5:Y:S04]  /*248b0*/  LDL.LU R22, [R1+0xc8] ;  /* 0x0000c80001167983 */ /* 0x001f680000300800 */
[----:B-1----:R-:W5:Y:S04]  /*248c0*/  LDL.LU R29, [R1+0xc4] ;  /* 0x0000c400011d7983 */ /* 0x002f680000300800 */
[----:B--2---:R0:W-:Y:S04]  /*248d0*/  STS.U8 [R0+UR5+0x1c00], R17 ;  /* 0x001c001100007988 */ /* 0x0041e80008000005 */
[----:B0-----:R-:W2:Y:S04]  /*248e0*/  LDL.LU R17, [R1+0x10d0] ;  /* 0x0010d00001117983 */ /* 0x001ea80000300800 */
[----:B--2---:R0:W-:Y:S04]  /*248f0*/  STS.U8 [R0+UR5+0x1c40], R17 ;  /* 0x001c401100007988 */ /* 0x0041e80008000005 */
[----:B0-----:R-:W2:Y:S04]  /*24900*/  LDL.LU R17, [R1+0x10cc] ;  /* 0x0010cc0001117983 */ /* 0x001ea80000300800 */
[----:B--2---:R0:W-:Y:S04]  /*24910*/  STS.U8 [R0+UR5+0x1e00], R17 ;  /* 0x001e001100007988 */ /* 0x0041e80008000005 */
[----:B0-----:R-:W2:Y:S04]  /*24920*/  LDL.LU R17, [R1+0x10c8] ;  /* 0x0010c80001117983 */ /* 0x001ea80000300800 */
[----:B--2---:R-:W-:Y:S04]  /*24930*/  STS.U8 [R0+UR5+0x1e40], R17 ;  /* 0x001e401100007988 */ /* 0x004fe80008000005 */
[----:B---3--:R0:W-:Y:S04]  /*24940*/  STS.U8 [R0+UR5+0x2000], R16 ;  /* 0x0020001000007988 */ /* 0x0081e80008000005 */
[----:B0-----:R-:W2:Y:S04]  /*24950*/  LDL.LU R16, [R1+0xc0] ;  /* 0x0000c00001107983 */ /* 0x001ea80000300800 */
[----:B------:R-:W3:Y:S04]  /*24960*/  LDL.LU R17, [R1+0xac] ;  /* 0x0000ac0001117983 */ /* 0x000ee80000300800 */
[----:B---3--:R0:W-:Y:S04]  /*24970*/  STL [R1+0x10c0], R17 ;  /* 0x0010c01101007387 */ /* 0x0081e80000100800 */
[----:B0-----:R-:W3:Y:S04]  /*24980*/  LDL.LU R17, [R1+0xb4] ;  /* 0x0000b40001117983 */ /* 0x001ee80000300800 */
        /* <DEDUP_REMOVED lines=13> */
[----:B---3--:R0:W-:Y:S04]  /*24a60*/  STL [R1+0x10c4], R17 ;  /* 0x0010c41101007387 */ /* 0x0081e80000100800 */
[----:B0-----:R-:W3:Y:S04]  /*24a70*/  LDL.LU R17, [R1+0xbc] ;  /* 0x0000bc0001117983 */ /* 0x001ee80000300800 */
        /* <DEDUP_REMOVED lines=14> */
[----:B------:R-:W5:Y:S04]  /*24b60*/  LDL.LU R3, [R1+0x42c] ;  /* 0x00042c0001037983 */ /* 0x000f680000300800 */
[----:B------:R2:W-:Y:S04]  /*24b70*/  STS.U8 [R0+UR5+0x3000], R24 ;  /* 0x0030001800007988 */ /* 0x0005e80008000005 */
[----:B------:R2:W-:Y:S04]  /*24b80*/  STS.U8 [R0+UR5+0x3040], R26 ;  /* 0x0030401a00007988 */ /* 0x0005e80008000005 */
[----:B------:R2:W-:Y:S04]  /*24b90*/  STS.U8 [R0+UR5+0x3200], R10 ;  /* 0x0032000a00007988 */ /* 0x0005e80008000005 */
[----:B------:R2:W-:Y:S04]  /*24ba0*/  STS.U8 [R0+UR5+0x3240], R11 ;  /* 0x0032400b00007988 */ /* 0x0005e80008000005 */
[----:B0-----:R-:W5:Y:S04]  /*24bb0*/  LDL.LU R9, [R1+0x410] ;  /* 0x0004100001097983 */ /* 0x001f680000300800 */
[----:B-1----:R-:W5:Y:S04]  /*24bc0*/  LDL.LU R18, [R1+0x40c] ;  /* 0x00040c0001127983 */ /* 0x002f680000300800 */
[----:B------:R0:W-:Y:S04]  /*24bd0*/  STS.U8 [R0+UR5+0x3400], R12 ;  /* 0x0034000c00007988 */ /* 0x0001e80008000005 */
[----:B--2---:R-:W2:Y:S04]  /*24be0*/  LDL.LU R24, [R1+0x3f0] ;  /* 0x0003f00001187983 */ /* 0x004ea80000300800 */
[----:B------:R-:W2:Y:S04]  /*24bf0*/  LDL.LU R26, [R1+0x3ec] ;  /* 0x0003ec00011a7983 */ /* 0x000ea80000300800 */
[----:B------:R-:W5:Y:S04]  /*24c00*/  LDL.LU R10, [R1+0x3d0] ;  /* 0x0003d000010a7983 */ /* 0x000f680000300800 */
[----:B------:R1:W-:Y:S04]  /*24c10*/  STS.U8 [R0+UR5+0x3440], R4 ;  /* 0x0034400400007988 */ /* 0x0003e80008000005 */
[----:B------:R-:W2:Y:S04]  /*24c20*/  LDL.LU R11, [R1+0x3cc] ;  /* 0x0003cc00010b7983 */ /* 0x000ea80000300800 */
[----:B------:R1:W-:Y:S04]  /*24c30*/  STS.U8 [R0+UR5+0x3600], R13 ;  /* 0x0036000d00007988 */ /* 0x0003e80008000005 */
[----:B0-----:R-:W2:Y:S04]  /*24c40*/  LDL.LU R12, [R1+0x390] ;  /* 0x00039000010c7983 */ /* 0x001ea80000300800 */
[----:B------:R0:W-:Y:S04]  /*24c50*/  STS.U8 [R0+UR5+0x3640], R14 ;  /* 0x0036400e00007988 */ /* 0x0001e80008000005 */
[----:B------:R0:W-:Y:S04]  /*24c60*/  STS.U8 [R0+UR5+0x3800], R20 ;  /* 0x0038001400007988 */ /* 0x0001e80008000005 */
[----:B------:R0:W-:Y:S04]  /*24c70*/  STS.U8 [R0+UR5+0x3840], R22 ;  /* 0x0038401600007988 */ /* 0x0001e80008000005 */
[----:B------:R0:W-:Y:S04]  /*24c80*/  STS.U8 [R0+UR5+0x3a00], R29 ;  /* 0x003a001d00007988 */ /* 0x0001e80008000005 */
[----:B-1----:R-:W2:Y:S04]  /*24c90*/  LDL.LU R4, [R1+0x38c] ;  /* 0x00038c0001047983 */ /* 0x002ea80000300800 */
[----:B------:R-:W-:Y:S04]  /*24ca0*/  STS.U8 [R0+UR5+0x3a40], R16 ;  /* 0x003a401000007988 */ /* 0x000fe80008000005 */
[----:B------:R-:W2:Y:S04]  /*24cb0*/  LDL.LU R13, [R1+0x370] ;  /* 0x00037000010d7983 */ /* 0x000ea80000300800 */
[----:B0-----:R-:W2:Y:S04]  /*24cc0*/  LDL.LU R14, [R1+0x36c] ;  /* 0x00036c00010e7983 */ /* 0x001ea80000300800 */
[----:B------:R-:W2:Y:S04]  /*24cd0*/  LDL.LU R20, [R1+0x350] ;  /* 0x0003500001147983 */ /* 0x000ea80000300800 */
[----:B------:R-:W2:Y:S04]  /*24ce0*/  LDL.LU R22, [R1+0x34c] ;  /* 0x00034c0001167983 */ /* 0x000ea80000300800 */
[----:B------:R-:W2:Y:S04]  /*24cf0*/  LDL.LU R29, [R1+0x330] ;  /* 0x00033000011d7983 */ /* 0x000ea80000300800 */
[----:B---3--:R0:W-:Y:S04]  /*24d00*/  STS.U8 [R0+UR5+0x3c00], R17 ;  /* 0x003c001100007988 */ /* 0x0081e80008000005 */
[----:B0-----:R-:W3:Y:S01]  /*24d10*/  LDL.LU R17, [R1+0x10c4] ;  /* 0x0010c40001117983 */ /* 0x001ee20000300800 */
[----:B------:R-:W-:-:S03]  /*24d20*/  LOP3.LUT R16, R0, 0x10, RZ, 0x3c, !PT ;  /* 0x0000001000107812 */ /* 0x000fc600078e3cff */
[----:B---3--:R0:W-:Y:S04]  /*24d30*/  STS.U8 [R0+UR5+0x3c40], R17 ;  /* 0x003c401100007988 */ /* 0x0081e80008000005 */
[----:B0-----:R-:W3:Y:S04]  /*24d40*/  LDL.LU R17, [R1+0x10c0] ;  /* 0x0010c00001117983 */ /* 0x001ee80000300800 */
[----:B---3--:R-:W-:Y:S04]  /*24d50*/  STS.U8 [R0+UR5+0x3e00], R17 ;  /* 0x003e001100007988 */ /* 0x008fe80008000005 */
[----:B----4-:R-:W-:Y:S04]  /*24d60*/  STS.U8 [R0+UR5+0x3e40], R28 ;  /* 0x003e401c00007988 */ /* 0x010fe80008000005 */
[----:B-----5:R0:W-:Y:S04]  /*24d70*/  STS.U8 [R16+UR5+0x1080], R10 ;  /* 0x0010800a10007988 */ /* 0x0201e80008000005 */
[----:B0-----:R-:W3:Y:S04]  /*24d80*/  LDL.LU R10, [R1+0x2f0] ;  /* 0x0002f000010a7983 */ /* 0x001ee80000300800 */
[----:B---3--:R0:W-:Y:S04]  /*24d90*/  STL [R1+0x10b4], R10 ;  /* 0x0010b40a01007387 */ /* 0x0081e80000100800 */
[----:B0-----:R-:W3:Y:S04]  /*24da0*/  LDL.LU R10, [R1+0x30c] ;  /* 0x00030c00010a7983 */ /* 0x001ee80000300800 */
[----:B---3--:R0:W-:Y:S04]  /*24db0*/  STL [R1+0x10b8], R10 ;  /* 0x0010b80a01007387 */ /* 0x0081e80000100800 */
[----:B0-----:R-:W3:Y:S04]  /*24dc0*/  LDL.LU R10, [R1+0x310] ;  /* 0x00031000010a7983 */ /* 0x001ee80000300800 */
[----:B--2---:R-:W-:Y:S04]  /*24dd0*/  STS.U8 [R16+UR5+0x10c0], R11 ;  /* 0x0010c00b10007988 */ /* 0x004fe80008000005 */
        /* <DEDUP_REMOVED lines=51> */
[----:B------:R-:W5:Y:S04]  /*25110*/  LDL.LU R29, [R1+0x4] ;  /* 0x00000400011d7983 */ /* 0x000f680000300800 */
[----:B--2---:R0:W-:Y:S04]  /*25120*/  STS.U8 [R16+UR5+0x18c0], R10 ;  /* 0x0018c00a10007988 */ /* 0x0041e80008000005 */
[----:B0-----:R-:W2:Y:S04]  /*25130*/  LDL.LU R10, [R1+0x10bc] ;  /* 0x0010bc00010a7983 */ /* 0x001ea80000300800 */
[----:B--2---:R0:W-:Y:S04]  /*25140*/  STS.U8 [R16+UR5+0x1a80], R10 ;  /* 0x001a800a10007988 */ /* 0x0041e80008000005 */
[----:B0-----:R-:W2:Y:S04]  /*25150*/  LDL.LU R10, [R1+0x10b8] ;  /* 0x0010b800010a7983 */ /* 0x001ea80000300800 */
[----:B--2---:R0:W-:Y:S04]  /*25160*/  STS.U8 [R16+UR5+0x1ac0], R10 ;  /* 0x001ac00a10007988 */ /* 0x0041e80008000005 */
[----:B0-----:R-:W2:Y:S04]  /*25170*/  LDL.LU R10, [R1+0x10b4] ;  /* 0x0010b400010a7983 */ /* 0x001ea80000300800 */
[----:B---3--:R-:W-:Y:S04]  /*25180*/  STS.U8 [R16+UR5+0x1cc0], R11 ;  /* 0x001cc00b10007988 */ /* 0x008fe80008000005 */
        /* <DEDUP_REMOVED lines=15> */
[----:B--2---:R0:W-:Y:S04]  /*25280*/  STS.U8 [R16+UR5+0x1c80], R10 ;  /* 0x001c800a10007988 */ /* 0x0041e80008000005 */
[----:B0-----:R-:W2:Y:S04]  /*25290*/  LDL.LU R10, [R1+0x10b0] ;  /* 0x0010b000010a7983 */ /* 0x001ea80000300800 */
[----:B------:R-:W3:Y:S04]  /*252a0*/  LDL.LU R11, [R1+0x10ac] ;  /* 0x0010ac00010b7983 */ /* 0x000ee80000300800 */
[----:B------:R-:W4:Y:S04]  /*252b0*/  LDL.LU R12, [R1+0x10a8] ;  /* 0x0010a800010c7983 */ /* 0x000f280000300800 */
[----:B------:R-:W5:Y:S04]  /*252c0*/  LDL.LU R4, [R1+0x10a4] ;  /* 0x0010a40001047983 */ /* 0x000f680000300800 */
[----:B------:R-:W2:Y:S04]  /*252d0*/  LDL.LU R13, [R1+0x10a0] ;  /* 0x0010a000010d7983 */ /* 0x000ea80000300800 */
[----:B------:R-:W3:Y:S04]  /*252e0*/  LDL.LU R14, [R1+0x109c] ;  /* 0x00109c00010e7983 */ /* 0x000ee80000300800 */
[----:B------:R-:W4:Y:S04]  /*252f0*/  LDL.LU R20, [R1+0x1098] ;  /* 0x0010980001147983 */ /* 0x000f280000300800 */
[----:B------:R-:W5:Y:S04]  /*25300*/  LDL.LU R22, [R1+0x1094] ;  /* 0x0010940001167983 */ /* 0x000f680000300800 */
[----:B------:R-:W3:Y:S04]  /*25310*/  LDL.LU R17, [R1+0x488] ;  /* 0x0004880001117983 */ /* 0x000ee80000300800 */
        /* <DEDUP_REMOVED lines=8> */
[----:B------:R0:W-:Y:S04]  /*253a0*/  STS.U8 [R16+UR5+0x2cc0], R5 ;  /* 0x002cc00510007988 */ /* 0x0001e80008000005 */
[----:B------:R1:W-:Y:S04]  /*253b0*/  STS.U8 [R16+UR5+0x2e80], R6 ;  /* 0x002e800610007988 */ /* 0x0003e80008000005 */
[----:B------:R1:W-:Y:S04]  /*253c0*/  STS.U8 [R16+UR5+0x2ec0], R2 ;  /* 0x002ec00210007988 */ /* 0x0003e80008000005 */
[----:B------:R1:W-:Y:S04]  /*253d0*/  STS.U8 [R16+UR5+0x3080], R7 ;  /* 0x0030800710007988 */ /* 0x0003e80008000005 */
[----:B------:R1:W-:Y:S04]  /*253e0*/  STS.U8 [R16+UR5+0x30c0], R8 ;  /* 0x0030c00810007988 */ /* 0x0003e80008000005 */
[----:B------:R1:W-:Y:S04]  /*253f0*/  STS.U8 [R16+UR5+0x3280], R3 ;  /* 0x0032800310007988 */ /* 0x0003e80008000005 */
[----:B0-----:R-:W3:Y:S04]  /*25400*/  LDL.LU R5, [R1+0x404] ;  /* 0x0004040001057983 */ /* 0x001ee80000300800 */
[----:B-1----:R-:W3:Y:S04]  /*25410*/  LDL.LU R6, [R1+0x3e8] ;  /* 0x0003e80001067983 */ /* 0x002ee80000300800 */
[----:B------:R-:W3:Y:S04]  /*25420*/  LDL.LU R2, [R1+0x3e4] ;  /* 0x0003e40001027983 */ /* 0x000ee80000300800 */
[----:B------:R-:W3:Y:S04]  /*25430*/  LDL.LU R7, [R1+0x3c8] ;  /* 0x0003c80001077983 */ /* 0x000ee80000300800 */
[----:B------:R-:W3:Y:S04]  /*25440*/  LDL.LU R8, [R1+0x3bc] ;  /* 0x0003bc0001087983 */ /* 0x000ee80000300800 */
[----:B------:R0:W-:Y:S04]  /*25450*/  STS.U8 [R16+UR5+0x32c0], R9 ;  /* 0x0032c00910007988 */ /* 0x0001e80008000005 */
[----:B------:R-:W3:Y:S04]  /*25460*/  LDL.LU R3, [R1+0x388] ;  /* 0x0003880001037983 */ /* 0x000ee80000300800 */
        /* <DEDUP_REMOVED lines=9> */
[----:B--2---:R0:W-:Y:S02]  /*25500*/  STS.U8 [R16+UR5+0x3ac0], R13 ;  /* 0x003ac00d10007988 */ /* 0x0041e40008000005 */
[----:B0-----:R-:W0:Y:S02]  /*25510*/  S2R R13, SR_TID.X ;  /* 0x00000000000d7919 */ /* 0x001e240000002100 */
[----:B-----5:R1:W-:Y:S04]  /*25520*/  STS.U8 [R16+UR5+0x3880], R22 ;  /* 0x0038801610007988 */ /* 0x0203e80008000005 */
[----:B----4-:R2:W-:Y:S04]  /*25530*/  STS.U8 [R16+UR5+0x38c0], R20 ;  /* 0x0038c01410007988 */ /* 0x0105e80008000005 */
[----:B---3--:R3:W-:Y:S04]  /*25540*/  STS.U8 [R16+UR5+0x3a80], R14 ;  /* 0x003a800e10007988 */ /* 0x0087e80008000005 */
[----:B------:R4:W-:Y:S04]  /*25550*/  STS.U8 [R16+UR5+0x3c80], R4 ;  /* 0x003c800410007988 */ /* 0x0009e80008000005 */
[----:B------:R-:W-:Y:S04]  /*25560*/  STS.U8 [R16+UR5+0x3cc0], R12 ;  /* 0x003cc00c10007988 */ /* 0x000fe80008000005 */
[----:B------:R-:W-:Y:S04]  /*25570*/  STS.U8 [R16+UR5+0x3e80], R11 ;  /* 0x003e800b10007988 */ /* 0x000fe80008000005 */
[----:B------:R-:W-:Y:S04]  /*25580*/  STS.U8 [R16+UR5+0x3ec0], R10 ;  /* 0x003ec00a10007988 */ /* 0x000fe80008000005 */
[----:B-1----:R-:W5:Y:S04]  /*25590*/  LDL.LU R22, [R1+0x4a4] ;  /* 0x0004a40001167983 */ /* 0x002f680000300800 */
[----:B--2---:R-:W2:Y:S04]  /*255a0*/  LDL.LU R20, [R1+0x4a8] ;  /* 0x0004a80001147983 */ /* 0x004ea80000300800 */
[----:B---3--:R-:W3:Y:S04]  /*255b0*/  LDL.LU R14, [R1+0x4c4] ;  /* 0x0004c400010e7983 */ /* 0x008ee80000300800 */
[----:B----4-:R-:W4:Y:S01]  /*255c0*/  LDL.LU R4, [R1+0x4c8] ;  /* 0x0004c80001047983 */ /* 0x010f220000300800 */
[----:B0-----:R-:W-:-:S04]  /*255d0*/  LOP3.LUT R13, R13, 0x3f, RZ, 0xc0, !PT ;  /* 0x0000003f0d0d7812 */ /* 0x001fc800078ec0ff */
[----:B------:R-:W-:-:S05]  /*255e0*/  LOP3.LUT R13, R13, 0x20, RZ, 0x3c, !PT ;  /* 0x000000200d0d7812 */ /* 0x000fca00078e3cff */
[----:B------:R0:W-:Y:S04]  /*255f0*/  STS.U8 [R13+UR5+0xd00], R15 ;  /* 0x000d000f0d007988 */ /* 0x0001e80008000005 */
[----:B0-----:R-:W5:Y:S04]  /*25600*/  LDL.LU R15, [R1+0x304] ;  /* 0x00030400010f7983 */ /* 0x001f680000300800 */
[----:B-----5:R0:W-:Y:S04]  /*25610*/  STL [R1+0x1088], R15 ;  /* 0x0010880f01007387 */ /* 0x0201e80000100800 */
[----:B0-----:R-:W5:Y:S04]  /*25620*/  LDL.LU R15, [R1+0x308] ;  /* 0x00030800010f7983 */ /* 0x001f680000300800 */
[----:B-----5:R0:W-:Y:S04]  /*25630*/  STL [R1+0x108c], R15 ;  /* 0x00108c0f01007387 */ /* 0x0201e80000100800 */
[----:B0-----:R-:W5:Y:S04]  /*25640*/  LDL.LU R15, [R1+0x324] ;  /* 0x00032400010f7983 */ /* 0x001f680000300800 */
        /* <DEDUP_REMOVED lines=8> */
[----:B----4-:R-:W-:Y:S04]  /*256d0*/  STS.U8 [R13+UR5+0x100], R4 ;  /* 0x000100040d007988 */ /* 0x010fe80008000005 */
[----:B---3--:R-:W-:Y:S04]  /*256e0*/  STS.U8 [R13+UR5+0x140], R14 ;  /* 0x0001400e0d007988 */ /* 0x008fe80008000005 */
[----:B--2---:R-:W-:Y:S04]  /*256f0*/  STS.U8 [R13+UR5+0x300], R20 ;  /* 0x000300140d007988 */ /* 0x004fe80008000005 */
[----:B-----5:R0:W-:Y:S04]  /*25700*/  STL [R1+0x1090], R15 ;  /* 0x0010900f01007387 */ /* 0x0201e80000100800 */
        /* <DEDUP_REMOVED lines=39> */
[----:B------:R-:W5:Y:S04]  /*25980*/  LDL.LU R26, [R1] ;  /* 0x00000000011a7983 */ /* 0x000f680000300800 */
        /* <DEDUP_REMOVED lines=29> */
[----:B------:R-:W3:Y:S04]  /*25b60*/  LDL.LU R7, [R1+0x1074] ;  /* 0x0010740001077983 */ /* 0x000ee80000300800 */
[----:B------:R-:W4:Y:S04]  /*25b70*/  LDL.LU R8, [R1+0x1070] ;  /* 0x0010700001087983 */ /* 0x000f280000300800 */
        /* <DEDUP_REMOVED lines=11> */
[----:B------:R-:W4:Y:S01]  /*25c30*/  LDL.LU R0, [R1+0x3fc] ;  /* 0x0003fc0001007983 */ /* 0x000f220000300800 */
[----:B------:R-:W0:Y:S03]  /*25c40*/  S2R R4, SR_TID.X ;  /* 0x0000000000047919 */ /* 0x000e260000002100 */
[----:B------:R1:W-:Y:S04]  /*25c50*/  STS.U8 [R13+UR5+0x2f00], R28 ;  /* 0x002f001c0d007988 */ /* 0x0003e80008000005 */
[----:B------:R1:W-:Y:S04]  /*25c60*/  STS.U8 [R13+UR5+0x2f40], R27 ;  /* 0x002f401b0d007988 */ /* 0x0003e80008000005 */
[----:B------:R1:W-:Y:S04]  /*25c70*/  STS.U8 [R13+UR5+0x3100], R25 ;  /* 0x003100190d007988 */ /* 0x0003e80008000005 */
[----:B------:R0:W-:Y:S04]  /*25c80*/  STS.U8 [R13+UR5+0x3140], R23 ;  /* 0x003140170d007988 */ /* 0x0001e80008000005 */
[----:B------:R0:W-:Y:S04]  /*25c90*/  STS.U8 [R13+UR5+0x3300], R21 ;  /* 0x003300150d007988 */ /* 0x0001e80008000005 */
[----:B------:R0:W-:Y:S04]  /*25ca0*/  STS.U8 [R13+UR5+0x3340], R19 ;  /* 0x003340130d007988 */ /* 0x0001e80008000005 */
[----:B-1----:R-:W4:Y:S04]  /*25cb0*/  LDL.LU R28, [R1+0x3e0] ;  /* 0x0003e000011c7983 */ /* 0x002f280000300800 */
[----:B------:R-:W4:Y:S04]  /*25cc0*/  LDL.LU R27, [R1+0x3dc] ;  /* 0x0003dc00011b7983 */ /* 0x000f280000300800 */
[----:B------:R-:W4:Y:S04]  /*25cd0*/  LDL.LU R25, [R1+0x3b8] ;  /* 0x0003b80001197983 */ /* 0x000f280000300800 */
[----:B0-----:R-:W4:Y:S04]  /*25ce0*/  LDL.LU R23, [R1+0x3ac] ;  /* 0x0003ac0001177983 */ /* 0x001f280000300800 */
[----:B------:R-:W4:Y:S04]  /*25cf0*/  LDL.LU R21, [R1+0x380] ;  /* 0x0003800001157983 */ /* 0x000f280000300800 */
[----:B------:R0:W-:Y:S04]  /*25d00*/  STS.U8 [R13+UR5+0x3500], R3 ;  /* 0x003500030d007988 */ /* 0x0001e80008000005 */
[----:B------:R-:W4:Y:S04]  /*25d10*/  LDL.LU R19, [R1+0x37c] ;  /* 0x00037c0001137983 */ /* 0x000f280000300800 */
[----:B------:R1:W-:Y:S04]  /*25d20*/  STS.U8 [R13+UR5+0x3540], R24 ;  /* 0x003540180d007988 */ /* 0x0003e80008000005 */
[----:B------:R1:W-:Y:S04]  /*25d30*/  STS.U8 [R13+UR5+0x3700], R26 ;  /* 0x0037001a0d007988 */ /* 0x0003e80008000005 */
[----:B0-----:R-:W4:Y:S04]  /*25d40*/  LDL.LU R3, [R1+0x360] ;  /* 0x0003600001037983 */ /* 0x001f280000300800 */
[----:B-1----:R-:W4:Y:S04]  /*25d50*/  LDL.LU R24, [R1+0x35c] ;  /* 0x00035c0001187983 */ /* 0x002f280000300800 */
[----:B------:R-:W4:Y:S01]  /*25d60*/  LDL.LU R26, [R1+0x340] ;  /* 0x00034000011a7983 */ /* 0x000f220000300800 */
[----:B------:R-:W-:-:S04]  /*25d70*/  LOP3.LUT R4, R4, 0x3f, RZ, 0xc0, !PT ;  /* 0x0000003f04047812 */ /* 0x000fc800078ec0ff */
[----:B------:R-:W-:Y:S01]  /*25d80*/  LOP3.LUT R4, R4, 0x30, RZ, 0x3c, !PT ;  /* 0x0000003004047812 */ /* 0x000fe200078e3cff */
[----:B--2---:R-:W-:Y:S04]  /*25d90*/  STS.U8 [R13+UR5+0x3f40], R15 ;  /* 0x003f400f0d007988 */ /* 0x004fe80008000005 */
[----:B-----5:R-:W-:Y:S04]  /*25da0*/  STS.U8 [R13+UR5+0x3d00], R2 ;  /* 0x003d00020d007988 */ /* 0x020fe80008000005 */
[----:B---3--:R-:W-:Y:S04]  /*25db0*/  STS.U8 [R13+UR5+0x3b40], R7 ;  /* 0x003b40070d007988 */ /* 0x008fe80008000005 */
[----:B----4-:R-:W-:Y:S04]  /*25dc0*/  STS.U8 [R13+UR5+0x3b00], R8 ;  /* 0x003b00080d007988 */ /* 0x010fe80008000005 */
[----:B------:R-:W-:Y:S04]  /*25dd0*/  STS.U8 [R13+UR5+0x3940], R9 ;  /* 0x003940090d007988 */ /* 0x000fe80008000005 */
[----:B------:R-:W-:Y:S04]  /*25de0*/  STS.U8 [R13+UR5+0x3900], R18 ;  /* 0x003900120d007988 */ /* 0x000fe80008000005 */
[----:B------:R0:W-:Y:S04]  /*25df0*/  STS.U8 [R13+UR5+0x3740], R29 ;  /* 0x0037401d0d007988 */ /* 0x0001e80008000005 */
[----:B------:R-:W-:Y:S04]  /*25e00*/  STS.U8 [R13+UR5+0x3d40], R6 ;  /* 0x003d40060d007988 */ /* 0x000fe80008000005 */
[----:B------:R-:W-:Y:S04]  /*25e10*/  STS.U8 [R13+UR5+0x3f00], R5 ;  /* 0x003f00050d007988 */ /* 0x000fe80008000005 */
[----:B0-----:R-:W2:Y:S04]  /*25e20*/  LDL.LU R29, [R1+0x480] ;  /* 0x00048000011d7983 */ /* 0x001ea80000300800 */
[----:B------:R-:W3:Y:S04]  /*25e30*/  LDL.LU R18, [R1+0x49c] ;  /* 0x00049c0001127983 */ /* 0x000ee80000300800 */
[----:B------:R-:W4:Y:S04]  /*25e40*/  LDL.LU R9, [R1+0x4a0] ;  /* 0x0004a00001097983 */ /* 0x000f280000300800 */
[----:B------:R-:W5:Y:S04]  /*25e50*/  LDL.LU R8, [R1+0x4bc] ;  /* 0x0004bc0001087983 */ /* 0x000f680000300800 */
[----:B------:R-:W2:Y:S04]  /*25e60*/  LDL.LU R7, [R1+0x4c0] ;  /* 0x0004c00001077983 */ /* 0x000ea80000300800 */
[----:B------:R0:W-:Y:S04]  /*25e70*/  STS.U8 [R4+UR5+0xd80], R17 ;  /* 0x000d801104007988 */ /* 0x0001e80008000005 */
[----:B------:R1:W-:Y:S04]  /*25e80*/  STS.U8 [R4+UR5+0xdc0], R0 ;  /* 0x000dc00004007988 */ /* 0x0003e80008000005 */
[----:B0-----:R-:W3:Y:S04]  /*25e90*/  LDL.LU R17, [R1+0x33c] ;  /* 0x00033c0001117983 */ /* 0x001ee80000300800 */
[----:B-1----:R-:W4:Y:S04]  /*25ea0*/  LDL.LU R0, [R1+0x300] ;  /* 0x0003000001007983 */ /* 0x002f280000300800 */
[----:B----4-:R0:W-:Y:S04]  /*25eb0*/  STL [R1+0x105c], R0 ;  /* 0x00105c0001007387 */ /* 0x0101e80000100800 */
[----:B0-----:R-:W4:Y:S04]  /*25ec0*/  LDL.LU R0, [R1+0x31c] ;  /* 0x00031c0001007983 */ /* 0x001f280000300800 */
        /* <DEDUP_REMOVED lines=10> */
[----:B-----5:R-:W-:Y:S04]  /*25f70*/  STS.U8 [R4+UR5+0x1c0], R8 ;  /* 0x0001c00804007988 */ /* 0x020fe80008000005 */
[----:B----4-:R0:W-:Y:S04]  /*25f80*/  STL [R1+0x1060], R0 ;  /* 0x0010600001007387 */ /* 0x0101e80000100800 */
[----:B0-----:R-:W2:Y:S04]  /*25f90*/  LDL.LU R0, [R1+0x320] ;  /* 0x0003200001007983 */ /* 0x001ea80000300800 */
        /* <DEDUP_REMOVED lines=18> */
[----:B---3--:R3:W-:Y:S04]  /*260c0*/  STS.U8 [R4+UR5+0x3c0], R18 ;  /* 0x0003c01204007988 */ /* 0x0087e80008000005 */
[----:B------:R3:W-:Y:S04]  /*260d0*/  STS.U8 [R4+UR5+0x580], R29 ;  /* 0x0005801d04007988 */ /* 0x0007e80008000005 */
[----:B------:R3:W-:Y:S04]  /*260e0*/  STS.U8 [R4+UR5+0x5c0], R10 ;  /* 0x0005c00a04007988 */ /* 0x0007e80008000005 */
[----:B------:R3:W-:Y:S04]  /*260f0*/  STS.U8 [R4+UR5+0x780], R16 ;  /* 0x0007801004007988 */ /* 0x0007e80008000005 */
[----:B0-----:R-:W5:Y:S04]  /*26100*/  LDL.LU R20, [R1+0x154] ;  /* 0x0001540001147983 */ /* 0x001f680000300800 */
[----:B-1----:R-:W5:Y:S04]  /*26110*/  LDL.LU R9, [R1+0x138] ;  /* 0x0001380001097983 */ /* 0x002f680000300800 */
[----:B---3--:R-:W3:Y:S04]  /*26120*/  LDL.LU R18, [R1+0x134] ;  /* 0x0001340001127983 */ /* 0x008ee80000300800 */
        /* <DEDUP_REMOVED lines=13> */
[----:B--2---:R0:W-:Y:S04]  /*26200*/  STS.U8 [R4+UR5+0x1980], R0 ;  /* 0x0019800004007988 */ /* 0x0041e80008000005 */
[----:B0-----:R-:W2:Y:S04]  /*26210*/  LDL.LU R0, [R1+0x1060] ;  /* 0x0010600001007983 */ /* 0x001ea80000300800 */
[----:B--2---:R0:W-:Y:S04]  /*26220*/  STS.U8 [R4+UR5+0x19c0], R0 ;  /* 0x0019c00004007988 */ /* 0x0041e80008000005 */
[----:B0-----:R-:W2:Y:S04]  /*26230*/  LDL.LU R0, [R1+0x105c] ;  /* 0x00105c0001007983 */ /* 0x001ea80000300800 */
        /* <DEDUP_REMOVED lines=11> */
[----:B---3--:R-:W-:Y:S04]  /*262f0*/  STS.U8 [R4+UR5+0x2dc0], R18 ;  /* 0x002dc01204007988 */ /* 0x008fe80008000005 */
        /* <DEDUP_REMOVED lines=31> */
[----:B------:R0:W-:Y:S04]  /*264f0*/  STS.U8 [R4+UR5+0x35c0], R17 ;  /* 0x0035c01104007988 */ /* 0x0001e80008000005 */
[----:B---3--:R-:W-:Y:S04]  /*26500*/  STS.U8 [R4+UR5+0x3f80], R28 ;  /* 0x003f801c04007988 */ /* 0x008fe80008000005 */
[----:B--2---:R-:W-:Y:S04]  /*26510*/  STS.U8 [R4+UR5+0x3bc0], R23 ;  /* 0x003bc01704007988 */ /* 0x004fe80008000005 */
[----:B----4-:R-:W-:Y:S04]  /*26520*/  STS.U8 [R4+UR5+0x3b80], R21 ;  /* 0x003b801504007988 */ /* 0x010fe80008000005 */
[----:B-----5:R-:W-:Y:S04]  /*26530*/  STS.U8 [R4+UR5+0x39c0], R19 ;  /* 0x0039c01304007988 */ /* 0x020fe80008000005 */
[----:B------:R-:W-:Y:S04]  /*26540*/  STS.U8 [R4+UR5+0x3980], R3 ;  /* 0x0039800304007988 */ /* 0x000fe80008000005 */
[----:B------:R-:W-:Y:S04]  /*26550*/  STS.U8 [R4+UR5+0x37c0], R24 ;  /* 0x0037c01804007988 */ /* 0x000fe80008000005 */
[----:B------:R-:W-:Y:S04]  /*26560*/  STS.U8 [R4+UR5+0x3780], R26 ;  /* 0x0037801a04007988 */ /* 0x000fe80008000005 */
[----:B------:R-:W-:Y:S04]  /*26570*/  STS.U8 [R4+UR5+0x3d80], R25 ;  /* 0x003d801904007988 */ /* 0x000fe80008000005 */
[----:B------:R-:W-:Y:S04]  /*26580*/  STS.U8 [R4+UR5+0x3dc0], R27 ;  /* 0x003dc01b04007988 */ /* 0x000fe80008000005 */
[----:B------:R-:W-:Y:S01]  /*26590*/  STS.U8 [R4+UR5+0x3fc0], R20 ;  /* 0x003fc01404007988 */ /* 0x000fe20008000005 */
[----:B------:R-:W-:Y:S06]  /*265a0*/  BAR.SYNC.DEFER_BLOCKING 0x0 ;  /* 0x0000000000007b1d */ /* 0x000fec0000010000 */
[----:B------:R-:W-:Y:S04]  /*265b0*/  STL [R1+0x1028], R11 ;  /* 0x0010280b01007387 */ /* 0x000fe80000100800 */
[----:B------:R-:W-:Y:S04]  /*265c0*/  STL [R1+0x102c], R10 ;  /* 0x00102c0a01007387 */ /* 0x000fe80000100800 */
[----:B------:R-:W-:Y:S04]  /*265d0*/  STL [R1+0x1030], R9 ;  /* 0x0010300901007387 */ /* 0x000fe80000100800 */
[----:B0-----:R-:W2:Y:S04]  /*265e0*/  LDL.LU R17, [R1+0xa4] ;  /* 0x0000a40001117983 */ /* 0x001ea80000300800 */
[----:B------:R-:W3:Y:S04]  /*265f0*/  LDL.LU R14, [R1+0xb8] ;  /* 0x0000b800010e7983 */ /* 0x000ee80000300800 */
[----:B------:R-:W3:Y:S04]  /*26600*/  LDL.LU R22, [R1+0xb0] ;  /* 0x0000b00001167983 */ /* 0x000ee80000300800 */
[----:B------:R-:W0:Y:S04]  /*26610*/  LDSM.16.M88.4 R8, [R0] ;  /* 0x000000000008783b */ /* 0x000e280000000200 */
[----:B------:R-:W1:Y:S04]  /*26620*/  LDSM.16.M88.4 R4, [R0+0x400] ;  /* 0x000400000004783b */ /* 0x000e680000000200 */
[----:B0-----:R-:W-:Y:S01]  /*26630*/  STL [R1+0x110], R8 ;  /* 0x0001100801007387 */ /* 0x001fe20000100800 */
[----:B------:R-:W-:-:S03]  /*26640*/  IMAD.MOV.U32 R12, RZ, RZ, R8 ;  /* 0x000000ffff0c7224 */ /* 0x000fc600078e0008 */
[----:B------:R-:W-:Y:S01]  /*26650*/  STL.64 [R1+0x118], R10 ;  /* 0x0001180a01007387 */ /* 0x000fe20000100a00 */
[----:B------:R-:W-:-:S03]  /*26660*/  IMAD.MOV.U32 R29, RZ, RZ, R9 ;  /* 0x000000ffff1d7224 */ /* 0x000fc600078e0009 */
[----:B------:R-:W0:Y:S04]  /*26670*/  LDSM.16.M88.4 R8, [R0+0x800] ;  /* 0x000800000008783b */ /* 0x000e280000000200 */
[----:B-1----:R-:W-:Y:S04]  /*26680*/  STL.64 [R1+0x120], R4 ;  /* 0x0001200401007387 */ /* 0x002fe80000100a00 */
[----:B------:R1:W-:Y:S04]  /*26690*/  STL.64 [R1+0x128], R6 ;  /* 0x0001280601007387 */ /* 0x0003e80000100a00 */
[----:B0-----:R-:W-:Y:S01]  /*266a0*/  STL.64 [R1+0x130], R8 ;  /* 0x0001300801007387 */ /* 0x001fe20000100a00 */
[----:B-1----:R-:W-:-:S03]  /*266b0*/  IMAD.MOV.U32 R7, RZ, RZ, R8 ;  /* 0x000000ffff077224 */ /* 0x002fc600078e0008 */
[----:B------:R-:W-:Y:S01]  /*266c0*/  STL.64 [R1+0x138], R10 ;  /* 0x0001380a01007387 */ /* 0x000fe20000100a00 */
[----:B------:R-:W-:-:S03]  /*266d0*/  IMAD.MOV.U32 R6, RZ, RZ, R9 ;  /* 0x000000ffff067224 */ /* 0x000fc600078e0009 */
[----:B------:R-:W0:Y:S04]  /*266e0*/  LDSM.16.M88.4 R8, [R0+0xc00] ;  /* 0x000c00000008783b */ /* 0x000e280000000200 */
[----:B0-----:R-:W-:Y:S01]  /*266f0*/  STL.64 [R1+0x140], R8 ;  /* 0x0001400801007387 */ /* 0x001fe20000100a00 */
[----:B------:R-:W-:-:S03]  /*26700*/  IMAD.MOV.U32 R21, RZ, RZ, R8 ;  /* 0x000000ffff157224 */ /* 0x000fc600078e0008 */
[----:B------:R-:W-:Y:S01]  /*26710*/  STL.64 [R1+0x148], R10 ;  /* 0x0001480a01007387 */ /* 0x000fe20000100a00 */
[----:B------:R-:W-:-:S03]  /*26720*/  IMAD.MOV.U32 R20, RZ, RZ, R9 ;  /* 0x000000ffff147224 */ /* 0x000fc600078e0009 */
[----:B------:R-:W0:Y:S04]  /*26730*/  LDSM.16.M88.4 R8, [R0+0x1000] ;  /* 0x001000000008783b */ /* 0x000e280000000200 */
[----:B------:R-:W-:Y:S04]  /*26740*/  STL.64 [R1+0x1020], R20 ;  /* 0x0010201401007387 */ /* 0x000fe80000100a00 */
[----:B0-----:R0:W-:Y:S04]  /*26750*/  STL.64 [R1+0x150], R8 ;  /* 0x0001500801007387 */ /* 0x0011e80000100a00 */
[----:B------:R-:W-:Y:S01]  /*26760*/  STL.64 [R1+0x158], R10 ;  /* 0x0001580a01007387 */ /* 0x000fe20000100a00 */
[----:B------:R-:W-:-:S03]  /*26770*/  IMAD.MOV.U32 R24, RZ, RZ, R9 ;  /* 0x000000ffff187224 */ /* 0x000fc600078e0009 */
[----:B0-----:R-:W4:Y:S01]  /*26780*/  LDL.LU R9, [R1+0x1030] ;  /* 0x0010300001097983 */ /* 0x001f220000300800 */
[----:B------:R-:W-:Y:S02]  /*26790*/  IMAD.MOV.U32 R26, RZ, RZ, R5 ;  /* 0x000000ffff1a7224 */ /* 0x000fe400078e0005 */
[----:B------:R-:W-:Y:S02]  /*267a0*/  IMAD.MOV.U32 R25, RZ, RZ, R8 ;  /* 0x000000ffff197224 */ /* 0x000fe400078e0008 */
[----:B----4-:R-:W-:Y:S02]  /*267b0*/  IMAD R5, R18, 0x100, R9 ;  /* 0x0000010012057824 */ /* 0x010fe400078e0209 */
[----:B------:R-:W0:Y:S04]  /*267c0*/  LDSM.16.M88.4 R8, [R0+0x1400] ;  /* 0x001400000008783b */ /* 0x000e280000000200 */
[----:B0-----:R-:W-:Y:S04]  /*267d0*/  STL.64 [R1+0x200], R8 ;  /* 0x0002000801007387 */ /* 0x001fe80000100a00 */
[----:B------:R0:W-:Y:S04]  /*267e0*/  STL.64 [R1+0x208], R10 ;  /* 0x0002080a01007387 */ /* 0x0001e80000100a00 */
[----:B0-----:R-:W4:Y:S01]  /*267f0*/  LDL.LU R10, [R1+0x102c] ;  /* 0x00102c00010a7983 */ /* 0x001f220000300800 */
[----:B------:R-:W-:-:S02]  /*26800*/  IMAD.MOV.U32 R27, RZ, RZ, R4 ;  /* 0x000000ffff1b7224 */ /* 0x000fc400078e0004 */
[----:B----4-:R-:W-:Y:S02]  /*26810*/  IMAD R4, R16, 0x100, R10 ;  /* 0x0000010010047824 */ /* 0x010fe400078e020a */
[----:B------:R-:W0:Y:S04]  /*26820*/  LDSM.16.M88.4 R8, [R0+0x1800] ;  /* 0x001800000008783b */ /* 0x000e280000000200 */
[----:B0-----:R-:W-:Y:S04]  /*26830*/  STL.64 [R1+0x210], R8 ;  /* 0x0002100801007387 */ /* 0x001fe80000100a00 */
[----:B------:R0:W-:Y:S04]  /*26840*/  STL.64 [R1+0x218], R10 ;  /* 0x0002180a01007387 */ /* 0x0001e80000100a00 */
[----:B0-----:R-:W2:Y:S01]  /*26850*/  LDL.LU R11, [R1+0x1028] ;  /* 0x00102800010b7983 */ /* 0x001ea20000300800 */
[----:B---3--:R-:W-:Y:S01]  /*26860*/  IMAD R2, R22, 0x100, R14 ;  /* 0x0000010016027824 */ /* 0x008fe200078e020e */
[----:B------:R-:W-:-:S02]  /*26870*/  F2FP.F16.E4M3.UNPACK_B R8, R5 ;  /* 0x00000005ff08723e */ /* 0x000fc400020006ff */
[----:B------:R-:W-:Y:S01]  /*26880*/  F2FP.F16.E4M3.UNPACK_B R10, R4 ;  /* 0x00000004ff0a723e */ /* 0x000fe200020006ff */
[----:B--2---:R-:W-:Y:S02]  /*26890*/  IMAD R3, R17, 0x100, R11 ;  /* 0x0000010011037824 */ /* 0x004fe400078e020b */
[----:B------:R-:W2:Y:S04]  /*268a0*/  LDL.LU.64 R16, [R1+0x290] ;  /* 0x0002900001107983 */ /* 0x000ea80000300a00 */
[----:B------:R-:W2:Y:S04]  /*268b0*/  LDL.LU.64 R18, [R1+0x298] ;  /* 0x0002980001127983 */ /* 0x000ea80000300a00 */
[----:B------:R-:W3:Y:S04]  /*268c0*/  LDL.LU.64 R20, [R1+0x280] ;  /* 0x0002800001147983 */ /* 0x000ee80000300a00 */
[----:B------:R-:W3:Y:S01]  /*268d0*/  LDL.LU.64 R22, [R1+0x288] ;  /* 0x0002880001167983 */ /* 0x000ee20000300a00 */
[----:B------:R-:W-:-:S02]  /*268e0*/  F2FP.F16.E4M3.UNPACK_B R11, R2 ;  /* 0x00000002ff0b723e */ /* 0x000fc400020006ff */
[----:B------:R-:W-:Y:S02]  /*268f0*/  F2FP.F16.E4M3.UNPACK_B R2, R12 ;  /* 0x0000000cff02723e */ /* 0x000fe400020006ff */
[----:B------:R-:W0:Y:S04]  /*26900*/  LDSM.16.M88.4 R12, [R0+0x1c00] ;  /* 0x001c0000000c783b */ /* 0x000e280000000200 */
[----:B------:R-:W-:Y:S01]  /*26910*/  STL [R1+0x1000], R29 ;  /* 0x0010001d01007387 */ /* 0x000fe20000100800 */
[----:B------:R-:W-:Y:S02]  /*26920*/  F2FP.F16.E4M3.UNPACK_B R9, R3 ;  /* 0x00000003ff09723e */ /* 0x000fe400020006ff */
[----:B------:R-:W-:Y:S01]  /*26930*/  F2FP.F16.E4M3.UNPACK_B R3, R29 ;  /* 0x0000001dff03723e */ /* 0x000fe200020006ff */
[----:B0-----:R-:W-:Y:S04]  /*26940*/  STL.64 [R1+0x180], R12 ;  /* 0x0001800c01007387 */ /* 0x001fe80000100a00 */
[----:B------:R-:W-:Y:S04]  /*26950*/  STL.64 [R1+0x188], R14 ;  /* 0x0001880e01007387 */ /* 0x000fe80000100a00 */
[----:B------:R-:W0:Y:S01]  /*26960*/  LDSM.16.M88.4 R12, [R0+0x2000] ;  /* 0x00200000000c783b */ /* 0x000e220000000200 */
[----:B------:R-:W-:-:S02]  /*26970*/  F2FP.F16.E4M3.UNPACK_B R4, R27 ;  /* 0x0000001bff04723e */ /* 0x000fc400020006ff */
[----:B------:R-:W-:Y:S01]  /*26980*/  F2FP.F16.E4M3.UNPACK_B R5, R26 ;  /* 0x0000001aff05723e */ /* 0x000fe200020006ff */
[----:B0-----:R0:W-:Y:S04]  /*26990*/  STL.64 [R1+0x1e0], R12 ;  /* 0x0001e00c01007387 */ /* 0x0011e80000100a00 */
[----:B------:R1:W-:Y:S04]  /*269a0*/  STL.64 [R1+0x1e8], R14 ;  /* 0x0001e80e01007387 */ /* 0x0003e80000100a00 */
[----:B0-----:R-:W4:Y:S04]  /*269b0*/  LDL.LU.64 R12, [R1+0x270] ;  /* 0x00027000010c7983 */ /* 0x001f280000300a00 */
[----:B-1----:R-:W4:Y:S01]  /*269c0*/  LDL.LU.64 R14, [R1+0x278] ;  /* 0x00027800010e7983 */ /* 0x002f220000300a00 */
[----:B--2---:R-:W-:Y:S07]  /*269d0*/  HMMA.16816.F32 R16, R8, R2, R16 ;  /* 0x000000020810723c */ /* 0x004fee0000001810 */
[----:B------:R-:W-:-:S02]  /*269e0*/  F2FP.F16.E4M3.UNPACK_B R2, R7 ;  /* 0x00000007ff02723e */ /* 0x000fc400020006ff */
[----:B------:R-:W-:Y:S02]  /*269f0*/  F2FP.F16.E4M3.UNPACK_B R3, R6 ;  /* 0x00000006ff03723e */ /* 0x000fe400020006ff */
[----:B---3--:R-:W-:Y:S01]  /*26a00*/  HMMA.16816.F32 R4, R8, R4, R20 ;  /* 0x000000040804723c */ /* 0x008fe20000001814 */
[----:B------:R-:W-:Y:S11]  /*26a10*/  LDSM.16.M88.4 R20, [R0+0x2800] ;  /* 0x002800000014783b */ /* 0x000ff60000000200 */
[----:B------:R-:W-:Y:S04]  /*26a20*/  STL.64 [R1], R16 ;  /* 0x0000001001007387 */ /* 0x000fe80000100a00 */
[----:B------:R-:W-:Y:S04]  /*26a30*/  STL.64 [R1+0x8], R18 ;  /* 0x0000081201007387 */ /* 0x000fe80000100a00 */
[----:B------:R-:W0:Y:S04]  /*26a40*/  LDSM.16.M88.4 R16, [R0+0x2400] ;  /* 0x002400000010783b */ /* 0x000e280000000200 */
[----:B0-----:R0:W-:Y:S01]  /*26a50*/  STL.64 [R1+0x1d0], R16 ;  /* 0x0001d01001007387 */ /* 0x0011e20000100a00 */
[----:B------:R-:W-:-:S03]  /*26a60*/  IMAD.MOV.U32 R29, RZ, RZ, R16 ;  /* 0x000000ffff1d7224 */ /* 0x000fc600078e0010 */
[----:B------:R1:W-:Y:S01]  /*26a70*/  STL.64 [R1+0x1d8], R18 ;  /* 0x0001d81201007387 */ /* 0x0003e20000100a00 */
[----:B------:R-:W-:-:S03]  /*26a80*/  IMAD.MOV.U32 R28, RZ, RZ, R17 ;  /* 0x000000ffff1c7224 */ /* 0x000fc600078e0011 */
[----:B0-----:R-:W2:Y:S04]  /*26a90*/  LDL.LU.64 R16, [R1+0x260] ;  /* 0x0002600001107983 */ /* 0x001ea80000300a00 */
[----:B-1----:R-:W2:Y:S04]  /*26aa0*/  LDL.LU.64 R18, [R1+0x268] ;  /* 0x0002680001127983 */ /* 0x002ea80000300a00 */
[----:B------:R-:W-:Y:S04]  /*26ab0*/  STL.64 [R1+0x20], R4 ;  /* 0x0000200401007387 */ /* 0x000fe80000100a00 */
[----:B------:R0:W-:Y:S04]  /*26ac0*/  STL.64 [R1+0x28], R6 ;  /* 0x0000280601007387 */ /* 0x0001e80000100a00 */
[----:B------:R1:W-:Y:S04]  /*26ad0*/  STL.64 [R1+0x1c0], R20 ;  /* 0x0001c01401007387 */ /* 0x0003e80000100a00 */
[----:B------:R3:W-:Y:S01]  /*26ae0*/  STL.64 [R1+0x1c8], R22 ;  /* 0x0001c81601007387 */ /* 0x0007e20000100a00 */
[----:B0-----:R-:W-:-:S02]  /*26af0*/  IMAD.MOV.U32 R7, RZ, RZ, R20 ;  /* 0x000000ffff077224 */ /* 0x001fc400078e0014 */
[----:B------:R-:W-:Y:S02]  /*26b00*/  IMAD.MOV.U32 R6, RZ, RZ, R21 ;  /* 0x000000ffff067224 */ /* 0x000fe400078e0015 */
[----:B-1----:R-:W5:Y:S01]  /*26b10*/  LDL.LU.64 R20, [R1+0x1020] ;  /* 0x0010200001147983 */ /* 0x002f620000300a00 */
[----:B----4-:R-:W-:Y:S07]  /*26b20*/  HMMA.16816.F32 R12, R8, R2, R12 ;  /* 0x00000002080c723c */ /* 0x010fee000000180c */
[----:B------:R-:W-:-:S02]  /*26b30*/  F2FP.F16.E4M3.UNPACK_B R2, R25 ;  /* 0x00000019ff02723e */ /* 0x000fc400020006ff */
[----:B------:R-:W-:Y:S02]  /*26b40*/  F2FP.F16.E4M3.UNPACK_B R3, R24 ;  /* 0x00000018ff03723e */ /* 0x000fe400020006ff */
[----:B-----5:R-:W-:Y:S02]  /*26b50*/  F2FP.F16.E4M3.UNPACK_B R4, R21 ;  /* 0x00000015ff04723e */ /* 0x020fe400020006ff */
[----:B------:R-:W-:Y:S02]  /*26b60*/  F2FP.F16.E4M3.UNPACK_B R5, R20 ;  /* 0x00000014ff05723e */ /* 0x000fe400020006ff */
[----:B------:R-:W4:Y:S04]  /*26b70*/  LDL.LU.64 R20, [R1+0x60] ;  /* 0x0000600001147983 */ /* 0x000f280000300a00 */
[----:B---3--:R-:W4:Y:S04]  /*26b80*/  LDL.LU.64 R22, [R1+0x68] ;  /* 0x0000680001167983 */ /* 0x008f280000300a00 */
[----:B------:R-:W-:Y:S04]  /*26b90*/  STL.64 [R1+0xfc8], R14 ;  /* 0x000fc80e01007387 */ /* 0x000fe80000100a00 */
[----:B------:R-:W-:Y:S04]  /*26ba0*/  STL.64 [R1+0xfc0], R12 ;  /* 0x000fc00c01007387 */ /* 0x000fe80000100a00 */
[----:B------:R-:W0:Y:S01]  /*26bb0*/  LDSM.16.M88.4 R12, [R0+0x2c00] ;  /* 0x002c0000000c783b */ /* 0x000e220000000200 */
[----:B--2---:R-:W-:Y:S03]  /*26bc0*/  HMMA.16816.F32 R16, R8, R4, R16 ;  /* 0x000000040810723c */ /* 0x004fe60000001810 */
[----:B0-----:R-:W-:Y:S04]  /*26bd0*/  STL.64 [R1+0x1b0], R12 ;  /* 0x0001b00c01007387 */ /* 0x001fe80000100a00 */
[----:B------:R-:W-:Y:S04]  /*26be0*/  STL.64 [R1+0x1b8], R14 ;  /* 0x0001b80e01007387 */ /* 0x000fe80000100a00 */
[----:B------:R-:W0:Y:S04]  /*26bf0*/  LDSM.16.M88.4 R12, [R0+0x3000] ;  /* 0x00300000000c783b */ /* 0x000e280000000200 */
[----:B------:R-:W2:Y:S04]  /*26c00*/  LDL R4, [R1+0x200] ;  /* 0x0002000001047983 */ /* 0x000ea80000100800 */
[----:B------:R-:W3:Y:S04]  /*26c10*/  LDL R5, [R1+0x204] ;  /* 0x0002040001057983 */ /* 0x000ee80000100800 */
[----:B------:R-:W5:Y:S04]  /*26c20*/  LDL.LU.64 R24, [R1+0x250] ;  /* 0x0002500001187983 */ /* 0x000f680000300a00 */
[----:B------:R-:W5:Y:S04]  /*26c30*/  LDL.LU.64 R26, [R1+0x258] ;  /* 0x00025800011a7983 */ /* 0x000f680000300a00 */
[----:B------:R1:W-:Y:S04]  /*26c40*/  STL.64 [R1+0xfd8], R18 ;  /* 0x000fd81201007387 */ /* 0x0003e80000100a00 */
[----:B-1----:R-:W5:Y:S04]  /*26c50*/  LDL R18, [R1+0x180] ;  /* 0x0001800001127983 */ /* 0x002f680000100800 */
[----:B------:R-:W5:Y:S04]  /*26c60*/  LDL R19, [R1+0x184] ;  /* 0x0001840001137983 */ /* 0x000f680000100800 */
[----:B------:R1:W-:Y:S04]  /*26c70*/  STL.64 [R1+0xfd0], R16 ;  /* 0x000fd01001007387 */ /* 0x0003e80000100a00 */
[----:B0-----:R0:W-:Y:S04]  /*26c80*/  STL.64 [R1+0x1a0], R12 ;  /* 0x0001a00c01007387 */ /* 0x0011e80000100a00 */
[----:B------:R0:W-:Y:S01]  /*26c90*/  STL.64 [R1+0x1a8], R14 ;  /* 0x0001a80e01007387 */ /* 0x0001e20000100a00 */
[----:B-1----:R-:W-:-:S02]  /*26ca0*/  IMAD.MOV.U32 R17, RZ, RZ, R12 ;  /* 0x000000ffff117224 */ /* 0x002fc400078e000c */
[----:B------:R-:W-:Y:S01]  /*26cb0*/  IMAD.MOV.U32 R16, RZ, RZ, R13 ;  /* 0x000000ffff107224 */ /* 0x000fe200078e000d */
[----:B----4-:R-:W-:Y:S01]  /*26cc0*/  HMMA.16816.F32 R20, R8, R2, R20 ;  /* 0x000000020814723c */ /* 0x010fe20000001814 */
[----:B------:R-:W4:Y:S04]  /*26cd0*/  LDL R2, [R1+0x210] ;  /* 0x0002100001027983 */ /* 0x000f280000100800 */
[----:B------:R-:W4:Y:S04]  /*26ce0*/  LDL R3, [R1+0x214] ;  /* 0x0002140001037983 */ /* 0x000f280000100800 */
[----:B0-----:R-:W4:Y:S04]  /*26cf0*/  LDL.LU.64 R12, [R1+0x40] ;  /* 0x00004000010c7983 */ /* 0x001f280000300a00 */
[----:B------:R-:W4:Y:S10]  /*26d00*/  LDL.LU.64 R14, [R1+0x48] ;  /* 0x00004800010e7983 */ /* 0x000f340000300a00 */
[----:B------:R-:W-:Y:S04]  /*26d10*/  STL.64 [R1+0xfe8], R22 ;  /* 0x000fe81601007387 */ /* 0x000fe80000100a00 */
[----:B------:R-:W-:Y:S04]  /*26d20*/  STL.64 [R1+0xfe0], R20 ;  /* 0x000fe01401007387 */ /* 0x000fe80000100a00 */
[----:B------:R-:W0:Y:S01]  /*26d30*/  LDSM.16.M88.4 R20, [R0+0x3400] ;  /* 0x003400000014783b */ /* 0x000e220000000200 */
[----:B--2---:R-:W-:-:S03]  /*26d40*/  F2FP.F16.E4M3.UNPACK_B R4, R4 ;  /* 0x00000004ff04723e */ /* 0x004fc600020006ff */
[----:B0-----:R-:W-:Y:S04]  /*26d50*/  STL.64 [R1+0x190], R20 ;  /* 0x0001901401007387 */ /* 0x001fe80000100a00 */
[----:B------:R-:W-:Y:S04]  /*26d60*/  STL.64 [R1+0x198], R22 ;  /* 0x0001981601007387 */ /* 0x000fe80000100a00 */
[----:B------:R-:W0:Y:S01]  /*26d70*/  LDSM.16.M88.4 R20, [R0+0x3800] ;  /* 0x003800000014783b */ /* 0x000e220000000200 */
[----:B---3--:R-:W-:-:S07]  /*26d80*/  F2FP.F16.E4M3.UNPACK_B R5, R5 ;  /* 0x00000005ff05723e */ /* 0x008fce00020006ff */
[----:B-----5:R-:W-:Y:S01]  /*26d90*/  HMMA.16816.F32 R24, R8, R4, R24 ;  /* 0x000000040818723c */ /* 0x020fe20000001818 */
[----:B0-----:R0:W-:Y:S04]  /*26da0*/  STL.64 [R1+0x1f0], R20 ;  /* 0x0001f01401007387 */ /* 0x0011e80000100a00 */
[----:B------:R1:W-:Y:S04]  /*26db0*/  STL.64 [R1+0x1f8], R22 ;  /* 0x0001f81601007387 */ /* 0x0003e80000100a00 */
[----:B0-----:R-:W2:Y:S04]  /*26dc0*/  LDL.LU.64 R20, [R1+0x240] ;  /* 0x0002400001147983 */ /* 0x001ea80000300a00 */
[----:B-1----:R-:W2:Y:S04]  /*26dd0*/  LDL.LU.64 R22, [R1+0x248] ;  /* 0x0002480001167983 */ /* 0x002ea80000300a00 */
[----:B------:R-:W3:Y:S04]  /*26de0*/  LDL R4, [R1+0x1e0] ;  /* 0x0001e00001047983 */ /* 0x000ee80000100800 */
[----:B------:R-:W5:Y:S04]  /*26df0*/  LDL R5, [R1+0x1e4] ;  /* 0x0001e40001057983 */ /* 0x000f680000100800 */
[----:B------:R-:W-:Y:S04]  /*26e00*/  STL [R1+0xfbc], R24 ;  /* 0x000fbc1801007387 */ /* 0x000fe80000100800 */
[----:B------:R-:W-:Y:S04]  /*26e10*/  STL [R1+0xfb8], R25 ;  /* 0x000fb81901007387 */ /* 0x000fe80000100800 */
[----:B------:R-:W-:Y:S04]  /*26e20*/  STL [R1+0xfb4], R26 ;  /* 0x000fb41a01007387 */ /* 0x000fe80000100800 */
[----:B------:R0:W-:Y:S01]  /*26e30*/  STL [R1+0xfb0], R27 ;  /* 0x000fb01b01007387 */ /* 0x0001e20000100800 */
[----:B----4-:R-:W-:-:S02]  /*26e40*/  F2FP.F16.E4M3.UNPACK_B R2, R2 ;  /* 0x00000002ff02723e */ /* 0x010fc400020006ff */
[----:B------:R-:W-:-:S07]  /*26e50*/  F2FP.F16.E4M3.UNPACK_B R3, R3 ;  /* 0x00000003ff03723e */ /* 0x000fce00020006ff */
[----:B0-----:R-:W-:Y:S01]  /*26e60*/  HMMA.16816.F32 R24, R8, R2, R12 ;  /* 0x000000020818723c */ /* 0x001fe2000000180c */
[----:B------:R-:W4:Y:S04]  /*26e70*/  LDL.LU.64 R12, [R1+0x230] ;  /* 0x00023000010c7983 */ /* 0x000f280000300a00 */
[----:B------:R-:W4:Y:S02]  /*26e80*/  LDL.LU.64 R14, [R1+0x238] ;  /* 0x00023800010e7983 */ /* 0x000f240000300a00 */
[----:B------:R-:W-:Y:S02]  /*26e90*/  F2FP.F16.E4M3.UNPACK_B R2, R18 ;  /* 0x00000012ff02723e */ /* 0x000fe400020006ff */
[----:B------:R-:W-:-:S14]  /*26ea0*/  F2FP.F16.E4M3.UNPACK_B R3, R19 ;  /* 0x00000013ff03723e */ /* 0x000fdc00020006ff */
[----:B------:R-:W-:Y:S04]  /*26eb0*/  STL.64 [R1+0x40], R24 ;  /* 0x0000401801007387 */ /* 0x000fe80000100a00 */
[----:B------:R-:W-:Y:S04]  /*26ec0*/  STL.64 [R1+0x48], R26 ;  /* 0x0000481a01007387 */ /* 0x000fe80000100a00 */
[----:B------:R-:W0:Y:S04]  /*26ed0*/  LDSM.16.M88.4 R24, [R0+0x3c00] ;  /* 0x003c00000018783b */ /* 0x000e280000000200 */
[----:B------:R-:W4:Y:S04]  /*26ee0*/  LDL R18, [R1+0x1b0] ;  /* 0x0001b00001127983 */ /* 0x000f280000100800 */
[----:B------:R-:W4:Y:S04]  /*26ef0*/  LDL R19, [R1+0x1b4] ;  /* 0x0001b40001137983 */ /* 0x000f280000100800 */
[----:B0-----:R-:W-:Y:S04]  /*26f00*/  STL.64 [R1+0x170], R24 ;  /* 0x0001701801007387 */ /* 0x001fe80000100a00 */
[----:B------:R0:W-:Y:S01]  /*26f10*/  STL.64 [R1+0x178], R26 ;  /* 0x0001781a01007387 */ /* 0x0001e20000100a00 */
[----:B--2---:R-:W-:Y:S01]  /*26f20*/  HMMA.16816.F32 R20, R8, R2, R20 ;  /* 0x000000020814723c */ /* 0x004fe20000001814 */
[----:B---3--:R-:W-:-:S02]  /*26f30*/  F2FP.F16.E4M3.UNPACK_B R4, R4 ;  /* 0x00000004ff04723e */ /* 0x008fc400020006ff */
[----:B-----5:R-:W-:-:S15]  /*26f40*/  F2FP.F16.E4M3.UNPACK_B R5, R5 ;  /* 0x00000005ff05723e */ /* 0x020fde00020006ff */
[----:B------:R-:W-:-:S06]  /*26f50*/  NOP ;  /* 0x0000000000007918 */ /* 0x000fcc0000000000 */
[----:B0-----:R-:W-:Y:S02]  /*26f60*/  IMAD.MOV.U32 R26, RZ, RZ, R22 ;  /* 0x000000ffff1a7224 */ /* 0x001fe400078e0016 */
[----:B------:R-:W-:Y:S02]  /*26f70*/  IMAD.MOV.U32 R27, RZ, RZ, R23 ;  /* 0x000000ffff1b7224 */ /* 0x000fe400078e0017 */
[----:B------:R-:W-:Y:S02]  /*26f80*/  IMAD.MOV.U32 R24, RZ, RZ, R20 ;  /* 0x000000ffff187224 */ /* 0x000fe400078e0014 */
[----:B------:R-:W-:Y:S01]  /*26f90*/  IMAD.MOV.U32 R25, RZ, RZ, R21 ;  /* 0x000000ffff197224 */ /* 0x000fe200078e0015 */
[----:B------:R-:W-:Y:S04]  /*26fa0*/  STL.64 [R1+0xff8], R26 ;  /* 0x000ff81a01007387 */ /* 0x000fe80000100a00 */
[----:B------:R0:W-:Y:S04]  /*26fb0*/  STL.64 [R1+0xff0], R24 ;  /* 0x000ff01801007387 */ /* 0x0001e80000100a00 */
[----:B0-----:R-:W2:Y:S04]  /*26fc0*/  LDL.LU.64 R24, [R1+0x220] ;  /* 0x0002200001187983 */ /* 0x001ea80000300a00 */
[----:B------:R-:W2:Y:S01]  /*26fd0*/  LDL.LU.64 R26, [R1+0x228] ;  /* 0x00022800011a7983 */ /* 0x000ea20000300a00 */
[----:B----4-:R-:W-:Y:S07]  /*26fe0*/  HMMA.16816.F32 R12, R8, R4, R12 ;  /* 0x00000004080c723c */ /* 0x010fee000000180c */
[----:B------:R-:W-:-:S15]  /*26ff0*/  F2FP.F16.E4M3.UNPACK_B R5, R6 ;  /* 0x00000006ff05723e */ /* 0x000fde00020006ff */
[----:B------:R-:W-:-:S01]  /*27000*/  NOP ;  /* 0x0000000000007918 */ /* 0x000fc20000000000 */
[----:B------:R0:W-:Y:S04]  /*27010*/  STL.64 [R1+0x60], R12 ;  /* 0x0000600c01007387 */ /* 0x0001e80000100a00 */
[----:B------:R1:W-:Y:S04]  /*27020*/  STL.64 [R1+0x68], R14 ;  /* 0x0000680e01007387 */ /* 0x0003e80000100a00 */
[----:B------:R-:W3:Y:S04]  /*27030*/  LDL.LU.64 R20, [R1+0x90] ;  /* 0x0000900001147983 */ /* 0x000ee80000300a00 */
[----:B------:R-:W3:Y:S04]  /*27040*/  LDL.LU.64 R22, [R1+0x98] ;  /* 0x0000980001167983 */ /* 0x000ee80000300a00 */
[----:B0-----:R-:W4:Y:S04]  /*27050*/  LDL.LU.64 R12, [R1+0x80] ;  /* 0x00008000010c7983 */ /* 0x001f280000300a00 */
[----:B-1----:R-:W4:Y:S04]  /*27060*/  LDL.LU.64 R14, [R1+0x88] ;  /* 0x00008800010e7983 */ /* 0x002f280000300a00 */
[----:B------:R-:W5:Y:S04]  /*27070*/  LDL.LU R0, [R1+0x39c] ;  /* 0x00039c0001007983 */ /* 0x000f680000300800 */
[----:B------:R-:W2:Y:S01]  /*27080*/  LDL.LU R6, [R1+0x3b0] ;  /* 0x0003b00001067983 */ /* 0x000ea20000300800 */
[----:B------:R-:W-:-:S03]  /*27090*/  F2FP.F16.E4M3.UNPACK_B R4, R7 ;  /* 0x00000007ff04723e */ /* 0x000fc600020006ff */
[----:B--2---:R0:W-:Y:S04]  /*270a0*/  STL [R1+0x100c], R6 ;  /* 0x00100c0601007387 */ /* 0x0041e80000100800 */
[----:B0-----:R-:W5:Y:S04]  /*270b0*/  LDL.LU R6, [R1+0x3a0] ;  /* 0x0003a00001067983 */ /* 0x001f680000300800 */
[----:B------:R-:W2:Y:S01]  /*270c0*/  LDL.LU R7, [R1+0x3a4] ;  /* 0x0003a40001077983 */ /* 0x000ea20000300800 */
[----:B------:R-:W-:Y:S02]  /*270d0*/  F2FP.F16.E4M3.UNPACK_B R2, R29 ;  /* 0x0000001dff02723e */ /* 0x000fe400020006ff */
[----:B------:R-:W-:Y:S01]  /*270e0*/  F2FP.F16.E4M3.UNPACK_B R3, R28 ;  /* 0x0000001cff03723e */ /* 0x000fe200020006ff */
[C---:B---3--:R-:W-:Y:S06]  /*270f0*/  HMMA.16816.F32 R20, R8.reuse, R4, R20 ;  /* 0x000000040814723c */ /* 0x048fec0000001814 */
[----:B------:R-:W-:Y:S07]  /*27100*/  HMMA.16816.F32 R24, R8, R2, R24 ;  /* 0x000000020818723c */ /* 0x000fee0000001818 */
[----:B------:R-:W-:-:S02]  /*27110*/  F2FP.F16.E4M3.UNPACK_B R2, R18 ;  /* 0x00000012ff02723e */ /* 0x000fc400020006ff */
[----:B------:R-:W-:Y:S01]  /*27120*/  F2FP.F16.E4M3.UNPACK_B R3, R19 ;  /* 0x00000013ff03723e */ /* 0x000fe200020006ff */
[----:B--2---:R0:W-:Y:S04]  /*27130*/  STL [R1+0x1008], R7 ;  /* 0x0010080701007387 */ /* 0x0041e80000100800 */
[----:B0-----:R-:W2:Y:S04]  /*27140*/  LDL.LU R7, [R1+0x3b4] ;  /* 0x0003b40001077983 */ /* 0x001ea80000300800 */
[----:B------:R-:W3:Y:S01]  /*27150*/  LDL.LU R29, [R1+0x3c4] ;  /* 0x0003c400011d7983 */ /* 0x000ee20000300800 */
[----:B----4-:R-:W-:Y:S01]  /*27160*/  HMMA.16816.F32 R12, R8, R2, R12 ;  /* 0x00000002080c723c */ /* 0x010fe2000000180c */
[----:B------:R-:W-:-:S02]  /*27170*/  F2FP.F16.E4M3.UNPACK_B R5, R16 ;  /* 0x00000010ff05723e */ /* 0x000fc400020006ff */
[----:B------:R-:W-:Y:S01]  /*27180*/  F2FP.F16.E4M3.UNPACK_B R4, R17 ;  /* 0x00000011ff04723e */ /* 0x000fe200020006ff */
[----:B---3--:R0:W-:Y:S04]  /*27190*/  STL [R1+0x1004], R29 ;  /* 0x0010041d01007387 */ /* 0x0081e80000100800 */
[----:B0-----:R-:W3:Y:S04]  /*271a0*/  LDL.LU R29, [R1+0x3a8] ;  /* 0x0003a800011d7983 */ /* 0x001ee80000300800 */
[----:B------:R-:W4:Y:S04]  /*271b0*/  LDL.LU R28, [R1+0x3c0] ;  /* 0x0003c000011c7983 */ /* 0x000f280000300800 */
[----:B------:R-:W-:Y:S04]  /*271c0*/  STL.64 [R1+0x70], R24 ;  /* 0x0000701801007387 */ /* 0x000fe80000100a00 */
[----:B------:R-:W-:Y:S04]  /*271d0*/  STL.64 [R1+0x78], R26 ;  /* 0x0000781a01007387 */ /* 0x000fe80000100a00 */
[----:B------:R0:W-:Y:S04]  /*271e0*/  STL.64 [R1+0x90], R20 ;  /* 0x0000901401007387 */ /* 0x0001e80000100a00 */
[----:B------:R1:W-:Y:S04]  /*271f0*/  STL.64 [R1+0x98], R22 ;  /* 0x0000981601007387 */ /* 0x0003e80000100a00 */
[----:B------:R-:W5:Y:S04]  /*27200*/  LDL R2, [R1+0x190] ;  /* 0x0001900001027983 */ /* 0x000f680000100800 */
[----:B------:R-:W2:Y:S04]  /*27210*/  LDL R3, [R1+0x194] ;  /* 0x0001940001037983 */ /* 0x000ea80000100800 */
[----:B------:R-:W-:Y:S04]  /*27220*/  STL.64 [R1+0xa0], R12 ;  /* 0x0000a00c01007387 */ /* 0x000fe80000100a00 */
[----:B------:R-:W-:Y:S04]  /*27230*/  STL.64 [R1+0xa8], R14 ;  /* 0x0000a80e01007387 */ /* 0x000fe80000100a00 */
[----:B0-----:R-:W3:Y:S04]  /*27240*/  LDL.LU.64 R20, [R1+0x50] ;  /* 0x0000500001147983 */ /* 0x001ee80000300a00 */
[----:B-1----:R-:W3:Y:S04]  /*27250*/  LDL.LU.64 R22, [R1+0x58] ;  /* 0x0000580001167983 */ /* 0x002ee80000300a00 */
[----:B------:R-:W4:Y:S04]  /*27260*/  LDL.LU R16, [R1] ;  /* 0x0000000001107983 */ /* 0x000f280000300800 */
[----:B------:R-:W4:Y:S04]  /*27270*/  LDL.LU R17, [R1+0x4] ;  /* 0x0000040001117983 */ /* 0x000f280000300800 */
[----:B------:R-:W5:Y:S04]  /*27280*/  LDL.LU R18, [R1+0x8] ;  /* 0x0000080001127983 */ /* 0x000f680000300800 */
[----:B------:R-:W5:Y:S04]  /*27290*/  LDL.LU R19, [R1+0xc] ;  /* 0x00000c0001137983 */ /* 0x000f680000300800 */
[----:B-----5:R-:W-:Y:S04]  /*272a0*/  STL.64 [R1+0x1018], R18 ;  /* 0x0010181201007387 */ /* 0x020fe80000100a00 */
[----:B----4-:R0:W-:Y:S04]  /*272b0*/  STL.64 [R1+0x1010], R16 ;  /* 0x0010101001007387 */ /* 0x0101e80000100a00 */
[----:B0-----:R-:W4:Y:S04]  /*272c0*/  LDL.LU.64 R16, [R1+0x30] ;  /* 0x0000300001107983 */ /* 0x001f280000300a00 */
[----:B------:R-:W4:Y:S01]  /*272d0*/  LDL.LU.64 R18, [R1+0x38] ;  /* 0x0000380001127983 */ /* 0x000f220000300a00 */
[----:B------:R-:W-:-:S02]  /*272e0*/  F2FP.F16.E4M3.UNPACK_B R2, R2 ;  /* 0x00000002ff02723e */ /* 0x000fc400020006ff */
[----:B--2---:R-:W-:Y:S01]  /*272f0*/  F2FP.F16.E4M3.UNPACK_B R3, R3 ;  /* 0x00000003ff03723e */ /* 0x004fe200020006ff */
[----:B---3--:R-:W-:Y:S01]  /*27300*/  HMMA.16816.F32 R20, R8, R4, R20 ;  /* 0x000000040814723c */ /* 0x008fe20000001814 */
[----:B------:R-:W2:Y:S04]  /*27310*/  LDL.LU.64 R24, [R1+0x2b0] ;  /* 0x0002b00001187983 */ /* 0x000ea80000300a00 */
[----:B------:R-:W2:Y:S04]  /*27320*/  LDL.LU.64 R26, [R1+0x2b8] ;  /* 0x0002b800011a7983 */ /* 0x000ea80000300a00 */
[----:B------:R-:W3:Y:S04]  /*27330*/  LDL.LU R12, [R1+0x20] ;  /* 0x00002000010c7983 */ /* 0x000ee80000300800 */
[----:B------:R-:W3:Y:S04]  /*27340*/  LDL.LU R13, [R1+0x24] ;  /* 0x00002400010d7983 */ /* 0x000ee80000300800 */
[----:B------:R-:W3:Y:S04]  /*27350*/  LDL.LU R14, [R1+0x28] ;  /* 0x00002800010e7983 */ /* 0x000ee80000300800 */
[----:B------:R-:W3:Y:S04]  /*27360*/  LDL.LU R15, [R1+0x2c] ;  /* 0x00002c00010f7983 */ /* 0x000ee80000300800 */
[----:B------:R-:W5:Y:S04]  /*27370*/  LDL R4, [R1+0x1f0] ;  /* 0x0001f00001047983 */ /* 0x000f680000100800 */
[----:B------:R-:W2:Y:S01]  /*27380*/  LDL R5, [R1+0x1f4] ;  /* 0x0001f40001057983 */ /* 0x000ea20000100800 */
[----:B------:R-:W-:-:S03]  /*27390*/  IMAD R0, R0, 0x100, R6 ;  /* 0x0000010000007824 */ /* 0x000fc600078e0206 */
[----:B------:R0:W-:Y:S04]  /*273a0*/  STL.64 [R1+0xc0], R20 ;  /* 0x0000c01401007387 */ /* 0x0001e80000100a00 */
[----:B------:R1:W-:Y:S04]  /*273b0*/  STL.64 [R1+0xc8], R22 ;  /* 0x0000c81601007387 */ /* 0x0003e80000100a00 */
[----:B0-----:R-:W3:Y:S04]  /*273c0*/  LDL.LU.64 R20, [R1+0x2a0] ;  /* 0x0002a00001147983 */ /* 0x001ee80000300a00 */
[----:B-1----:R-:W3:Y:S01]  /*273d0*/  LDL.LU.64 R22, [R1+0x2a8] ;  /* 0x0002a80001167983 */ /* 0x002ee20000300a00 */
[----:B----4-:R-:W-:-:S15]  /*273e0*/  HMMA.16816.F32 R16, R8, R2, R16 ;  /* 0x000000020810723c */ /* 0x010fde0000001810 */
[----:B------:R-:W-:-:S08]  /*273f0*/  NOP ;  /* 0x0000000000007918 */ /* 0x000fd00000000000 */
[----:B------:R-:W-:Y:S04]  /*27400*/  STL.64 [R1+0xe0], R16 ;  /* 0x0000e01001007387 */ /* 0x000fe80000100a00 */
[----:B------:R0:W-:Y:S04]  /*27410*/  STL.64 [R1+0xe8], R18 ;  /* 0x0000e81201007387 */ /* 0x0001e80000100a00 */
[----:B0-----:R-:W4:Y:S04]  /*27420*/  LDL.LU.64 R18, [R1+0x1018] ;  /* 0x0010180001127983 */ /* 0x001f280000300a00 */
[----:B------:R-:W4:Y:S04]  /*27430*/  LDL.LU.64 R16, [R1+0x1010] ;  /* 0x0010100001107983 */ /* 0x000f280000300a00 */
[----:B------:R-:W3:Y:S04]  /*27440*/  LDL R2, [R1+0x170] ;  /* 0x0001700001027983 */ /* 0x000ee80000100800 */
[----:B------:R-:W4:Y:S04]  /*27450*/  LDL R3, [R1+0x174] ;  /* 0x0001740001037983 */ /* 0x000f280000100800 */
[----:B------:R-:W5:Y:S02]  /*27460*/  LDL.LU R6, [R1+0x100c] ;  /* 0x00100c0001067983 */ /* 0x000f640000300800 */
[----:B-----5:R-:W-:-:S02]  /*27470*/  IMAD R6, R6, 0x100, R7 ;  /* 0x0000010006067824 */ /* 0x020fc400078e0207 */
[----:B------:R-:W5:Y:S01]  /*27480*/  LDL.LU R7, [R1+0x1008] ;  /* 0x0010080001077983 */ /* 0x000f620000300800 */
[----:B------:R-:W-:Y:S02]  /*27490*/  F2FP.F16.E4M3.UNPACK_B R4, R4 ;  /* 0x00000004ff04723e */ /* 0x000fe400020006ff */
[----:B--2---:R-:W-:-:S07]  /*274a0*/  F2FP.F16.E4M3.UNPACK_B R5, R5 ;  /* 0x00000005ff05723e */ /* 0x004fce00020006ff */
[----:B------:R-:W-:Y:S01]  /*274b0*/  HMMA.16816.F32 R24, R8, R4, R24 ;  /* 0x000000040818723c */ /* 0x000fe20000001818 */
[----:B-----5:R-:W-:Y:S02]  /*274c0*/  IMAD R7, R7, 0x100, R29 ;  /* 0x0000010007077824 */ /* 0x020fe400078e021d */
[----:B------:R-:W2:Y:S04]  /*274d0*/  LDL.LU R29, [R1+0x1004] ;  /* 0x00100400011d7983 */ /* 0x000ea80000300800 */
[----:B------:R-:W-:Y:S01]  /*274e0*/  F2FP.F16.E4M3.UNPACK_B R4, R0 ;  /* 0x00000000ff04723e */ /* 0x000fe200020006ff */
[----:B--2---:R-:W-:Y:S02]  /*274f0*/  IMAD R28, R28, 0x100, R29 ;  /* 0x000001001c1c7824 */ /* 0x004fe400078e021d */
[----:B------:R-:W2:-:S13]  /*27500*/  LDL.LU R29, [R1+0x1000] ;  /* 0x00100000011d7983 */ /* 0x000e9a0000300800 */
[----:B------:R-:W-:Y:S04]  /*27510*/  STL.64 [R1+0xd0], R24 ;  /* 0x0000d01801007387 */ /* 0x000fe80000100a00 */
[----:B------:R0:W-:Y:S04]  /*27520*/  STL.64 [R1+0xd8], R26 ;  /* 0x0000d81a01007387 */ /* 0x0001e80000100a00 */
[----:B0-----:R-:W5:Y:S04]  /*27530*/  LDL.LU.64 R26, [R1+0xff8] ;  /* 0x000ff800011a7983 */ /* 0x001f680000300a00 */
[----:B------:R-:W5:Y:S04]  /*27540*/  LDL.LU.64 R24, [R1+0xff0] ;  /* 0x000ff00001187983 */ /* 0x000f680000300a00 */
[----:B------:R-:W2:Y:S01]  /*27550*/  LDL.LU R0, [R1+0x110] ;  /* 0x0001100001007983 */ /* 0x000ea20000300800 */
[----:B---3--:R-:W-:-:S02]  /*27560*/  F2FP.F16.E4M3.UNPACK_B R2, R2 ;  /* 0x00000002ff02723e */ /* 0x008fc400020006ff */
[----:B----4-:R-:W-:Y:S02]  /*27570*/  F2FP.F16.E4M3.UNPACK_B R3, R3 ;  /* 0x00000003ff03723e */ /* 0x010fe400020006ff */
[----:B------:R-:W-:Y:S02]  /*27580*/  F2FP.F16.E4M3.UNPACK_B R5, R7 ;  /* 0x00000007ff05723e */ /* 0x000fe400020006ff */
[----:B------:R-:W-:-:S03]  /*27590*/  F2FP.F16.E4M3.UNPACK_B R7, R28 ;  /* 0x0000001cff07723e */ /* 0x000fc600020006ff */
[----:B------:R-:W-:Y:S01]  /*275a0*/  HMMA.16816.F32 R8, R8, R2, R20 ;  /* 0x000000020808723c */ /* 0x000fe20000001814 */
[----:B--2---:R-:W-:Y:S02]  /*275b0*/  F2FP.F16.E4M3.UNPACK_B R28, R0.H1 ;  /* 0x00000000ff1c723e */ /* 0x004fe400030006ff */
[----:B------:R-:W2:Y:S04]  /*275c0*/  LDL.LU R0, [R1+0x1d4] ;  /* 0x0001d40001007983 */ /* 0x000ea80000300800 */
[----:B------:R-:W3:Y:S04]  /*275d0*/  LDL.LU.64 R22, [R1+0xfe8] ;  /* 0x000fe80001167983 */ /* 0x000ee80000300a00 */
[----:B------:R-:W3:Y:S04]  /*275e0*/  LDL.LU.64 R20, [R1+0xfe0] ;  /* 0x000fe00001147983 */ /* 0x000ee80000300a00 */
[----:B------:R-:W4:Y:S04]  /*275f0*/  LDL.LU R2, [R1+0x120] ;  /* 0x0001200001027983 */ /* 0x000f280000300800 */
[----:B------:R-:W5:Y:S01]  /*27600*/  LDL.LU R3, [R1+0x124] ;  /* 0x0001240001037983 */ /* 0x000f620000300800 */
[----:B------:R-:W-:-:S02]  /*27610*/  F2FP.F16.E4M3.UNPACK_B R6, R6 ;  /* 0x00000006ff06723e */ /* 0x000fc400020006ff */
[----:B------:R-:W-:-:S07]  /*27620*/  F2FP.F16.E4M3.UNPACK_B R29, R29.H1 ;  /* 0x0000001dff1d723e */ /* 0x000fce00030006ff */
[----:B------:R-:W-:Y:S01]  /*27630*/  HMMA.16816.F32 R16, R4, R28, R16 ;  /* 0x0000001c0410723c */ /* 0x000fe20000001810 */
[----:B------:R0:W-:Y:S04]  /*27640*/  STL.64 [R1+0x100], R8 ;  /* 0x0001000801007387 */ /* 0x0001e80000100a00 */
[----:B------:R1:W-:Y:S04]  /*27650*/  STL.64 [R1+0x108], R10 ;  /* 0x0001080a01007387 */ /* 0x0003e80000100a00 */
[----:B0-----:R-:W2:Y:S04]  /*27660*/  LDL.LU R8, [R1+0x130] ;  /* 0x0001300001087983 */ /* 0x001ea80000300800 */
[----:B------:R-:W3:Y:S04]  /*27670*/  LDL.LU R9, [R1+0x134] ;  /* 0x0001340001097983 */ /* 0x000ee80000300800 */
[----:B-1----:R-:W3:Y:S04]  /*27680*/  LDL.LU R10, [R1+0x180] ;  /* 0x00018000010a7983 */ /* 0x002ee80000300800 */
[----:B------:R-:W3:Y:S04]  /*27690*/  LDL.LU R11, [R1+0x184] ;  /* 0x00018400010b7983 */ /* 0x000ee80000300800 */
[----:B------:R-:W-:Y:S04]  /*276a0*/  STL.64 [R1+0xf0], R16 ;  /* 0x0000f01001007387 */ /* 0x000fe80000100a00 */
[----:B------:R0:W-:Y:S04]  /*276b0*/  STL.64 [R1+0xf8], R18 ;  /* 0x0000f81201007387 */ /* 0x0001e80000100a00 */
[----:B0-----:R-:W3:Y:S04]  /*276c0*/  LDL.LU.64 R18, [R1+0xfd8] ;  /* 0x000fd80001127983 */ /* 0x001ee80000300a00 */
[----:B------:R-:W3:Y:S04]  /*276d0*/  LDL.LU.64 R16, [R1+0xfd0] ;  /* 0x000fd00001107983 */ /* 0x000ee80000300a00 */
[----:B------:R-:W3:Y:S04]  /*276e0*/  LDL.LU R28, [R1+0x140] ;  /* 0x00014000011c7983 */ /* 0x000ee80000300800 */
[----:B------:R-:W3:Y:S01]  /*276f0*/  LDL.LU R29, [R1+0x144] ;  /* 0x00014400011d7983 */ /* 0x000ee20000300800 */
[----:B----4-:R-:W-:-:S02]  /*27700*/  F2FP.F16.E4M3.UNPACK_B R2, R2.H1 ;  /* 0x00000002ff02723e */ /* 0x010fc400030006ff */
[----:B-----5:R-:W-:-:S07]  /*27710*/  F2FP.F16.E4M3.UNPACK_B R3, R3.H1 ;  /* 0x00000003ff03723e */ /* 0x020fce00030006ff */
[----:B------:R-:W-:-:S15]  /*27720*/  HMMA.16816.F32 R12, R4, R2, R12 ;  /* 0x00000002040c723c */ /* 0x000fde000000180c */
[----:B------:R-:W-:-:S08]  /*27730*/  NOP ;  /* 0x0000000000007918 */ /* 0x000fd00000000000 */
[----:B------:R-:W-:Y:S04]  /*27740*/  STL.64 [R1+0xb0], R12 ;  /* 0x0000b00c01007387 */ /* 0x000fe80000100a00 */
[----:B------:R0:W-:Y:S04]  /*27750*/  STL.64 [R1+0xb8], R14 ;  /* 0x0000b80e01007387 */ /* 0x0001e80000100a00 */
[----:B0-----:R-:W4:Y:S04]  /*27760*/  LDL.LU.64 R14, [R1+0xfc8] ;  /* 0x000fc800010e7983 */ /* 0x001f280000300a00 */
[----:B------:R-:W4:Y:S01]  /*27770*/  LDL.LU.64 R12, [R1+0xfc0] ;  /* 0x000fc000010c7983 */ /* 0x000f220000300a00 */
[----:B--2---:R-:W-:-:S02]  /*27780*/  F2FP.F16.E4M3.UNPACK_B R8, R8.H1 ;  /* 0x00000008ff08723e */ /* 0x004fc400030006ff */
[----:B---3--:R-:W-:-:S07]  /*27790*/  F2FP.F16.E4M3.UNPACK_B R9, R9.H1 ;  /* 0x00000009ff09723e */ /* 0x008fce00030006ff */
[----:B----4-:R-:W-:-:S15]  /*277a0*/  HMMA.16816.F32 R12, R4, R8, R12 ;  /* 0x00000008040c723c */ /* 0x010fde000000180c */
[----:B------:R-:W-:-:S08]  /*277b0*/  NOP ;  /* 0x0000000000007918 */ /* 0x000fd00000000000 */
[----:B------:R0:W-:Y:S04]  /*277c0*/  STL.64 [R1+0x80], R12 ;  /* 0x0000800c01007387 */ /* 0x0001e80000100a00 */
[----:B------:R-:W2:Y:S04]  /*277d0*/  LDL.LU R8, [R1+0x150] ;  /* 0x0001500001087983 */ /* 0x000ea80000300800 */
[----:B------:R-:W3:Y:S01]  /*277e0*/  LDL.LU R9, [R1+0x154] ;  /* 0x0001540001097983 */ /* 0x000ee20000300800 */
[----:B------:R-:W-:Y:S02]  /*277f0*/  F2FP.F16.E4M3.UNPACK_B R2, R28.H1 ;  /* 0x0000001cff02723e */ /* 0x000fe400030006ff */
[----:B------:R-:W-:-:S07]  /*27800*/  F2FP.F16.E4M3.UNPACK_B R3, R29.H1 ;  /* 0x0000001dff03723e */ /* 0x000fce00030006ff */
[----:B------:R-:W-:Y:S01]  /*27810*/  HMMA.16816.F32 R16, R4, R2, R16 ;  /* 0x000000020410723c */ /* 0x000fe20000001810 */
[----:B0-----:R-:W4:Y:S01]  /*27820*/  LDL.LU R12, [R1+0x214] ;  /* 0x00021400010c7983 */ /* 0x001f220000300800 */
[----:B------:R-:W-:-:S03]  /*27830*/  IMAD.MOV.U32 R29, RZ, RZ, R14 ;  /* 0x000000ffff1d7224 */ /* 0x000fc600078e000e */
[----:B------:R-:W5:Y:S01]  /*27840*/  LDL.LU R13, [R1+0x1e0] ;  /* 0x0001e000010d7983 */ /* 0x000f620000300800 */
[----:B------:R-:W-:-:S03]  /*27850*/  IMAD.MOV.U32 R28, RZ, RZ, R15 ;  /* 0x000000ffff1c7224 */ /* 0x000fc600078e000f */
[----:B------:R-:W4:Y:S04]  /*27860*/  LDL.LU R14, [R1+0x1e4] ;  /* 0x0001e400010e7983 */ /* 0x000f280000300800 */
[----:B------:R-:W4:Y:S04]  /*27870*/  LDL.LU R15, [R1+0x1d0] ;  /* 0x0001d000010f7983 */ /* 0x000f280000300800 */
[----:B------:R-:W5:Y:S04]  /*27880*/  LDL.LU R2, [R1+0x200] ;  /* 0x0002000001027983 */ /* 0x000f680000300800 */
[----:B------:R-:W4:Y:S04]  /*27890*/  LDL.LU R3, [R1+0x204] ;  /* 0x0002040001037983 */ /* 0x000f280000300800 */
[----:B------:R0:W-:Y:S04]  /*278a0*/  STL.64 [R1+0x50], R16 ;  /* 0x0000501001007387 */ /* 0x0001e80000100a00 */
[----:B------:R1:W-:Y:S01]  /*278b0*/  STL.64 [R1+0x58], R18 ;  /* 0x0000581201007387 */ /* 0x0003e20000100a00 */
[----:B0-----:R-:W-:-:S02]  /*278c0*/  IMAD.MOV.U32 R16, RZ, RZ, R24 ;  /* 0x000000ffff107224 */ /* 0x001fc400078e0018 */
[----:B------:R-:W-:Y:S01]  /*278d0*/  IMAD.MOV.U32 R17, RZ, RZ, R25 ;  /* 0x000000ffff117224 */ /* 0x000fe200078e0019 */
[----:B------:R-:W4:Y:S04]  /*278e0*/  LDL.LU R24, [R1+0xfbc] ;  /* 0x000fbc0001187983 */ /* 0x000f280000300800 */
[----:B------:R-:W4:Y:S01]  /*278f0*/  LDL.LU R25, [R1+0xfb8] ;  /* 0x000fb80001197983 */ /* 0x000f220000300800 */
[----:B-1----:R-:W-:Y:S02]  /*27900*/  IMAD.MOV.U32 R18, RZ, RZ, R26 ;  /* 0x000000ffff127224 */ /* 0x002fe400078e001a */
[----:B------:R-:W-:Y:S01]  /*27910*/  IMAD.MOV.U32 R19, RZ, RZ, R27 ;  /* 0x000000ffff137224 */ /* 0x000fe200078e001b */
[----:B------:R-:W4:Y:S04]  /*27920*/  LDL.LU R26, [R1+0xfb4] ;  /* 0x000fb400011a7983 */ /* 0x000f280000300800 */
[----:B------:R-:W4:Y:S01]  /*27930*/  LDL.LU R27, [R1+0xfb0] ;  /* 0x000fb000011b7983 */ /* 0x000f220000300800 */
[----:B--2---:R-:W-:-:S02]  /*27940*/  F2FP.F16.E4M3.UNPACK_B R8, R8.H1 ;  /* 0x00000008ff08723e */ /* 0x004fc400030006ff */
[----:B---3--:R-:W-:-:S07]  /*27950*/  F2FP.F16.E4M3.UNPACK_B R9, R9.H1 ;  /* 0x00000009ff09723e */ /* 0x008fce00030006ff */
[----:B------:R-:W-:Y:S01]  /*27960*/  HMMA.16816.F32 R20, R4, R8, R20 ;  /* 0x000000080414723c */ /* 0x000fe20000001814 */
[----:B------:R-:W2:-:S15]  /*27970*/  LDL.LU R9, [R1+0x210] ;  /* 0x0002100001097983 */ /* 0x000e9e0000300800 */
[----:B------:R-:W-:-:S07]  /*27980*/  NOP ;  /* 0x0000000000007918 */ /* 0x000fce0000000000 */
[----:B------:R0:W-:Y:S04]  /*27990*/  STL.64 [R1+0x30], R20 ;  /* 0x0000301401007387 */ /* 0x0001e80000100a00 */
[----:B------:R1:W-:Y:S04]  /*279a0*/  STL.64 [R1+0x38], R22 ;  /* 0x0000381601007387 */ /* 0x0003e80000100a00 */
[----:B0-----:R-:W3:Y:S04]  /*279b0*/  LDL.LU R20, [R1+0x40] ;  /* 0x0000400001147983 */ /* 0x001ee80000300800 */
[----:B------:R-:W3:Y:S04]  /*279c0*/  LDL.LU R21, [R1+0x44] ;  /* 0x0000440001157983 */ /* 0x000ee80000300800 */
[----:B-1----:R-:W3:Y:S04]  /*279d0*/  LDL.LU R22, [R1+0x48] ;  /* 0x0000480001167983 */ /* 0x002ee80000300800 */
[----:B------:R-:W3:Y:S01]  /*279e0*/  LDL.LU R23, [R1+0x4c] ;  /* 0x00004c0001177983 */ /* 0x000ee20000300800 */
[----:B-----5:R-:W-:-:S02]  /*279f0*/  F2FP.F16.E4M3.UNPACK_B R2, R2.H1 ;  /* 0x00000002ff02723e */ /* 0x020fc400030006ff */
[----:B----4-:R-:W-:Y:S02]  /*27a00*/  F2FP.F16.E4M3.UNPACK_B R3, R3.H1 ;  /* 0x00000003ff03723e */ /* 0x010fe400030006ff */
[----:B------:R-:W-:Y:S02]  /*27a10*/  F2FP.F16.E4M3.UNPACK_B R10, R10.H1 ;  /* 0x0000000aff0a723e */ /* 0x000fe400030006ff */
[----:B------:R-:W-:-:S03]  /*27a20*/  F2FP.F16.E4M3.UNPACK_B R11, R11.H1 ;  /* 0x0000000bff0b723e */ /* 0x000fc600030006ff */
[----:B------:R-:W-:Y:S07]  /*27a30*/  HMMA.16816.F32 R24, R4, R2, R24 ;  /* 0x000000020418723c */ /* 0x000fee0000001818 */
[----:B------:R-:W-:Y:S02]  /*27a40*/  F2FP.F16.E4M3.UNPACK_B R2, R13.H1 ;  /* 0x0000000dff02723e */ /* 0x000fe400030006ff */
[----:B------:R-:W-:-:S14]  /*27a50*/  F2FP.F16.E4M3.UNPACK_B R3, R14.H1 ;  /* 0x0000000eff03723e */ /* 0x000fdc00030006ff */
[----:B------:R-:W-:Y:S04]  /*27a60*/  STL.64 [R1+0x20], R24 ;  /* 0x0000201801007387 */ /* 0x000fe80000100a00 */
[----:B------:R-:W-:Y:S01]  /*27a70*/  STL.64 [R1+0x28], R26 ;  /* 0x0000281a01007387 */ /* 0x000fe20000100a00 */
[----:B--2---:R-:W-:Y:S02]  /*27a80*/  F2FP.F16.E4M3.UNPACK_B R8, R9.H1 ;  /* 0x00000009ff08723e */ /* 0x004fe400030006ff */
[----:B------:R-:W-:-:S07]  /*27a90*/  F2FP.F16.E4M3.UNPACK_B R9, R12.H1 ;  /* 0x0000000cff09723e */ /* 0x000fce00030006ff */
[C---:B---3--:R-:W-:Y:S06]  /*27aa0*/  HMMA.16816.F32 R20, R4.reuse, R8, R20 ;  /* 0x000000080414723c */ /* 0x048fec0000001814 */
[----:B------:R-:W-:Y:S07]  /*27ab0*/  HMMA.16816.F32 R8, R4, R10, R16 ;  /* 0x0000000a0408723c */ /* 0x000fee0000001810 */
[----:B------:R-:W-:-:S10]  /*27ac0*/  F2FP.F16.E4M3.UNPACK_B R16, R15.H1 ;  /* 0x0000000fff10723e */ /* 0x000fd400030006ff */
[----:B------:R0:W-:Y:S04]  /*27ad0*/  STL.64 [R1], R20 ;  /* 0x0000001401007387 */ /* 0x0001e80000100a00 */
[----:B------:R1:W-:Y:S04]  /*27ae0*/  STL.64 [R1+0x8], R22 ;  /* 0x0000081601007387 */ /* 0x0003e80000100a00 */
[----:B------:R-:W-:Y:S04]  /*27af0*/  STL.64 [R1+0xf08], R10 ;  /* 0x000f080a01007387 */ /* 0x000fe80000100a00 */
[----:B------:R-:W-:Y:S04]  /*27b00*/  STL.64 [R1+0xf00], R8 ;  /* 0x000f000801007387 */ /* 0x000fe80000100a00 */
[----:B------:R-:W2:Y:S04]  /*27b10*/  LDL.LU R12, [R1+0x60] ;  /* 0x00006000010c7983 */ /* 0x000ea80000300800 */
[----:B------:R-:W2:Y:S04]  /*27b20*/  LDL.LU R13, [R1+0x64] ;  /* 0x00006400010d7983 */ /* 0x000ea80000300800 */
[----:B------:R-:W2:Y:S04]  /*27b30*/  LDL.LU R14, [R1+0x68] ;  /* 0x00006800010e7983 */ /* 0x000ea80000300800 */
[----:B------:R-:W2:Y:S04]  /*27b40*/  LDL.LU R15, [R1+0x6c] ;  /* 0x00006c00010f7983 */ /* 0x000ea80000300800 */
[----:B0-----:R-:W3:Y:S04]  /*27b50*/  LDL.LU R20, [R1+0x90] ;  /* 0x0000900001147983 */ /* 0x001ee80000300800 */
[----:B------:R-:W3:Y:S04]  /*27b60*/  LDL.LU R21, [R1+0x94] ;  /* 0x0000940001157983 */ /* 0x000ee80000300800 */
[----:B-1----:R-:W4:Y:S04]  /*27b70*/  LDL.LU R22, [R1+0x98] ;  /* 0x0000980001167983 */ /* 0x002f280000300800 */
[----:B------:R-:W4:Y:S04]  /*27b80*/  LDL.LU R23, [R1+0x9c] ;  /* 0x00009c0001177983 */ /* 0x000f280000300800 */
[----:B------:R-:W5:Y:S04]  /*27b90*/  LDL.LU R18, [R1+0x1c0] ;  /* 0x0001c00001127983 */ /* 0x000f680000300800 */
[----:B------:R-:W5:Y:S01]  /*27ba0*/  LDL.LU R19, [R1+0x1c4] ;  /* 0x0001c40001137983 */ /* 0x000f620000300800 */
[----:B------:R-:W-:-:S03]  /*27bb0*/  F2FP.F16.E4M3.UNPACK_B R17, R0.H1 ;  /* 0x00000000ff11723e */ /* 0x000fc600030006ff */
[----:B----4-:R-:W-:Y:S04]  /*27bc0*/  STL.64 [R1+0xfa8], R22 ;  /* 0x000fa81601007387 */ /* 0x010fe80000100a00 */
[----:B---3--:R0:W-:Y:S04]  /*27bd0*/  STL.64 [R1+0xfa0], R20 ;  /* 0x000fa01401007387 */ /* 0x0081e80000100a00 */
[----:B0-----:R-:W3:Y:S04]  /*27be0*/  LDL.LU R20, [R1+0x70] ;  /* 0x0000700001147983 */ /* 0x001ee80000300800 */
[----:B------:R-:W3:Y:S04]  /*27bf0*/  LDL.LU R21, [R1+0x74] ;  /* 0x0000740001157983 */ /* 0x000ee80000300800 */
[----:B------:R-:W3:Y:S04]  /*27c00*/  LDL.LU R22, [R1+0x78] ;  /* 0x0000780001167983 */ /* 0x000ee80000300800 */
[----:B------:R-:W3:Y:S04]  /*27c10*/  LDL.LU R23, [R1+0x7c] ;  /* 0x00007c0001177983 */ /* 0x000ee80000300800 */
[----:B------:R-:W4:Y:S04]  /*27c20*/  LDL.LU R24, [R1+0x1b0] ;  /* 0x0001b00001187983 */ /* 0x000f280000300800 */
[----:B------:R-:W4:Y:S04]  /*27c30*/  LDL.LU R25, [R1+0x1b4] ;  /* 0x0001b40001197983 */ /* 0x000f280000300800 */
[----:B------:R-:W4:Y:S04]  /*27c40*/  LDL.LU R26, [R1+0x4f0] ;  /* 0x0004f000011a7983 */ /* 0x000f280000300800 */
[----:B------:R-:W5:Y:S04]  /*27c50*/  LDL.LU R8, [R1+0x4ec] ;  /* 0x0004ec0001087983 */ /* 0x000f680000300800 */
[----:B------:R-:W5:Y:S04]  /*27c60*/  LDL.LU R9, [R1+0x4e8] ;  /* 0x0004e80001097983 */ /* 0x000f680000300800 */
[----:B------:R-:W4:Y:S04]  /*27c70*/  LDL.LU R27, [R1+0x4fc] ;  /* 0x0004fc00011b7983 */ /* 0x000f280000300800 */
[----:B------:R-:W4:Y:S04]  /*27c80*/  LDL.LU R0, [R1+0x4f8] ;  /* 0x0004f80001007983 */ /* 0x000f280000300800 */
[----:B------:R-:W3:Y:S04]  /*27c90*/  LDL.LU R10, [R1+0x170] ;  /* 0x00017000010a7983 */ /* 0x000ee80000300800 */
[----:B------:R-:W3:Y:S01]  /*27ca0*/  LDL.LU R11, [R1+0x174] ;  /* 0x00017400010b7983 */ /* 0x000ee20000300800 */
[----:B--2---:R-:W-:Y:S03]  /*27cb0*/  HMMA.16816.F32 R12, R4, R2, R12 ;  /* 0x00000002040c723c */ /* 0x004fe6000000180c */
[----:B---3--:R-:W-:Y:S04]  /*27cc0*/  STL.64 [R1+0xf88], R10 ;  /* 0x000f880a01007387 */ /* 0x008fe80000100a00 */
[----:B-----5:R0:W-:Y:S04]  /*27cd0*/  STL.64 [R1+0xf80], R8 ;  /* 0x000f800801007387 */ /* 0x0201e80000100a00 */
[----:B0-----:R-:W2:Y:S04]  /*27ce0*/  LDL.LU R8, [R1+0xc0] ;  /* 0x0000c00001087983 */ /* 0x001ea80000300800 */
[----:B------:R-:W2:Y:S04]  /*27cf0*/  LDL.LU R9, [R1+0xc4] ;  /* 0x0000c40001097983 */ /* 0x000ea80000300800 */
[----:B------:R-:W3:Y:S04]  /*27d00*/  LDL.LU R10, [R1+0xc8] ;  /* 0x0000c800010a7983 */ /* 0x000ee80000300800 */
[----:B------:R-:W3:Y:S01]  /*27d10*/  LDL.LU R11, [R1+0xcc] ;  /* 0x0000cc00010b7983 */ /* 0x000ee20000300800 */
[----:B------:R-:W-:-:S02]  /*27d20*/  F2FP.F16.E4M3.UNPACK_B R2, R18.H1 ;  /* 0x00000012ff02723e */ /* 0x000fc400030006ff */
[----:B------:R-:W-:Y:S02]  /*27d30*/  F2FP.F16.E4M3.UNPACK_B R3, R19.H1 ;  /* 0x00000013ff03723e */ /* 0x000fe400030006ff */
[----:B------:R-:W-:Y:S01]  /*27d40*/  HMMA.16816.F32 R16, R4, R16, R20 ;  /* 0x000000100410723c */ /* 0x000fe20000001814 */
[----:B---3--:R-:W-:Y:S04]  /*27d50*/  STL.64 [R1+0xf98], R10 ;  /* 0x000f980a01007387 */ /* 0x008fe80000100a00 */
[----:B--2---:R0:W-:Y:S04]  /*27d60*/  STL.64 [R1+0xf90], R8 ;  /* 0x000f900801007387 */ /* 0x0041e80000100a00 */
[----:B0-----:R-:W2:Y:S04]  /*27d70*/  LDL.LU R8, [R1+0xa0] ;  /* 0x0000a00001087983 */ /* 0x001ea80000300800 */
[----:B------:R-:W2:Y:S04]  /*27d80*/  LDL.LU R9, [R1+0xa4] ;  /* 0x0000a40001097983 */ /* 0x000ea80000300800 */
[----:B------:R-:W2:Y:S04]  /*27d90*/  LDL.LU R10, [R1+0xa8] ;  /* 0x0000a800010a7983 */ /* 0x000ea80000300800 */
[----:B------:R-:W2:Y:S04]  /*27da0*/  LDL.LU R11, [R1+0xac] ;  /* 0x0000ac00010b7983 */ /* 0x000ea80000300800 */
[----:B------:R-:W-:Y:S04]  /*27db0*/  STL.64 [R1+0xf18], R14 ;  /* 0x000f180e01007387 */ /* 0x000fe80000100a00 */
[----:B------:R0:W-:Y:S04]  /*27dc0*/  STL.64 [R1+0xf10], R12 ;  /* 0x000f100c01007387 */ /* 0x0001e80000100a00 */
[----:B0-----:R-:W3:Y:S04]  /*27dd0*/  LDL.LU R12, [R1+0xd0] ;  /* 0x0000d000010c7983 */ /* 0x001ee80000300800 */
[----:B------:R-:W3:Y:S04]  /*27de0*/  LDL.LU R13, [R1+0xd4] ;  /* 0x0000d400010d7983 */ /* 0x000ee80000300800 */
[----:B------:R-:W3:Y:S04]  /*27df0*/  LDL.LU R14, [R1+0xd8] ;  /* 0x0000d800010e7983 */ /* 0x000ee80000300800 */
[----:B------:R-:W3:Y:S04]  /*27e00*/  LDL.LU R15, [R1+0xdc] ;  /* 0x0000dc00010f7983 */ /* 0x000ee80000300800 */
[----:B------:R-:W5:Y:S04]  /*27e10*/  LDL.LU.64 R22, [R1+0xfa8] ;  /* 0x000fa80001167983 */ /* 0x000f680000300a00 */
[----:B------:R-:W5:Y:S01]  /*27e20*/  LDL.LU.64 R20, [R1+0xfa0] ;  /* 0x000fa00001147983 */ /* 0x000f620000300a00 */
[----:B----4-:R-:W-:-:S02]  /*27e30*/  F2FP.F16.E4M3.UNPACK_B R24, R24.H1 ;  /* 0x00000018ff18723e */ /* 0x010fc400030006ff */
[----:B------:R-:W-:Y:S01]  /*27e40*/  F2FP.F16.E4M3.UNPACK_B R25, R25.H1 ;  /* 0x00000019ff19723e */ /* 0x000fe200030006ff */
[----:B------:R0:W-:Y:S04]  /*27e50*/  STL.64 [R1+0xf28], R18 ;  /* 0x000f281201007387 */ /* 0x0001e80000100a00 */
[----:B0-----:R-:W4:Y:S04]  /*27e60*/  LDL.LU R18, [R1+0x4e0] ;  /* 0x0004e00001127983 */ /* 0x001f280000300800 */
[----:B------:R-:W4:Y:S04]  /*27e70*/  LDL.LU R19, [R1+0x4f4] ;  /* 0x0004f40001137983 */ /* 0x000f280000300800 */
[----:B------:R0:W-:Y:S04]  /*27e80*/  STL.64 [R1+0xf20], R16 ;  /* 0x000f201001007387 */ /* 0x0001e80000100a00 */
[----:B0-----:R-:W3:Y:S04]  /*27e90*/  LDL.LU R16, [R1+0x1f4] ;  /* 0x0001f40001107983 */ /* 0x001ee80000300800 */
[----:B------:R-:W4:Y:S01]  /*27ea0*/  LDL.LU R17, [R1+0x4e4] ;  /* 0x0004e40001117983 */ /* 0x000f220000300800 */
[C---:B--2---:R-:W-:Y:S06]  /*27eb0*/  HMMA.16816.F32 R8, R4.reuse, R24, R8 ;  /* 0x000000180408723c */ /* 0x044fec0000001808 */
[----:B-----5:R-:W-:Y:S01]  /*27ec0*/  HMMA.16816.F32 R20, R4, R2, R20 ;  /* 0x000000020414723c */ /* 0x020fe20000001814 */
[----:B------:R-:W2:Y:S04]  /*27ed0*/  LDL.LU R2, [R1+0x1a0] ;  /* 0x0001a00001027983 */ /* 0x000ea80000300800 */
[----:B------:R-:W5:-:S15]  /*27ee0*/  LDL.LU R3, [R1+0x1a4] ;  /* 0x0001a40001037983 */ /* 0x000f5e0000300800 */
[----:B------:R-:W-:-:S03]  /*27ef0*/  NOP ;  /* 0x0000000000007918 */ /* 0x000fc60000000000 */
[----:B------:R-:W-:Y:S04]  /*27f00*/  STL.64 [R1+0xf38], R22 ;  /* 0x000f381601007387 */ /* 0x000fe80000100a00 */
[----:B------:R0:W-:Y:S04]  /*27f10*/  STL.64 [R1+0xf30], R20 ;  /* 0x000f301401007387 */ /* 0x0001e80000100a00 */
[----:B0-----:R-:W3:Y:S04]  /*27f20*/  LDL.LU R20, [R1+0xe0] ;  /* 0x0000e00001147983 */ /* 0x001ee80000300800 */
[----:B------:R-:W3:Y:S04]  /*27f30*/  LDL.LU R21, [R1+0xe4] ;  /* 0x0000e40001157983 */ /* 0x000ee80000300800 */
[----:B------:R-:W3:Y:S04]  /*27f40*/  LDL.LU R22, [R1+0xe8] ;  /* 0x0000e80001167983 */ /* 0x000ee80000300800 */
[----:B------:R-:W3:Y:S04]  /*27f50*/  LDL.LU R23, [R1+0xec] ;  /* 0x0000ec0001177983 */ /* 0x000ee80000300800 */
[----:B------:R-:W-:Y:S04]  /*27f60*/  STL.64 [R1+0x40], R8 ;  /* 0x0000400801007387 */ /* 0x000fe80000100a00 */
[----:B------:R0:W-:Y:S04]  /*27f70*/  STL.64 [R1+0x48], R10 ;  /* 0x0000480a01007387 */ /* 0x0001e80000100a00 */
[----:B0-----:R-:W4:Y:S04]  /*27f80*/  LDL.LU.64 R10, [R1+0xf98] ;  /* 0x000f9800010a7983 */ /* 0x001f280000300a00 */
[----:B------:R-:W4:Y:S04]  /*27f90*/  LDL.LU.64 R8, [R1+0xf90] ;  /* 0x000f900001087983 */ /* 0x000f280000300a00 */
[----:B------:R-:W3:Y:S04]  /*27fa0*/  LDL.LU R24, [R1+0x190] ;  /* 0x0001900001187983 */ /* 0x000ee80000300800 */
[----:B------:R-:W3:Y:S01]  /*27fb0*/  LDL.LU R25, [R1+0x194] ;  /* 0x0001940001197983 */ /* 0x000ee20000300800 */
[----:B--2---:R-:W-:-:S02]  /*27fc0*/  F2FP.F16.E4M3.UNPACK_B R2, R2.H1 ;  /* 0x00000002ff02723e */ /* 0x004fc400030006ff */
[----:B-----5:R-:W-:-:S07]  /*27fd0*/  F2FP.F16.E4M3.UNPACK_B R3, R3.H1 ;  /* 0x00000003ff03723e */ /* 0x020fce00030006ff */
[----:B----4-:R-:W-:-:S15]  /*27fe0*/  HMMA.16816.F32 R8, R4, R2, R8 ;  /* 0x000000020408723c */ /* 0x010fde0000001808 */
[----:B------:R-:W-:-:S08]  /*27ff0*/  NOP ;  /* 0x0000000000007918 */ /* 0x000fd00000000000 */
[----:B------:R-:W-:Y:S04]  /*28000*/  STL.64 [R1+0x60], R8 ;  /* 0x0000600801007387 */ /* 0x000fe80000100a00 */
[----:B------:R0:W-:Y:S04]  /*28010*/  STL.64 [R1+0x68], R10 ;  /* 0x0000680a01007387 */ /* 0x0001e80000100a00 */
[----:B0-----:R-:W2:Y:S04]  /*28020*/  LDL.LU.64 R10, [R1+0xf88] ;  /* 0x000f8800010a7983 */ /* 0x001ea80000300a00 */
[----:B------:R-:W4:Y:S04]  /*28030*/  LDL.LU.64 R8, [R1+0xf80] ;  /* 0x000f800001087983 */ /* 0x000f280000300a00 */
[----:B------:R-:W5:Y:S01]  /*28040*/  LDL.LU R3, [R1+0x1f0] ;  /* 0x0001f00001037983 */ /* 0x000f620000300800 */
[----:B---3--:R-:W-:-:S02]  /*28050*/  F2FP.F16.E4M3.UNPACK_B R24, R24.H1 ;  /* 0x00000018ff18723e */ /* 0x008fc400030006ff */
[----:B------:R-:W-:-:S07]  /*28060*/  F2FP.F16.E4M3.UNPACK_B R25, R25.H1 ;  /* 0x00000019ff19723e */ /* 0x000fce00030006ff */
[----:B------:R-:W-:Y:S01]  /*28070*/  HMMA.16816.F32 R20, R4, R24, R20 ;  /* 0x000000180414723c */ /* 0x000fe20000001814 */
[----:B------:R-:W-:-:S15]  /*28080*/  IMAD R27, R0, 0x100, R27 ;  /* 0x00000100001b7824 */ /* 0x000fde00078e021b */
[----:B------:R-:W-:-:S07]  /*28090*/  NOP ;  /* 0x0000000000007918 */ /* 0x000fce0000000000 */
[----:B------:R0:W-:Y:S04]  /*280a0*/  STL.64 [R1+0x90], R20 ;  /* 0x0000901401007387 */ /* 0x0001e80000100a00 */
[----:B------:R1:W-:Y:S04]  /*280b0*/  STL.64 [R1+0x98], R22 ;  /* 0x0000981601007387 */ /* 0x0003e80000100a00 */
[----:B------:R-:W3:Y:S01]  /*280c0*/  LDL.LU R0, [R1+0x1ec] ;  /* 0x0001ec0001007983 */ /* 0x000ee20000300800 */
[----:B-----5:R-:W-:Y:S02]  /*280d0*/  F2FP.F16.E4M3.UNPACK_B R2, R3.H1 ;  /* 0x00000003ff02723e */ /* 0x020fe400030006ff */
[----:B------:R-:W-:-:S07]  /*280e0*/  F2FP.F16.E4M3.UNPACK_B R3, R16.H1 ;  /* 0x00000010ff03723e */ /* 0x000fce00030006ff */
[----:B------:R-:W-:-:S15]  /*280f0*/  HMMA.16816.F32 R12, R4, R2, R12 ;  /* 0x00000002040c723c */ /* 0x000fde000000180c */
[----:B------:R-:W-:-:S08]  /*28100*/  NOP ;  /* 0x0000000000007918 */ /* 0x000fd00000000000 */
[----:B------:R-:W-:Y:S04]  /*28110*/  STL.64 [R1+0xc0], R12 ;  /* 0x0000c00c01007387 */ /* 0x000fe80000100a00 */
[----:B------:R-:W-:Y:S04]  /*28120*/  STL.64 [R1+0xc8], R14 ;  /* 0x0000c80e01007387 */ /* 0x000fe80000100a00 */
[----:B0-----:R-:W5:Y:S04]  /*28130*/  LDL.LU R20, [R1+0x50] ;  /* 0x0000500001147983 */ /* 0x001f680000300800 */
[----:B------:R-:W5:Y:S04]  /*28140*/  LDL.LU R21, [R1+0x54] ;  /* 0x0000540001157983 */ /* 0x000f680000300800 */
[----:B-1----:R-:W2:Y:S04]  /*28150*/  LDL.LU R22, [R1+0x58] ;  /* 0x0000580001167983 */ /* 0x002ea80000300800 */
[----:B------:R-:W2:Y:S04]  /*28160*/  LDL.LU R23, [R1+0x5c] ;  /* 0x00005c0001177983 */ /* 0x000ea80000300800 */
[----:B--2---:R-:W-:Y:S04]  /*28170*/  STL.64 [R1+0xf48], R22 ;  /* 0x000f481601007387 */ /* 0x004fe80000100a00 */
[----:B-----5:R0:W-:Y:S04]  /*28180*/  STL.64 [R1+0xf40], R20 ;  /* 0x000f401401007387 */ /* 0x0201e80000100a00 */
[----:B0-----:R-:W2:Y:S04]  /*28190*/  LDL.LU R20, [R1+0x80] ;  /* 0x0000800001147983 */ /* 0x001ea80000300800 */
[----:B------:R-:W2:Y:S01]  /*281a0*/  LDL.LU R21, [R1+0x84] ;  /* 0x0000840001157983 */ /* 0x000ea20000300800 */
[----:B------:R-:W-:-:S02]  /*281b0*/  IMAD.MOV.U32 R22, RZ, RZ, R29 ;  /* 0x000000ffff167224 */ /* 0x000fc400078e001d */
[----:B------:R-:W-:Y:S01]  /*281c0*/  IMAD.MOV.U32 R23, RZ, RZ, R28 ;  /* 0x000000ffff177224 */ /* 0x000fe200078e001c */
[----:B------:R-:W5:Y:S04]  /*281d0*/  LDL R29, [R1+0x11c] ;  /* 0x00011c00011d7983 */ /* 0x000f680000100800 */
[----:B------:R-:W3:Y:S04]  /*281e0*/  LDL R28, [R1+0x118] ;  /* 0x00011800011c7983 */ /* 0x000ee80000100800 */
[----:B------:R-:W-:Y:S04]  /*281f0*/  STL.64 [R1+0xf58], R22 ;  /* 0x000f581601007387 */ /* 0x000fe80000100a00 */
[----:B--2---:R0:W-:Y:S04]  /*28200*/  STL.64 [R1+0xf50], R20 ;  /* 0x000f501401007387 */ /* 0x0041e80000100a00 */
[----:B0-----:R-:W2:Y:S04]  /*28210*/  LDL.LU R20, [R1+0xb0] ;  /* 0x0000b00001147983 */ /* 0x001ea80000300800 */
[----:B------:R-:W2:Y:S04]  /*28220*/  LDL.LU R21, [R1+0xb4] ;  /* 0x0000b40001157983 */ /* 0x000ea80000300800 */
[----:B------:R-:W4:Y:S04]  /*28230*/  LDL.LU R22, [R1+0xb8] ;  /* 0x0000b80001167983 */ /* 0x000f280000300800 */
[----:B------:R-:W4:Y:S04]  /*28240*/  LDL.LU R23, [R1+0xbc] ;  /* 0x0000bc0001177983 */ /* 0x000f280000300800 */
[----:B----4-:R-:W-:Y:S04]  /*28250*/  STL.64 [R1+0xf68], R22 ;  /* 0x000f681601007387 */ /* 0x010fe80000100a00 */
[----:B--2---:R0:W-:Y:S04]  /*28260*/  STL.64 [R1+0xf60], R20 ;  /* 0x000f601401007387 */ /* 0x0041e80000100a00 */
[----:B0-----:R-:W2:Y:S04]  /*28270*/  LDL.LU R20, [R1+0xf0] ;  /* 0x0000f00001147983 */ /* 0x001ea80000300800 */
[----:B------:R-:W2:Y:S04]  /*28280*/  LDL.LU R21, [R1+0xf4] ;  /* 0x0000f40001157983 */ /* 0x000ea80000300800 */
[----:B------:R-:W4:Y:S04]  /*28290*/  LDL.LU R22, [R1+0xf8] ;  /* 0x0000f80001167983 */ /* 0x000f280000300800 */
[----:B------:R-:W4:Y:S01]  /*282a0*/  LDL.LU R23, [R1+0xfc] ;  /* 0x0000fc0001177983 */ /* 0x000f220000300800 */
[----:B------:R-:W-:-:S02]  /*282b0*/  IMAD R24, R18, 0x100, R17 ;  /* 0x0000010012187824 */ /* 0x000fc400078e0211 */
[----:B------:R-:W-:Y:S01]  /*282c0*/  IMAD R26, R26, 0x100, R19 ;  /* 0x000001001a1a7824 */ /* 0x000fe200078e0213 */
[----:B----4-:R-:W-:Y:S04]  /*282d0*/  STL.64 [R1+0xf78], R22 ;  /* 0x000f781601007387 */ /* 0x010fe80000100a00 */
[----:B--2---:R0:W-:Y:S04]  /*282e0*/  STL.64 [R1+0xf70], R20 ;  /* 0x000f701401007387 */ /* 0x0041e80000100a00 */
[----:B0-----:R-:W2:Y:S04]  /*282f0*/  LDL.LU R20, [R1+0x100] ;  /* 0x0001000001147983 */ /* 0x001ea80000300800 */
[----:B------:R-:W2:Y:S04]  /*28300*/  LDL.LU R21, [R1+0x104] ;  /* 0x0001040001157983 */ /* 0x000ea80000300800 */
[----:B------:R-:W2:Y:S04]  /*28310*/  LDL.LU R22, [R1+0x108] ;  /* 0x0001080001167983 */ /* 0x000ea80000300800 */
[----:B------:R-:W2:Y:S04]  /*28320*/  LDL.LU R23, [R1+0x10c] ;  /* 0x00010c0001177983 */ /* 0x000ea80000300800 */
[----:B------:R-:W4:Y:S04]  /*28330*/  LDL.LU R16, [R1+0x30] ;  /* 0x0000300001107983 */ /* 0x000f280000300800 */
[----:B------:R-:W4:Y:S04]  /*28340*/  LDL.LU R17, [R1+0x34] ;  /* 0x0000340001117983 */ /* 0x000f280000300800 */
[----:B------:R-:W4:Y:S04]  /*28350*/  LDL.LU R18, [R1+0x38] ;  /* 0x0000380001127983 */ /* 0x000f280000300800 */
[----:B------:R-:W4:Y:S01]  /*28360*/  LDL.LU R19, [R1+0x3c] ;  /* 0x00003c0001137983 */ /* 0x000f220000300800 */
[----:B------:R-:W-:-:S02]  /*28370*/  F2FP.F16.E4M3.UNPACK_B R2, R10.H1 ;  /* 0x0000000aff02723e */ /* 0x000fc400030006ff */
[----:B------:R-:W-:Y:S01]  /*28380*/  F2FP.F16.E4M3.UNPACK_B R3, R11.H1 ;  /* 0x0000000bff03723e */ /* 0x000fe200030006ff */
[----:B------:R-:W4:Y:S04]  /*28390*/  LDL.LU R12, [R1+0x20] ;  /* 0x00002000010c7983 */ /* 0x000f280000300800 */
[----:B------:R-:W4:Y:S04]  /*283a0*/  LDL.LU R13, [R1+0x24] ;  /* 0x00002400010d7983 */ /* 0x000f280000300800 */
[----:B------:R-:W4:Y:S01]  /*283b0*/  LDL.LU R14, [R1+0x28] ;  /* 0x00002800010e7983 */ /* 0x000f220000300800 */
[----:B------:R-:W-:-:S03]  /*283c0*/  IMAD R25, R9, 0x100, R8 ;  /* 0x0000010009197824 */ /* 0x000fc600078e0208 */
[----:B------:R-:W4:Y:S04]  /*283d0*/  LDL.LU R15, [R1+0x2c] ;  /* 0x00002c00010f7983 */ /* 0x000f280000300800 */
[----:B------:R-:W4:Y:S04]  /*283e0*/  LDL.LU R8, [R1] ;  /* 0x0000000001087983 */ /* 0x000f280000300800 */
[----:B------:R-:W4:Y:S04]  /*283f0*/  LDL.LU R9, [R1+0x4] ;  /* 0x0000040001097983 */ /* 0x000f280000300800 */
[----:B------:R-:W4:Y:S04]  /*28400*/  LDL.LU R10, [R1+0x8] ;  /* 0x00000800010a7983 */ /* 0x000f280000300800 */
[----:B------:R-:W4:Y:S01]  /*28410*/  LDL.LU R11, [R1+0xc] ;  /* 0x00000c00010b7983 */ /* 0x000f220000300800 */
[----:B--2---:R-:W-:Y:S03]  /*28420*/  HMMA.16816.F32 R4, R4, R2, R20 ;  /* 0x000000020404723c */ /* 0x004fe60000001814 */
[----:B------:R-:W2:Y:S04]  /*28430*/  LDL.LU.64 R22, [R1+0xf78] ;  /* 0x000f780001167983 */ /* 0x000ea80000300a00 */
[----:B------:R-:W2:Y:S01]  /*28440*/  LDL.LU.64 R20, [R1+0xf70] ;  /* 0x000f700001147983 */ /* 0x000ea20000300a00 */
[----:B------:R-:W-:-:S02]  /*28450*/  F2FP.F16.E4M3.UNPACK_B R24, R24 ;  /* 0x00000018ff18723e */ /* 0x000fc400020006ff */
[----:B------:R-:W-:Y:S02]  /*28460*/  F2FP.F16.E4M3.UNPACK_B R26, R26 ;  /* 0x0000001aff1a723e */ /* 0x000fe400020006ff */
[----:B------:R-:W-:Y:S02]  /*28470*/  F2FP.F16.E4M3.UNPACK_B R25, R25 ;  /* 0x00000019ff19723e */ /* 0x000fe400020006ff */
[----:B------:R-:W-:Y:S02]  /*28480*/  F2FP.F16.E4M3.UNPACK_B R27, R27 ;  /* 0x0000001bff1b723e */ /* 0x000fe400020006ff */
[----:B---3--:R-:W-:Y:S02]  /*28490*/  F2FP.F16.E4M3.UNPACK_B R28, R28 ;  /* 0x0000001cff1c723e */ /* 0x008fe400020006ff */
[----:B-----5:R-:W-:Y:S01]  /*284a0*/  F2FP.F16.E4M3.UNPACK_B R29, R29 ;  /* 0x0000001dff1d723e */ /* 0x020fe200020006ff */
[----:B------:R-:W3:Y:S04]  /*284b0*/  LDL R2, [R1+0x128] ;  /* 0x0001280001027983 */ /* 0x000ee80000100800 */
[----:B------:R-:W5:Y:S04]  /*284c0*/  LDL R3, [R1+0x12c] ;  /* 0x00012c0001037983 */ /* 0x000f680000100800 */
[----:B------:R0:W-:Y:S04]  /*284d0*/  STL.64 [R1+0x100], R4 ;  /* 0x0001000401007387 */ /* 0x0001e80000100a00 */
[----:B------:R1:W-:Y:S04]  /*284e0*/  STL.64 [R1+0x108], R6 ;  /* 0x0001080601007387 */ /* 0x0003e80000100a00 */
[----:B0-----:R-:W4:Y:S04]  /*284f0*/  LDL R4, [R1+0x138] ;  /* 0x0001380001047983 */ /* 0x001f280000100800 */
[----:B------:R-:W4:Y:S04]  /*28500*/  LDL R5, [R1+0x13c] ;  /* 0x00013c0001057983 */ /* 0x000f280000100800 */
[----:B-1----:R-:W4:Y:S04]  /*28510*/  LDL R6, [R1+0x158] ;  /* 0x0001580001067983 */ /* 0x002f280000100800 */
[----:B------:R-:W4:Y:S01]  /*28520*/  LDL R7, [R1+0x15c] ;  /* 0x00015c0001077983 */ /* 0x000f220000100800 */
[----:B--2---:R-:W-:-:S15]  /*28530*/  HMMA.16816.F32 R20, R24, R28, R20 ;  /* 0x0000001c1814723c */ /* 0x004fde0000001814 */
[----:B------:R-:W-:-:S08]  /*28540*/  NOP ;  /* 0x0000000000007918 */ /* 0x000fd00000000000 */
[----:B------:R-:W-:Y:S04]  /*28550*/  STL.64 [R1+0xe0], R20 ;  /* 0x0000e01401007387 */ /* 0x000fe80000100a00 */
[----:B------:R0:W-:Y:S04]  /*28560*/  STL.64 [R1+0xe8], R22 ;  /* 0x0000e81601007387 */ /* 0x0001e80000100a00 */
[----:B0-----:R-:W2:Y:S04]  /*28570*/  LDL.LU.64 R22, [R1+0xf68] ;  /* 0x000f680001167983 */ /* 0x001ea80000300a00 */
[----:B------:R-:W2:Y:S01]  /*28580*/  LDL.LU.64 R20, [R1+0xf60] ;  /* 0x000f600001147983 */ /* 0x000ea20000300a00 */
[----:B---3--:R-:W-:-:S02]  /*28590*/  F2FP.F16.E4M3.UNPACK_B R2, R2 ;  /* 0x00000002ff02723e */ /* 0x008fc400020006ff */
[----:B-----5:R-:W-:Y:S01]  /*285a0*/  F2FP.F16.E4M3.UNPACK_B R3, R3 ;  /* 0x00000003ff03723e */ /* 0x020fe200020006ff */
[----:B------:R-:W3:Y:S04]  /*285b0*/  LDL R28, [R1+0x148] ;  /* 0x00014800011c7983 */ /* 0x000ee80000100800 */
[----:B------:R-:W5:Y:S02]  /*285c0*/  LDL R29, [R1+0x14c] ;  /* 0x00014c00011d7983 */ /* 0x000f640000100800 */
[----:B--2---:R-:W-:-:S15]  /*285d0*/  HMMA.16816.F32 R20, R24, R2, R20 ;  /* 0x000000021814723c */ /* 0x004fde0000001814 */
[----:B------:R-:W-:-:S08]  /*285e0*/  NOP ;  /* 0x0000000000007918 */ /* 0x000fd00000000000 */
[----:B------:R-:W-:Y:S04]  /*285f0*/  STL.64 [R1+0xd0], R20 ;  /* 0x0000d01401007387 */ /* 0x000fe80000100a00 */
[----:B------:R0:W-:Y:S04]  /*28600*/  STL.64 [R1+0xd8], R22 ;  /* 0x0000d81601007387 */ /* 0x0001e80000100a00 */
[----:B0-----:R-:W2:Y:S04]  /*28610*/  LDL.LU.64 R22, [R1+0xf58] ;  /* 0x000f580001167983 */ /* 0x001ea80000300a00 */
[----:B------:R-:W2:Y:S01]  /*28620*/  LDL.LU.64 R20, [R1+0xf50] ;  /* 0x000f500001147983 */ /* 0x000ea20000300a00 */
[----:B----4-:R-:W-:-:S02]  /*28630*/  F2FP.F16.E4M3.UNPACK_B R4, R4 ;  /* 0x00000004ff04723e */ /* 0x010fc400020006ff */
[----:B------:R-:W-:Y:S02]  /*28640*/  F2FP.F16.E4M3.UNPACK_B R5, R5 ;  /* 0x00000005ff05723e */ /* 0x000fe400020006ff */
[----:B---3--:R-:W-:Y:S02]  /*28650*/  F2FP.F16.E4M3.UNPACK_B R2, R28 ;  /* 0x0000001cff02723e */ /* 0x008fe400020006ff */
[----:B-----5:R-:W-:Y:S01]  /*28660*/  F2FP.F16.E4M3.UNPACK_B R3, R29 ;  /* 0x0000001dff03723e */ /* 0x020fe200020006ff */
[----:B------:R-:W3:Y:S04]  /*28670*/  LDL R28, [R1+0x1b8] ;  /* 0x0001b800011c7983 */ /* 0x000ee80000100800 */
[----:B------:R-:W4:Y:S01]  /*28680*/  LDL R29, [R1+0x1bc] ;  /* 0x0001bc00011d7983 */ /* 0x000f220000100800 */
[----:B--2---:R-:W-:-:S15]  /*28690*/  HMMA.16816.F32 R20, R24, R4, R20 ;  /* 0x000000041814723c */ /* 0x004fde0000001814 */
[----:B------:R-:W-:-:S08]  /*286a0*/  NOP ;  /* 0x0000000000007918 */ /* 0x000fd00000000000 */
[----:B------:R-:W-:Y:S04]  /*286b0*/  STL.64 [R1+0xb0], R20 ;  /* 0x0000b01401007387 */ /* 0x000fe80000100a00 */
[----:B------:R0:W-:Y:S04]  /*286c0*/  STL.64 [R1+0xb8], R22 ;  /* 0x0000b81601007387 */ /* 0x0001e80000100a00 */
[----:B0-----:R-:W2:Y:S04]  /*286d0*/  LDL.LU.64 R22, [R1+0xf48] ;  /* 0x000f480001167983 */ /* 0x001ea80000300a00 */
[----:B------:R-:W2:Y:S01]  /*286e0*/  LDL.LU.64 R20, [R1+0xf40] ;  /* 0x000f400001147983 */ /* 0x000ea20000300a00 */
[----:B------:R-:W-:-:S02]  /*286f0*/  F2FP.F16.E4M3.UNPACK_B R4, R6 ;  /* 0x00000006ff04723e */ /* 0x000fc400020006ff */
[----:B------:R-:W-:Y:S01]  /*28700*/  F2FP.F16.E4M3.UNPACK_B R5, R7 ;  /* 0x00000007ff05723e */ /* 0x000fe200020006ff */
[----:B------:R-:W5:Y:S04]  /*28710*/  LDL R6, [R1+0x1a8] ;  /* 0x0001a80001067983 */ /* 0x000f680000100800 */
[----:B------:R-:W5:Y:S02]  /*28720*/  LDL R7, [R1+0x1ac] ;  /* 0x0001ac0001077983 */ /* 0x000f640000100800 */
[C---:B------:R-:W-:Y:S06]  /*28730*/  HMMA.16816.F32 R16, R24.reuse, R4, R16 ;  /* 0x000000041810723c */ /* 0x040fec0000001810 */
[----:B--2---:R-:W-:-:S15]  /*28740*/  HMMA.16816.F32 R20, R24, R2, R20 ;  /* 0x000000021814723c */ /* 0x004fde0000001814 */
[----:B------:R-:W-:-:S08]  /*28750*/  NOP ;  /* 0x0000000000007918 */ /* 0x000fd00000000000 */
[----:B------:R-:W-:Y:S04]  /*28760*/  STL.64 [R1+0xa0], R20 ;  /* 0x0000a01401007387 */ /* 0x000fe80000100a00 */
[----:B------:R0:W-:Y:S04]  /*28770*/  STL.64 [R1+0xa8], R22 ;  /* 0x0000a81601007387 */ /* 0x0001e80000100a00 */
[----:B0-----:R-:W2:Y:S04]  /*28780*/  LDL.LU.64 R22, [R1+0xf38] ;  /* 0x000f380001167983 */ /* 0x001ea80000300a00 */
[----:B------:R-:W2:Y:S04]  /*28790*/  LDL.LU.64 R20, [R1+0xf30] ;  /* 0x000f300001147983 */ /* 0x000ea80000300a00 */
[----:B------:R-:W3:Y:S04]  /*287a0*/  LDL R2, [R1+0x208] ;  /* 0x0002080001027983 */ /* 0x000ee80000100800 */
[----:B------:R-:W4:Y:S04]  /*287b0*/  LDL R3, [R1+0x20c] ;  /* 0x00020c0001037983 */ /* 0x000f280000100800 */
[----:B------:R-:W-:Y:S04]  /*287c0*/  STL.64 [R1+0x80], R16 ;  /* 0x0000801001007387 */ /* 0x000fe80000100a00 */
[----:B------:R0:W-:Y:S04]  /*287d0*/  STL.64 [R1+0x88], R18 ;  /* 0x0000881201007387 */ /* 0x0001e80000100a00 */
[----:B0-----:R-:W5:Y:S04]  /*287e0*/  LDL.LU.64 R18, [R1+0xf28] ;  /* 0x000f280001127983 */ /* 0x001f680000300a00 */
[----:B------:R-:W5:Y:S04]  /*287f0*/  LDL.LU.64 R16, [R1+0xf20] ;  /* 0x000f200001107983 */ /* 0x000f680000300a00 */
[----:B------:R-:W2:Y:S04]  /*28800*/  LDL R4, [R1+0x218] ;  /* 0x0002180001047983 */ /* 0x000ea80000100800 */
[----:B------:R-:W5:Y:S01]  /*28810*/  LDL R5, [R1+0x21c] ;  /* 0x00021c0001057983 */ /* 0x000f620000100800 */
[----:B---3--:R-:W-:-:S02]  /*28820*/  F2FP.F16.E4M3.UNPACK_B R2, R2 ;  /* 0x00000002ff02723e */ /* 0x008fc400020006ff */
[----:B----4-:R-:W-:-:S07]  /*28830*/  F2FP.F16.E4M3.UNPACK_B R3, R3 ;  /* 0x00000003ff03723e */ /* 0x010fce00020006ff */
[----:B------:R-:W-:Y:S01]  /*28840*/  HMMA.16816.F32 R12, R24, R2, R12 ;  /* 0x00000002180c723c */ /* 0x000fe2000000180c */
[----:B--2---:R-:W-:Y:S02]  /*28850*/  F2FP.F16.E4M3.UNPACK_B R4, R4 ;  /* 0x00000004ff04723e */ /* 0x004fe400020006ff */
[----:B-----5:R-:W-:-:S07]  /*28860*/  F2FP.F16.E4M3.UNPACK_B R5, R5 ;  /* 0x00000005ff05723e */ /* 0x020fce00020006ff */
[----:B------:R-:W-:-:S13]  /*28870*/  HMMA.16816.F32 R8, R24, R4, R8 ;  /* 0x000000041808723c */ /* 0x000fda0000001808 */
        /* <DEDUP_REMOVED lines=11> */
[----:B------:R0:W-:Y:S01]  /*28930*/  STL [R1+0xed0], R0 ;  /* 0x000ed00001007387 */ /* 0x0001e20000100800 */
[----:B---3--:R-:W-:-:S02]  /*28940*/  F2FP.F16.E4M3.UNPACK_B R2, R2 ;  /* 0x00000002ff02723e */ /* 0x008fc400020006ff */
[----:B----4-:R-:W-:-:S07]  /*28950*/  F2FP.F16.E4M3.UNPACK_B R3, R3 ;  /* 0x00000003ff03723e */ /* 0x010fce00020006ff */
[----:B-----5:R-:W-:Y:S01]  /*28960*/  HMMA.16816.F32 R8, R24, R2, R8 ;  /* 0x000000021808723c */ /* 0x020fe20000001808 */
[----:B--2---:R-:W-:Y:S02]  /*28970*/  F2FP.F16.E4M3.UNPACK_B R4, R5 ;  /* 0x00000005ff04723e */ /* 0x004fe400020006ff */
[----:B------:R-:W-:Y:S02]  /*28980*/  F2FP.F16.E4M3.UNPACK_B R5, R0 ;  /* 0x00000000ff05723e */ /* 0x000fe400020006ff */
[----:B0-----:R-:W2:-:S15]  /*28990*/  LDL R0, [R1+0x1cc] ;  /* 0x0001cc0001007983 */ /* 0x001e9e0000100800 */
[----:B------:R-:W-:-:S03]  /*289a0*/  NOP ;  /* 0x0000000000007918 */ /* 0x000fc60000000000 */
[----:B------:R0:W-:Y:S04]  /*289b0*/  STL.64 [R1+0x30], R8 ;  /* 0x0000300801007387 */ /* 0x0001e80000100a00 */
[----:B------:R1:W-:Y:S04]  /*289c0*/  STL.64 [R1+0x38], R10 ;  /* 0x0000380a01007387 */ /* 0x0003e80000100a00 */
[----:B0-----:R-:W3:Y:S04]  /*289d0*/  LDL R9, [R1+0x1d8] ;  /* 0x0001d80001097983 */ /* 0x001ee80000100800 */
[----:B-1----:R-:W4:Y:S04]  /*289e0*/  LDL R10, [R1+0x1dc] ;  /* 0x0001dc00010a7983 */ /* 0x002f280000100800 */
[----:B------:R-:W5:Y:S01]  /*289f0*/  LDL R11, [R1+0x1c8] ;  /* 0x0001c800010b7983 */ /* 0x000f620000100800 */
[----:B------:R-:W-:-:S15]  /*28a00*/  HMMA.16816.F32 R12, R24, R4, R12 ;  /* 0x00000004180c723c */ /* 0x000fde000000180c */
[----:B------:R-:W-:-:S08]  /*28a10*/  NOP ;  /* 0x0000000000007918 */ /* 0x000fd00000000000 */
[----:B------:R0:W-:Y:S04]  /*28a20*/  STL.64 [R1+0x20], R12 ;  /* 0x0000200c01007387 */ /* 0x0001e80000100a00 */
[----:B------:R1:W-:Y:S04]  /*28a30*/  STL.64 [R1+0x28], R14 ;  /* 0x0000280e01007387 */ /* 0x0003e80000100a00 */
[----:B0-----:R-:W5:Y:S04]  /*28a40*/  LDL.LU R12, [R1+0x40] ;  /* 0x00004000010c7983 */ /* 0x001f680000300800 */
[----:B------:R-:W5:Y:S04]  /*28a50*/  LDL.LU R13, [R1+0x44] ;  /* 0x00004400010d7983 */ /* 0x000f680000300800 */
[----:B-1----:R-:W5:Y:S04]  /*28a60*/  LDL.LU R14, [R1+0x48] ;  /* 0x00004800010e7983 */ /* 0x002f680000300800 */
[----:B------:R-:W5:Y:S01]  /*28a70*/  LDL.LU R15, [R1+0x4c] ;  /* 0x00004c00010f7983 */ /* 0x000f620000300800 */
[----:B--2---:R-:W-:-:S02]  /*28a80*/  F2FP.F16.E4M3.UNPACK_B R5, R0 ;  /* 0x00000000ff05723e */ /* 0x004fc400020006ff */
[----:B---3--:R-:W-:Y:S02]  /*28a90*/  F2FP.F16.E4M3.UNPACK_B R2, R9 ;  /* 0x00000009ff02723e */ /* 0x008fe400020006ff */
[----:B----4-:R-:W-:Y:S02]  /*28aa0*/  F2FP.F16.E4M3.UNPACK_B R3, R10 ;  /* 0x0000000aff03723e */ /* 0x010fe400020006ff */
[----:B-----5:R-:W-:-:S05]  /*28ab0*/  F2FP.F16.E4M3.UNPACK_B R4, R11 ;  /* 0x0000000bff04723e */ /* 0x020fca00020006ff */
[----:B------:R-:W-:-:S15]  /*28ac0*/  HMMA.16816.F32 R8, R24, R2, R16 ;  /* 0x000000021808723c */ /* 0x000fde0000001810 */
[----:B------:R-:W-:-:S08]  /*28ad0*/  NOP ;  /* 0x0000000000007918 */ /* 0x000fd00000000000 */
[----:B------:R-:W-:Y:S04]  /*28ae0*/  STL.64 [R1+0x10], R8 ;  /* 0x0000100801007387 */ /* 0x000fe80000100a00 */
[----:B------:R0:W-:Y:S02]  /*28af0*/  STL.64 [R1+0x18], R10 ;  /* 0x0000180a01007387 */ /* 0x0001e40000100a00 */
[----:B0-----:R-:W-:Y:S01]  /*28b00*/  HMMA.16816.F32 R8, R24, R4, R20 ;  /* 0x000000041808723c */ /* 0x001fe20000001814 */
[----:B------:R-:W-:Y:S02]  /*28b10*/  F2FP.F16.E4M3.UNPACK_B R2, R28 ;  /* 0x0000001cff02723e */ /* 0x000fe400020006ff */
[----:B------:R-:W-:-:S15]  /*28b20*/  F2FP.F16.E4M3.UNPACK_B R3, R29 ;  /* 0x0000001dff03723e */ /* 0x000fde00020006ff */
[----:B------:R-:W-:-:S06]  /*28b30*/  NOP ;  /* 0x0000000000007918 */ /* 0x000fcc0000000000 */
[----:B------:R-:W-:Y:S01]  /*28b40*/  IMAD.MOV.U32 R0, RZ, RZ, R11 ;  /* 0x000000ffff007224 */ /* 0x000fe200078e000b */
[----:B------:R0:W-:Y:S04]  /*28b50*/  STL.64 [R1], R8 ;  /* 0x0000000801007387 */ /* 0x0001e80000100a00 */
[----:B------:R1:W-:Y:S04]  /*28b60*/  STL [R1+0x8], R10 ;  /* 0x0000080a01007387 */ /* 0x0003e80000100800 */
[----:B------:R-:W-:Y:S01]  /*28b70*/  STL [R1+0xee8], R0 ;  /* 0x000ee80001007387 */ /* 0x000fe20000100800 */
[----:B0-----:R-:W-:-:S02]  /*28b80*/  F2FP.F16.E4M3.UNPACK_B R8, R6 ;  /* 0x00000006ff08723e */ /* 0x001fc400020006ff */
[----:B------:R-:W-:Y:S02]  /*28b90*/  F2FP.F16.E4M3.UNPACK_B R9, R7 ;  /* 0x00000007ff09723e */ /* 0x000fe400020006ff */
[----:B------:R-:W-:Y:S01]  /*28ba0*/  HMMA.16816.F32 R4, R24, R2, R12 ;  /* 0x000000021804723c */ /* 0x000fe2000000180c */
[----:B------:R-:W2:Y:S04]  /*28bb0*/  LDL.LU R12, [R1+0x90] ;  /* 0x00009000010c7983 */ /* 0x000ea80000300800 */
[----:B------:R-:W2:Y:S04]  /*28bc0*/  LDL.LU R13, [R1+0x94] ;  /* 0x00009400010d7983 */ /* 0x000ea80000300800 */
[----:B------:R-:W3:Y:S04]  /*28bd0*/  LDL.LU R14, [R1+0x98] ;  /* 0x00009800010e7983 */ /* 0x000ee80000300800 */
[----:B------:R-:W3:Y:S04]  /*28be0*/  LDL.LU R15, [R1+0x9c] ;  /* 0x00009c00010f7983 */ /* 0x000ee80000300800 */
[----:B-1----:R-:W4:Y:S04]  /*28bf0*/  LDL R10, [R1+0x198] ;  /* 0x00019800010a7983 */ /* 0x002f280000100800 */
[----:B------:R-:W5:Y:S04]  /*28c00*/  LDL R11, [R1+0x19c] ;  /* 0x00019c00010b7983 */ /* 0x000f680000100800 */
[----:B---3--:R-:W-:Y:S04]  /*28c10*/  STL.64 [R1+0xef8], R14 ;  /* 0x000ef80e01007387 */ /* 0x008fe80000100a00 */
[----:B--2---:R0:W-:Y:S04]  /*28c20*/  STL.64 [R1+0xef0], R12 ;  /* 0x000ef00c01007387 */ /* 0x0041e80000100a00 */
[----:B0-----:R-:W2:Y:S04]  /*28c30*/  LDL.LU R12, [R1+0x60] ;  /* 0x00006000010c7983 */ /* 0x001ea80000300800 */
[----:B------:R-:W2:Y:S04]  /*28c40*/  LDL.LU R13, [R1+0x64] ;  /* 0x00006400010d7983 */ /* 0x000ea80000300800 */
[----:B------:R-:W2:Y:S04]  /*28c50*/  LDL.LU R14, [R1+0x68] ;  /* 0x00006800010e7983 */ /* 0x000ea80000300800 */
[----:B------:R-:W2:Y:S04]  /*28c60*/  LDL.LU R15, [R1+0x6c] ;  /* 0x00006c00010f7983 */ /* 0x000ea80000300800 */
[----:B------:R-:W3:Y:S04]  /*28c70*/  LDL.LU R0, [R1+0xd84] ;  /* 0x000d840001007983 */ /* 0x000ee80000300800 */
[----:B------:R-:W3:Y:S04]  /*28c80*/  LDL.LU R20, [R1+0xd80] ;  /* 0x000d800001147983 */ /* 0x000ee80000300800 */
[----:B------:R-:W3:Y:S04]  /*28c90*/  LDL R16, [R1+0x1f8] ;  /* 0x0001f80001107983 */ /* 0x000ee80000100800 */
[----:B------:R-:W3:Y:S04]  /*28ca0*/  LDL R17, [R1+0x1fc] ;  /* 0x0001fc0001117983 */ /* 0x000ee80000100800 */
[----:B------:R-:W3:Y:S04]  /*28cb0*/  LDL.LU R22, [R1+0xd88] ;  /* 0x000d880001167983 */ /* 0x000ee80000300800 */
[----:B------:R-:W3:Y:S04]  /*28cc0*/  LDL.LU R21, [R1+0xd90] ;  /* 0x000d900001157983 */ /* 0x000ee80000300800 */
[----:B------:R-:W3:Y:S04]  /*28cd0*/  LDL.LU R23, [R1+0xd8c] ;  /* 0x000d8c0001177983 */ /* 0x000ee80000300800 */
[----:B------:R-:W3:Y:S04]  /*28ce0*/  LDL.LU R18, [R1+0x118] ;  /* 0x0001180001127983 */ /* 0x000ee80000300800 */
[----:B------:R-:W3:Y:S04]  /*28cf0*/  LDL.LU R19, [R1+0x11c] ;  /* 0x00011c0001137983 */ /* 0x000ee80000300800 */
[----:B------:R-:W3:Y:S04]  /*28d00*/  LDL R28, [R1+0x178] ;  /* 0x00017800011c7983 */ /* 0x000ee80000100800 */
[----:B------:R-:W3:Y:S04]  /*28d10*/  LDL R29, [R1+0x17c] ;  /* 0x00017c00011d7983 */ /* 0x000ee80000100800 */
[----:B------:R-:W-:Y:S04]  /*28d20*/  STL.64 [R1+0xe38], R6 ;  /* 0x000e380601007387 */ /* 0x000fe80000100a00 */
[----:B------:R0:W-:Y:S04]  /*28d30*/  STL.64 [R1+0xe30], R4 ;  /* 0x000e300401007387 */ /* 0x0001e80000100a00 */
[----:B0-----:R-:W3:Y:S04]  /*28d40*/  LDL.LU R4, [R1+0xe0] ;  /* 0x0000e00001047983 */ /* 0x001ee80000300800 */
[----:B------:R-:W3:Y:S04]  /*28d50*/  LDL.LU R5, [R1+0xe4] ;  /* 0x0000e40001057983 */ /* 0x000ee80000300800 */
[----:B------:R-:W3:Y:S04]  /*28d60*/  LDL.LU R6, [R1+0xe8] ;  /* 0x0000e80001067983 */ /* 0x000ee80000300800 */
[----:B------:R-:W3:Y:S01]  /*28d70*/  LDL.LU R7, [R1+0xec] ;  /* 0x0000ec0001077983 */ /* 0x000ee20000300800 */
[----:B----4-:R-:W-:-:S02]  /*28d80*/  F2FP.F16.E4M3.UNPACK_B R2, R10 ;  /* 0x0000000aff02723e */ /* 0x010fc400020006ff */
[----:B-----5:R-:W-:Y:S02]  /*28d90*/  F2FP.F16.E4M3.UNPACK_B R3, R11 ;  /* 0x0000000bff03723e */ /* 0x020fe400020006ff */
[----:B--2---:R-:W-:Y:S01]  /*28da0*/  HMMA.16816.F32 R8, R24, R8, R12 ;  /* 0x000000081808723c */ /* 0x004fe2000000180c */
[----:B---3--:R-:W-:Y:S04]  /*28db0*/  STL.64 [R1+0xee0], R6 ;  /* 0x000ee00601007387 */ /* 0x008fe80000100a00 */
[----:B------:R0:W-:Y:S04]  /*28dc0*/  STL.64 [R1+0xed8], R4 ;  /* 0x000ed80401007387 */ /* 0x0001e80000100a00 */
[----:B0-----:R-:W2:Y:S04]  /*28dd0*/  LDL.LU R4, [R1+0xc0] ;  /* 0x0000c00001047983 */ /* 0x001ea80000300800 */
[----:B------:R-:W2:Y:S04]  /*28de0*/  LDL.LU R5, [R1+0xc4] ;  /* 0x0000c40001057983 */ /* 0x000ea80000300800 */
[----:B------:R-:W2:Y:S04]  /*28df0*/  LDL.LU R6, [R1+0xc8] ;  /* 0x0000c80001067983 */ /* 0x000ea80000300800 */
[----:B------:R-:W2:Y:S04]  /*28e00*/  LDL.LU R7, [R1+0xcc] ;  /* 0x0000cc0001077983 */ /* 0x000ea80000300800 */
[----:B------:R-:W3:Y:S04]  /*28e10*/  LDL.LU.64 R14, [R1+0xef8] ;  /* 0x000ef800010e7983 */ /* 0x000ee80000300a00 */
[----:B------:R-:W3:Y:S04]  /*28e20*/  LDL.LU.64 R12, [R1+0xef0] ;  /* 0x000ef000010c7983 */ /* 0x000ee80000300a00 */
[----:B------:R0:W-:Y:S01]  /*28e30*/  STL.64 [R1+0xe48], R10 ;  /* 0x000e480a01007387 */ /* 0x0001e20000100a00 */
[----:B------:R-:W-:-:S03]  /*28e40*/  IMAD R20, R20, 0x100, R0 ;  /* 0x0000010014147824 */ /* 0x000fc600078e0200 */
[----:B0-----:R-:W4:Y:S04]  /*28e50*/  LDL.LU R10, [R1+0x128] ;  /* 0x00012800010a7983 */ /* 0x001f280000300800 */
[----:B------:R-:W5:Y:S04]  /*28e60*/  LDL.LU R11, [R1+0x12c] ;  /* 0x00012c00010b7983 */ /* 0x000f680000300800 */
[----:B------:R0:W-:Y:S04]  /*28e70*/  STL.64 [R1+0xe40], R8 ;  /* 0x000e400801007387 */ /* 0x0001e80000100a00 */
[----:B0-----:R-:W4:Y:S04]  /*28e80*/  LDL.LU R8, [R1+0xd94] ;  /* 0x000d940001087983 */ /* 0x001f280000300800 */
[----:B------:R-:W5:Y:S04]  /*28e90*/  LDL.LU R9, [R1+0xd9c] ;  /* 0x000d9c0001097983 */ /* 0x000f680000300800 */
[----:B------:R-:W5:Y:S01]  /*28ea0*/  LDL.LU R0, [R1+0xee8] ;  /* 0x000ee80001007983 */ /* 0x000f620000300800 */
[----:B---3--:R-:W-:Y:S03]  /*28eb0*/  HMMA.16816.F32 R12, R24, R2, R12 ;  /* 0x00000002180c723c */ /* 0x008fe6000000180c */
[----:B------:R-:W3:Y:S01]  /*28ec0*/  LDL.LU R3, [R1+0xd98] ;  /* 0x000d980001037983 */ /* 0x000ee20000300800 */
[----:B------:R-:W-:-:S02]  /*28ed0*/  F2FP.F16.E4M3.UNPACK_B R16, R16 ;  /* 0x00000010ff10723e */ /* 0x000fc400020006ff */
[----:B------:R-:W-:Y:S02]  /*28ee0*/  F2FP.F16.E4M3.UNPACK_B R17, R17 ;  /* 0x00000011ff11723e */ /* 0x000fe400020006ff */
[----:B------:R-:W-:-:S15]  /*28ef0*/  F2FP.F16.E4M3.UNPACK_B R2, R18.H1 ;  /* 0x00000012ff02723e */ /* 0x000fde00030006ff */
[----:B------:R-:W-:Y:S04]  /*28f00*/  STL.64 [R1+0xe58], R14 ;  /* 0x000e580e01007387 */ /* 0x000fe80000100a00 */
[----:B------:R0:W-:Y:S04]  /*28f10*/  STL.64 [R1+0xe50], R12 ;  /* 0x000e500c01007387 */ /* 0x0001e80000100a00 */
[----:B0-----:R-:W5:Y:S04]  /*28f20*/  LDL.LU R12, [R1+0x100] ;  /* 0x00010000010c7983 */ /* 0x001f680000300800 */
[----:B------:R-:W5:Y:S04]  /*28f30*/  LDL.LU R13, [R1+0x104] ;  /* 0x00010400010d7983 */ /* 0x000f680000300800 */
[----:B------:R-:W5:Y:S04]  /*28f40*/  LDL.LU R14, [R1+0x108] ;  /* 0x00010800010e7983 */ /* 0x000f680000300800 */
[----:B------:R-:W5:Y:S01]  /*28f50*/  LDL.LU R15, [R1+0x10c] ;  /* 0x00010c00010f7983 */ /* 0x000f620000300800 */
[----:B---3--:R-:W-:Y:S01]  /*28f60*/  IMAD R22, R22, 0x100, R3 ;  /* 0x0000010016167824 */ /* 0x008fe200078e0203 */
[----:B------:R-:W-:-:S02]  /*28f70*/  F2FP.F16.E4M3.UNPACK_B R3, R19.H1 ;  /* 0x00000013ff03723e */ /* 0x000fc400030006ff */
[----:B--2---:R-:W-:Y:S01]  /*28f80*/  HMMA.16816.F32 R16, R24, R16, R4 ;  /* 0x000000101810723c */ /* 0x004fe20000001804 */
[----:B------:R-:W2:Y:S04]  /*28f90*/  LDL.LU.64 R6, [R1+0xee0] ;  /* 0x000ee00001067983 */ /* 0x000ea80000300a00 */
[----:B------:R-:W2:Y:S01]  /*28fa0*/  LDL.LU.64 R4, [R1+0xed8] ;  /* 0x000ed80001047983 */ /* 0x000ea20000300a00 */
[----:B----4-:R-:W-:Y:S02]  /*28fb0*/  IMAD R21, R21, 0x100, R8 ;  /* 0x0000010015157824 */ /* 0x010fe400078e0208 */
[----:B-----5:R-:W-:Y:S01]  /*28fc0*/  IMAD R23, R23, 0x100, R9 ;  /* 0x0000010017177824 */ /* 0x020fe200078e0209 */
[----:B------:R-:W-:Y:S02]  /*28fd0*/  F2FP.F16.E4M3.UNPACK_B R28, R28 ;  /* 0x0000001cff1c723e */ /* 0x000fe400020006ff */
[----:B------:R-:W-:-:S02]  /*28fe0*/  F2FP.F16.E4M3.UNPACK_B R29, R29 ;  /* 0x0000001dff1d723e */ /* 0x000fc400020006ff */
[----:B------:R-:W-:Y:S02]  /*28ff0*/  F2FP.F16.E4M3.UNPACK_B R20, R20 ;  /* 0x00000014ff14723e */ /* 0x000fe400020006ff */
[----:B------:R-:W-:Y:S02]  /*29000*/  F2FP.F16.E4M3.UNPACK_B R22, R22 ;  /* 0x00000016ff16723e */ /* 0x000fe400020006ff */
[----:B------:R-:W-:Y:S02]  /*29010*/  F2FP.F16.E4M3.UNPACK_B R21, R21 ;  /* 0x00000015ff15723e */ /* 0x000fe400020006ff */
[----:B------:R-:W-:Y:S01]  /*29020*/  F2FP.F16.E4M3.UNPACK_B R23, R23 ;  /* 0x00000017ff17723e */ /* 0x000fe200020006ff */
[----:B------:R-:W-:Y:S03]  /*29030*/  HMMA.16816.F32 R24, R24, R28, R12 ;  /* 0x0000001c1818723c */ /* 0x000fe6000000180c */
[----:B------:R-:W-:Y:S04]  /*29040*/  STL.64 [R1+0xe68], R18 ;  /* 0x000e681201007387 */ /* 0x000fe80000100a00 */
[----:B------:R-:W-:-:S15]  /*29050*/  STL.64 [R1+0xe60], R16 ;  /* 0x000e601001007387 */ /* 0x000fde0000100a00 */
[----:B------:R-:W-:-:S01]  /*29060*/  NOP ;  /* 0x0000000000007918 */ /* 0x000fc20000000000 */
[----:B------:R-:W-:Y:S04]  /*29070*/  STL.64 [R1+0xe78], R26 ;  /* 0x000e781a01007387 */ /* 0x000fe80000100a00 */
[----:B------:R0:W-:Y:S04]  /*29080*/  STL.64 [R1+0xe70], R24 ;  /* 0x000e701801007387 */ /* 0x0001e80000100a00 */
[----:B0-----:R-:W3:Y:S01]  /*29090*/  LDL.LU R24, [R1+0x50] ;  /* 0x0000500001187983 */ /* 0x001ee20000300800 */
[----:B--2---:R-:W-:-:S15]  /*290a0*/  HMMA.16816.F32 R4, R20, R2, R4 ;  /* 0x000000021404723c */ /* 0x004fde0000001804 */
[----:B------:R-:W-:-:S08]  /*290b0*/  NOP ;  /* 0x0000000000007918 */ /* 0x000fd00000000000 */
[----:B------:R-:W-:Y:S04]  /*290c0*/  STL.64 [R1+0x290], R4 ;  /* 0x0002900401007387 */ /* 0x000fe80000100a00 */
[----:B------:R-:W-:Y:S04]  /*290d0*/  STL.64 [R1+0x298], R6 ;  /* 0x0002980601007387 */ /* 0x000fe80000100a00 */
[----:B------:R-:W3:Y:S04]  /*290e0*/  LDL.LU R25, [R1+0x54] ;  /* 0x0000540001197983 */ /* 0x000ee80000300800 */
[----:B------:R-:W2:Y:S04]  /*290f0*/  LDL.LU R26, [R1+0x58] ;  /* 0x00005800011a7983 */ /* 0x000ea80000300800 */
[----:B------:R-:W2:Y:S04]  /*29100*/  LDL.LU R27, [R1+0x5c] ;  /* 0x00005c00011b7983 */ /* 0x000ea80000300800 */
[----:B--2---:R-:W-:Y:S04]  /*29110*/  STL.64 [R1+0xe88], R26 ;  /* 0x000e881a01007387 */ /* 0x004fe80000100a00 */
[----:B---3--:R0:W-:Y:S04]  /*29120*/  STL.64 [R1+0xe80], R24 ;  /* 0x000e801801007387 */ /* 0x0081e80000100a00 */
[----:B0-----:R-:W2:Y:S04]  /*29130*/  LDL.LU R24, [R1+0x70] ;  /* 0x0000700001187983 */ /* 0x001ea80000300800 */
[----:B------:R-:W2:Y:S04]  /*29140*/  LDL.LU R25, [R1+0x74] ;  /* 0x0000740001197983 */ /* 0x000ea80000300800 */
[----:B------:R-:W3:Y:S04]  /*29150*/  LDL.LU R26, [R1+0x78] ;  /* 0x00007800011a7983 */ /* 0x000ee80000300800 */
[----:B------:R-:W3:Y:S04]  /*29160*/  LDL.LU R27, [R1+0x7c] ;  /* 0x00007c00011b7983 */ /* 0x000ee80000300800 */
[----:B---3--:R-:W-:Y:S04]  /*29170*/  STL.64 [R1+0xe98], R26 ;  /* 0x000e981a01007387 */ /* 0x008fe80000100a00 */
[----:B--2---:R0:W-:Y:S04]  /*29180*/  STL.64 [R1+0xe90], R24 ;  /* 0x000e901801007387 */ /* 0x0041e80000100a00 */
[----:B0-----:R-:W2:Y:S04]  /*29190*/  LDL.LU R24, [R1+0x80] ;  /* 0x0000800001187983 */ /* 0x001ea80000300800 */
[----:B------:R-:W2:Y:S04]  /*291a0*/  LDL.LU R25, [R1+0x84] ;  /* 0x0000840001197983 */ /* 0x000ea80000300800 */
[----:B------:R-:W3:Y:S04]  /*291b0*/  LDL.LU R26, [R1+0x88] ;  /* 0x00008800011a7983 */ /* 0x000ee80000300800 */
[----:B------:R-:W3:Y:S04]  /*291c0*/  LDL.LU R27, [R1+0x8c] ;  /* 0x00008c00011b7983 */ /* 0x000ee80000300800 */
[----:B------:R-:W4:Y:S04]  /*291d0*/  LDL.LU R2, [R1+0x138] ;  /* 0x0001380001027983 */ /* 0x000f280000300800 */
[----:B------:R-:W5:Y:S04]  /*291e0*/  LDL.LU R3, [R1+0x13c] ;  /* 0x00013c0001037983 */ /* 0x000f680000300800 */
[----:B---3--:R-:W-:Y:S04]  /*291f0*/  STL.64 [R1+0xea8], R26 ;  /* 0x000ea81a01007387 */ /* 0x008fe80000100a00 */
[----:B--2---:R0:W-:Y:S04]  /*29200*/  STL.64 [R1+0xea0], R24 ;  /* 0x000ea01801007387 */ /* 0x0041e80000100a00 */
        /* <DEDUP_REMOVED lines=9> */
[----:B------:R-:W3:Y:S01]  /*292a0*/  LDL.LU R27, [R1+0xbc] ;  /* 0x0000bc00011b7983 */ /* 0x000ee20000300800 */
[----:B------:R-:W-:-:S02]  /*292b0*/  F2FP.F16.E4M3.UNPACK_B R28, R10.H1 ;  /* 0x0000000aff1c723e */ /* 0x000fc400030006ff */
[----:B------:R-:W-:Y:S01]  /*292c0*/  F2FP.F16.E4M3.UNPACK_B R29, R11.H1 ;  /* 0x0000000bff1d723e */ /* 0x000fe200030006ff */
        /* <DEDUP_REMOVED lines=18> */
[----:B------:R-:W3:Y:S04]  /*293f0*/  LDL.LU R4, [R1] ;  /* 0x0000000001047983 */ /* 0x000ee80000300800 */
[----:B------:R-:W3:Y:S04]  /*29400*/  LDL.LU R5, [R1+0x4] ;  /* 0x0000040001057983 */ /* 0x000ee80000300800 */
[----:B------:R-:W3:Y:S01]  /*29410*/  LDL.LU R6, [R1+0x8] ;  /* 0x0000080001067983 */ /* 0x000ee20000300800 */
[----:B------:R-:W-:-:S03]  /*29420*/  IMAD.MOV.U32 R7, RZ, RZ, R0 ;  /* 0x000000ffff077224 */ /* 0x000fc600078e0000 */
[----:B------:R-:W3:Y:S01]  /*29430*/  LDL.LU R0, [R1+0xed0] ;  /* 0x000ed00001007983 */ /* 0x000ee20000300800 */
[----:B--2---:R-:W-:-:S15]  /*29440*/  HMMA.16816.F32 R24, R20, R28, R24 ;  /* 0x0000001c1418723c */ /* 0x004fde0000001818 */
[----:B------:R-:W-:-:S08]  /*29450*/  NOP ;  /* 0x0000000000007918 */ /* 0x000fd00000000000 */
[----:B------:R-:W-:Y:S04]  /*29460*/  STL.64 [R1+0x280], R24 ;  /* 0x0002801801007387 */ /* 0x000fe80000100a00 */
[----:B------:R0:W-:Y:S04]  /*29470*/  STL.64 [R1+0x288], R26 ;  /* 0x0002881a01007387 */ /* 0x0001e80000100a00 */
[----:B0-----:R-:W2:Y:S04]  /*29480*/  LDL.LU.64 R26, [R1+0xec8] ;  /* 0x000ec800011a7983 */ /* 0x001ea80000300a00 */
[----:B------:R-:W2:Y:S01]  /*29490*/  LDL.LU.64 R24, [R1+0xec0] ;  /* 0x000ec00001187983 */ /* 0x000ea20000300a00 */
[----:B----4-:R-:W-:-:S02]  /*294a0*/  F2FP.F16.E4M3.UNPACK_B R2, R2.H1 ;  /* 0x00000002ff02723e */ /* 0x010fc400030006ff */
[----:B-----5:R-:W-:Y:S01]  /*294b0*/  F2FP.F16.E4M3.UNPACK_B R3, R3.H1 ;  /* 0x00000003ff03723e */ /* 0x020fe200030006ff */
[----:B------:R-:W4:Y:S04]  /*294c0*/  LDL.LU R28, [R1+0x148] ;  /* 0x00014800011c7983 */ /* 0x000f280000300800 */
[----:B------:R-:W5:Y:S02]  /*294d0*/  LDL.LU R29, [R1+0x14c] ;  /* 0x00014c00011d7983 */ /* 0x000f640000300800 */
        /* <DEDUP_REMOVED lines=45> */
[----:B------:R-:W2:Y:S04]  /*297b0*/  LDL.LU.64 R24, [R1+0xe70] ;  /* 0x000e700001187983 */ /* 0x000ea80000300a00 */
[----:B------:R-:W2:Y:S01]  /*297c0*/  LDL.LU R3, [R1+0x1e8] ;  /* 0x0001e80001037983 */ /* 0x000ea20000300800 */
[----:B----4-:R-:W-:-:S02]  /*297d0*/  F2FP.F16.E4M3.UNPACK_B R28, R28.H1 ;  /* 0x0000001cff1c723e */ /* 0x010fc400030006ff */
[----:B-----5:R-:W-:-:S07]  /*297e0*/  F2FP.F16.E4M3.UNPACK_B R29, R29.H1 ;  /* 0x0000001dff1d723e */ /* 0x020fce00030006ff */
[----:B---3--:R-:W-:-:S15]  /*297f0*/  HMMA.16816.F32 R16, R20, R28, R16 ;  /* 0x0000001c1410723c */ /* 0x008fde0000001810 */
[----:B------:R-:W-:-:S08]  /*29800*/  NOP ;  /* 0x0000000000007918 */ /* 0x000fd00000000000 */
[----:B------:R-:W-:Y:S04]  /*29810*/  STL.64 [R1+0x240], R16 ;  /* 0x0002401001007387 */ /* 0x000fe80000100a00 */
[----:B------:R0:W-:Y:S04]  /*29820*/  STL.64 [R1+0x248], R18 ;  /* 0x0002481201007387 */ /* 0x0001e80000100a00 */
[----:B0-----:R-:W3:Y:S04]  /*29830*/  LDL.LU.64 R18, [R1+0xe68] ;  /* 0x000e680001127983 */ /* 0x001ee80000300a00 */
[----:B------:R-:W3:Y:S04]  /*29840*/  LDL.LU.64 R16, [R1+0xe60] ;  /* 0x000e600001107983 */ /* 0x000ee80000300a00 */
[----:B------:R-:W4:Y:S04]  /*29850*/  LDL.LU R28, [R1+0x1d8] ;  /* 0x0001d800011c7983 */ /* 0x000f280000300800 */
[----:B------:R-:W5:Y:S01]  /*29860*/  LDL.LU R29, [R1+0x1dc] ;  /* 0x0001dc00011d7983 */ /* 0x000f620000300800 */
[----:B--2---:R-:W-:-:S02]  /*29870*/  F2FP.F16.E4M3.UNPACK_B R2, R3.H1 ;  /* 0x00000003ff02723e */ /* 0x004fc400030006ff */
[----:B------:R-:W-:Y:S02]  /*29880*/  F2FP.F16.E4M3.UNPACK_B R3, R0.H1 ;  /* 0x00000000ff03723e */ /* 0x000fe400030006ff */
[----:B------:R-:W0:Y:S05]  /*29890*/  LDC R0, c[0x0][0x230] ;  /* 0x00008c00ff007b82 */ /* 0x000e2a0000000800 */
[----:B------:R-:W-:-:S15]  /*298a0*/  HMMA.16816.F32 R12, R20, R2, R12 ;  /* 0x00000002140c723c */ /* 0x000fde000000180c */
[----:B------:R-:W-:-:S08]  /*298b0*/  NOP ;  /* 0x0000000000007918 */ /* 0x000fd00000000000 */
[----:B------:R-:W-:Y:S04]  /*298c0*/  STL.64 [R1+0x230], R12 ;  /* 0x0002300c01007387 */ /* 0x000fe80000100a00 */
[----:B------:R1:W-:Y:S04]  /*298d0*/  STL.64 [R1+0x238], R14 ;  /* 0x0002380e01007387 */ /* 0x0003e80000100a00 */
[----:B-1----:R-:W2:Y:S04]  /*298e0*/  LDL.LU.64 R14, [R1+0xe58] ;  /* 0x000e5800010e7983 */ /* 0x002ea80000300a00 */
[----:B------:R-:W2:Y:S04]  /*298f0*/  LDL.LU.64 R12, [R1+0xe50] ;  /* 0x000e5000010c7983 */ /* 0x000ea80000300a00 */
[----:B------:R-:W3:Y:S04]  /*29900*/  LDL.LU R2, [R1+0x1c8] ;  /* 0x0001c80001027983 */ /* 0x000ee80000300800 */
[----:B------:R-:W2:Y:S01]  /*29910*/  LDL.LU R3, [R1+0x1cc] ;  /* 0x0001cc0001037983 */ /* 0x000ea20000300800 */
[----:B----4-:R-:W-:-:S02]  /*29920*/  F2FP.F16.E4M3.UNPACK_B R28, R28.H1 ;  /* 0x0000001cff1c723e */ /* 0x010fc400030006ff */
[----:B-----5:R-:W-:-:S07]  /*29930*/  F2FP.F16.E4M3.UNPACK_B R29, R29.H1 ;  /* 0x0000001dff1d723e */ /* 0x020fce00030006ff */
[----:B------:R-:W-:-:S15]  /*29940*/  HMMA.16816.F32 R8, R20, R28, R8 ;  /* 0x0000001c1408723c */ /* 0x000fde0000001808 */
[----:B------:R-:W-:-:S08]  /*29950*/  NOP ;  /* 0x0000000000007918 */ /* 0x000fd00000000000 */
[----:B------:R-:W-:Y:S04]  /*29960*/  STL.64 [R1+0x220], R8 ;  /* 0x0002200801007387 */ /* 0x000fe80000100a00 */
[----:B------:R1:W-:Y:S04]  /*29970*/  STL.64 [R1+0x228], R10 ;  /* 0x0002280a01007387 */ /* 0x0003e80000100a00 */
[----:B-1----:R-:W4:Y:S04]  /*29980*/  LDL.LU.64 R10, [R1+0xe48] ;  /* 0x000e4800010a7983 */ /* 0x002f280000300a00 */
[----:B------:R-:W4:Y:S04]  /*29990*/  LDL.LU.64 R8, [R1+0xe40] ;  /* 0x000e400001087983 */ /* 0x000f280000300a00 */
[----:B------:R-:W5:Y:S04]  /*299a0*/  LDL.LU R28, [R1+0x1b8] ;  /* 0x0001b800011c7983 */ /* 0x000f680000300800 */
[----:B------:R-:W4:Y:S01]  /*299b0*/  LDL.LU R29, [R1+0x1bc] ;  /* 0x0001bc00011d7983 */ /* 0x000f220000300800 */
[----:B---3--:R-:W-:-:S02]  /*299c0*/  F2FP.F16.E4M3.UNPACK_B R2, R2.H1 ;  /* 0x00000002ff02723e */ /* 0x008fc400030006ff */
[----:B--2---:R-:W-:-:S07]  /*299d0*/  F2FP.F16.E4M3.UNPACK_B R3, R3.H1 ;  /* 0x00000003ff03723e */ /* 0x004fce00030006ff */
[----:B------:R-:W-:-:S15]  /*299e0*/  HMMA.16816.F32 R4, R20, R2, R4 ;  /* 0x000000021404723c */ /* 0x000fde0000001804 */
[----:B------:R-:W-:-:S08]  /*299f0*/  NOP ;  /* 0x0000000000007918 */ /* 0x000fd00000000000 */
[----:B------:R-:W-:Y:S04]  /*29a00*/  STL.64 [R1+0x90], R4 ;  /* 0x0000900401007387 */ /* 0x000fe80000100a00 */
[----:B------:R1:W-:Y:S04]  /*29a10*/  STL.64 [R1+0x98], R6 ;  /* 0x0000980601007387 */ /* 0x0003e80000100a00 */
[----:B-1----:R-:W2:Y:S04]  /*29a20*/  LDL.LU.64 R6, [R1+0xe38] ;  /* 0x000e380001067983 */ /* 0x002ea80000300a00 */
[----:B------:R-:W2:Y:S04]  /*29a30*/  LDL.LU.64 R4, [R1+0xe30] ;  /* 0x000e300001047983 */ /* 0x000ea80000300a00 */
[----:B------:R-:W3:Y:S04]  /*29a40*/  LDL.LU R2, [R1+0x1a8] ;  /* 0x0001a80001027983 */ /* 0x000ee80000300800 */
[----:B------:R-:W3:Y:S01]  /*29a50*/  LDL.LU R3, [R1+0x1ac] ;  /* 0x0001ac0001037983 */ /* 0x000ee20000300800 */
[----:B-----5:R-:W-:-:S02]  /*29a60*/  F2FP.F16.E4M3.UNPACK_B R28, R28.H1 ;  /* 0x0000001cff1c723e */ /* 0x020fc400030006ff */
[----:B----4-:R-:W-:-:S07]  /*29a70*/  F2FP.F16.E4M3.UNPACK_B R29, R29.H1 ;  /* 0x0000001dff1d723e */ /* 0x010fce00030006ff */
[----:B--2---:R-:W-:-:S15]  /*29a80*/  HMMA.16816.F32 R4, R20, R28, R4 ;  /* 0x0000001c1404723c */ /* 0x004fde0000001804 */
[----:B------:R-:W-:-:S08]  /*29a90*/  NOP ;  /* 0x0000000000007918 */ /* 0x000fd00000000000 */
[----:B------:R1:W-:Y:S04]  /*29aa0*/  STL.64 [R1+0x80], R4 ;  /* 0x0000800401007387 */ /* 0x0003e80000100a00 */
[----:B------:R2:W-:Y:S04]  /*29ab0*/  STL.64 [R1+0x88], R6 ;  /* 0x0000880601007387 */ /* 0x0005e80000100a00 */
[----:B-1----:R-:W4:Y:S04]  /*29ac0*/  LDL.LU R4, [R1+0x198] ;  /* 0x0001980001047983 */ /* 0x002f280000300800 */
[----:B------:R-:W5:Y:S04]  /*29ad0*/  LDL.LU R5, [R1+0x19c] ;  /* 0x00019c0001057983 */ /* 0x000f680000300800 */
[----:B--2---:R-:W2:Y:S04]  /*29ae0*/  LDL.LU R6, [R1+0x1f8] ;  /* 0x0001f80001067983 */ /* 0x004ea80000300800 */
[----:B------:R-:W2:Y:S01]  /*29af0*/  LDL.LU R7, [R1+0x1fc] ;  /* 0x0001fc0001077983 */ /* 0x000ea20000300800 */
[----:B---3--:R-:W-:-:S02]  /*29b00*/  F2FP.F16.E4M3.UNPACK_B R2, R2.H1 ;  /* 0x00000002ff02723e */ /* 0x008fc400030006ff */
[----:B------:R-:W-:-:S07]  /*29b10*/  F2FP.F16.E4M3.UNPACK_B R3, R3.H1 ;  /* 0x00000003ff03723e */ /* 0x000fce00030006ff */
[----:B------:R-:W-:-:S15]  /*29b20*/  HMMA.16816.F32 R8, R20, R2, R8 ;  /* 0x000000021408723c */ /* 0x000fde0000001808 */
[----:B------:R-:W-:-:S08]  /*29b30*/  NOP ;  /* 0x0000000000007918 */ /* 0x000fd00000000000 */
[----:B------:R1:W-:Y:S04]  /*29b40*/  STL.64 [R1+0x50], R8 ;  /* 0x0000500801007387 */ /* 0x0003e80000100a00 */
[----:B------:R3:W-:Y:S04]  /*29b50*/  STL.64 [R1+0x58], R10 ;  /* 0x0000580a01007387 */ /* 0x0007e80000100a00 */
[----:B-1----:R-:W2:Y:S04]  /*29b60*/  LDL.LU R8, [R1+0x598] ;  /* 0x0005980001087983 */ /* 0x002ea80000300800 */
[----:B------:R-:W2:Y:S04]  /*29b70*/  LDL.LU R9, [R1+0xcd8] ;  /* 0x000cd80001097983 */ /* 0x000ea80000300800 */
[----:B---3--:R-:W3:Y:S04]  /*29b80*/  LDL.LU R10, [R1+0x594] ;  /* 0x00059400010a7983 */ /* 0x008ee80000300800 */
[----:B------:R-:W3:Y:S04]  /*29b90*/  LDL.LU R11, [R1+0xcd0] ;  /* 0x000cd000010b7983 */ /* 0x000ee80000300800 */
[----:B------:R-:W3:Y:S04]  /*29ba0*/  LDL.LU R28, [R1+0x590] ;  /* 0x00059000011c7983 */ /* 0x000ee80000300800 */
[----:B------:R-:W3:Y:S01]  /*29bb0*/  LDL.LU R29, [R1+0xcc8] ;  /* 0x000cc800011d7983 */ /* 0x000ee20000300800 */
[----:B----4-:R-:W-:-:S02]  /*29bc0*/  F2FP.F16.E4M3.UNPACK_B R4, R4.H1 ;  /* 0x00000004ff04723e */ /* 0x010fc400030006ff */
[----:B-----5:R-:W-:Y:S02]  /*29bd0*/  F2FP.F16.E4M3.UNPACK_B R5, R5.H1 ;  /* 0x00000005ff05723e */ /* 0x020fe400030006ff */
[----:B--2---:R-:W-:Y:S02]  /*29be0*/  F2FP.F16.E4M3.UNPACK_B R2, R6.H1 ;  /* 0x00000006ff02723e */ /* 0x004fe400030006ff */
[----:B------:R-:W-:Y:S02]  /*29bf0*/  F2FP.F16.E4M3.UNPACK_B R3, R7.H1 ;  /* 0x00000007ff03723e */ /* 0x000fe400030006ff */
[----:B------:R-:W2:Y:S01]  /*29c00*/  LDL.LU R7, [R1+0x58c] ;  /* 0x00058c0001077983 */ /* 0x000ea20000300800 */
[C---:B------:R-:W-:Y:S03]  /*29c10*/  HMMA.16816.F32 R12, R20.reuse, R4, R12 ;  /* 0x00000004140c723c */ /* 0x040fe6000000180c */
[----:B------:R-:W4:Y:S04]  /*29c20*/  LDL.LU R4, [R1+0x178] ;  /* 0x0001780001047983 */ /* 0x000f280000300800 */
[----:B------:R-:W5:Y:S01]  /*29c30*/  LDL.LU R5, [R1+0x17c] ;  /* 0x00017c0001057983 */ /* 0x000f620000300800 */
[----:B------:R-:W-:-:S15]  /*29c40*/  HMMA.16816.F32 R16, R20, R2, R16 ;  /* 0x000000021410723c */ /* 0x000fde0000001810 */
[----:B------:R1:W-:Y:S04]  /*29c50*/  STL.64 [R1+0x30], R12 ;  /* 0x0000300c01007387 */ /* 0x0003e80000100a00 */
[----:B------:R0:W-:Y:S04]  /*29c60*/  STL.64 [R1+0x38], R14 ;  /* 0x0000380e01007387 */ /* 0x0001e80000100a00 */
[----:B-1----:R-:W3:Y:S04]  /*29c70*/  LDL.LU R12, [R1+0xcf4] ;  /* 0x000cf400010c7983 */ /* 0x002ee80000300800 */
[----:B------:R-:W2:Y:S04]  /*29c80*/  LDL.LU R13, [R1+0xce0] ;  /* 0x000ce000010d7983 */ /* 0x000ea80000300800 */
[----:B0-----:R-:W2:Y:S04]  /*29c90*/  LDL.LU R14, [R1+0x500] ;  /* 0x00050000010e7983 */ /* 0x001ea80000300800 */
[----:B------:R-:W2:Y:S04]  /*29ca0*/  LDL.LU R15, [R1+0xcdc] ;  /* 0x000cdc00010f7983 */ /* 0x000ea80000300800 */
[----:B------:R-:W3:Y:S04]  /*29cb0*/  LDL.LU R2, [R1+0xcf8] ;  /* 0x000cf80001027983 */ /* 0x000ee80000300800 */
[----:B------:R-:W2:Y:S04]  /*29cc0*/  LDL.LU R3, [R1+0x59c] ;  /* 0x00059c0001037983 */ /* 0x000ea80000300800 */
[----:B------:R0:W-:Y:S04]  /*29cd0*/  STL.64 [R1+0x2b0], R16 ;  /* 0x0002b01001007387 */ /* 0x0001e80000100a00 */
[----:B------:R1:W-:Y:S04]  /*29ce0*/  STL.64 [R1+0x2b8], R18 ;  /* 0x0002b81201007387 */ /* 0x0003e80000100a00 */
[----:B0-----:R-:W2:Y:S04]  /*29cf0*/  LDL.LU R16, [R1+0xcf0] ;  /* 0x000cf00001107983 */ /* 0x001ea80000300800 */
[----:B------:R-:W2:Y:S04]  /*29d00*/  LDL.LU R17, [R1+0xcec] ;  /* 0x000cec0001117983 */ /* 0x000ea80000300800 */
[----:B-1----:R-:W2:Y:S04]  /*29d10*/  LDL.LU R18, [R1+0xce8] ;  /* 0x000ce80001127983 */ /* 0x002ea80000300800 */
[----:B------:R-:W2:Y:S01]  /*29d20*/  LDL.LU R19, [R1+0xce4] ;  /* 0x000ce40001137983 */ /* 0x000ea20000300800 */
[----:B------:R-:W-:Y:S01]  /*29d30*/  USHF.L.U32 UR5, UR10, 0x6, URZ ;  /* 0x000000060a057899 */ /* 0x000fe2000800063f */
[----:B------:R-:W-:-:S03]  /*29d40*/  VIADD R0, R0, 0x3f ;  /* 0x0000003f00007836 */ /* 0x000fc60000000000 */
[----:B------:R-:W-:Y:S02]  /*29d50*/  USHF.R.S32.HI UR13, URZ, 0x1f, UR5 ;  /* 0x0000001f3f0d7899 */ /* 0x000fe40008011405 */
[----:B------:R-:W-:Y:S01]  /*29d60*/  SHF.R.S32.HI R6, RZ, 0x1f, R0 ;  /* 0x0000001fff067819 */ /* 0x000fe20000011400 */
[----:B------:R-:W-:-:S03]  /*29d70*/  UIADD3 UR4, UR4, 0x1, URZ ;  /* 0x0000000104047890 */ /* 0x000fc6000fffe03f */
[----:B------:R-:W-:-:S04]  /*29d80*/  LEA.HI R0, R6, R0, RZ, 0x6 ;  /* 0x0000000006007211 */ /* 0x000fc800078f30ff */
[----:B------:R-:W-:-:S04]  /*29d90*/  SHF.R.S32.HI R0, RZ, 0x6, R0 ;  /* 0x00000006ff007819 */ /* 0x000fc80000011400 */
[----:B------:R-:W-:Y:S02]  /*29da0*/  ISETP.NE.U32.AND P0, PT, R0, UR4, PT ;  /* 0x0000000400007c0c */ /* 0x000fe4000bf05070 */
[----:B----4-:R-:W-:Y:S02]  /*29db0*/  F2FP.F16.E4M3.UNPACK_B R4, R4.H1 ;  /* 0x00000004ff04723e */ /* 0x010fe400030006ff */
[----:B-----5:R-:W-:-:S07]  /*29dc0*/  F2FP.F16.E4M3.UNPACK_B R5, R5.H1 ;  /* 0x00000005ff05723e */ /* 0x020fce00030006ff */
[----:B------:R-:W-:-:S15]  /*29dd0*/  HMMA.16816.F32 R20, R20, R4, R24 ;  /* 0x000000041414723c */ /* 0x000fde0000001818 */
[----:B------:R-:W-:-:S08]  /*29de0*/  NOP ;  /* 0x0000000000007918 */ /* 0x000fd00000000000 */
[----:B------:R-:W-:Y:S04]  /*29df0*/  STL.64 [R1+0x2a0], R20 ;  /* 0x0002a01401007387 */ /* 0x000fe80000100a00 */
[----:B------:R-:W-:Y:S01]  /*29e00*/  STL.64 [R1+0x2a8], R22 ;  /* 0x0002a81601007387 */ /* 0x000fe20000100a00 */
[----:B---3--:R-:W-:Y:S02]  /*29e10*/  IADD3 R2, P5, R2, UR5, RZ ;  /* 0x0000000502027c10 */ /* 0x008fe4000ffbe0ff */
[----:B--2---:R-:W-:Y:S02]  /*29e20*/  IADD3 R3, P6, R3, UR5, RZ ;  /* 0x0000000503037c10 */ /* 0x004fe4000ffde0ff */
[----:B------:R-:W-:Y:S01]  /*29e30*/  IADD3.X R12, R12, UR13, RZ, P5, !PT ;  /* 0x0000000d0c0c7c10 */ /* 0x000fe2000affe4ff */
[----:B------:R-:W-:Y:S04]  /*29e40*/  STL [R1+0xcf8], R2 ;  /* 0x000cf80201007387 */ /* 0x000fe80000100800 */
[----:B------:R-:W-:Y:S01]  /*29e50*/  STL [R1+0x59c], R3 ;  /* 0x00059c0301007387 */ /* 0x000fe20000100800 */
[----:B------:R-:W-:-:S02]  /*29e60*/  IADD3 R13, P5, R13, UR5, RZ ;  /* 0x000000050d0d7c10 */ /* 0x000fc4000ffbe0ff */
[----:B------:R-:W-:Y:S02]  /*29e70*/  IADD3.X R14, R14, UR13, RZ, P6, !PT ;  /* 0x0000000d0e0e7c10 */ /* 0x000fe4000b7fe4ff */
[----:B------:R-:W-:Y:S02]  /*29e80*/  IADD3 R16, P1, R16, UR5, RZ ;  /* 0x0000000510107c10 */ /* 0x000fe4000ff3e0ff */
[----:B------:R-:W-:Y:S02]  /*29e90*/  IADD3 R17, P2, R17, UR5, RZ ;  /* 0x0000000511117c10 */ /* 0x000fe4000ff5e0ff */
[----:B------:R-:W-:Y:S02]  /*29ea0*/  IADD3 R18, P3, R18, UR5, RZ ;  /* 0x0000000512127c10 */ /* 0x000fe4000ff7e0ff */
[----:B------:R-:W-:Y:S01]  /*29eb0*/  IADD3 R19, P4, R19, UR5, RZ ;  /* 0x0000000513137c10 */ /* 0x000fe2000ff9e0ff */
[----:B------:R-:W-:Y:S04]  /*29ec0*/  STL [R1+0xcf0], R16 ;  /* 0x000cf01001007387 */ /* 0x000fe80000100800 */
[----:B------:R-:W-:Y:S04]  /*29ed0*/  STL [R1+0xcec], R17 ;  /* 0x000cec1101007387 */ /* 0x000fe80000100800 */
[----:B------:R-:W-:Y:S01]  /*29ee0*/  STL [R1+0xce8], R18 ;  /* 0x000ce81201007387 */ /* 0x000fe20000100800 */
[----:B------:R-:W-:-:S03]  /*29ef0*/  IADD3 R15, P6, R15, UR5, RZ ;  /* 0x000000050f0f7c10 */ /* 0x000fc6000ffde0ff */
[----:B------:R-:W-:Y:S01]  /*29f00*/  STL [R1+0xce4], R19 ;  /* 0x000ce41301007387 */ /* 0x000fe20000100800 */
[----:B------:R-:W-:-:S03]  /*29f10*/  IADD3.X R8, R8, UR13, RZ, P1, !PT ;  /* 0x0000000d08087c10 */ /* 0x000fc60008ffe4ff */
[----:B------:R-:W-:Y:S01]  /*29f20*/  STL [R1+0xcf4], R12 ;  /* 0x000cf40c01007387 */ /* 0x000fe20000100800 */
[----:B------:R-:W-:-:S03]  /*29f30*/  IADD3 R9, P1, R9, UR5, RZ ;  /* 0x0000000509097c10 */ /* 0x000fc6000ff3e0ff */
[----:B------:R-:W-:Y:S01]  /*29f40*/  STL [R1+0xce0], R13 ;  /* 0x000ce00d01007387 */ /* 0x000fe20000100800 */
[----:B------:R-:W-:-:S03]  /*29f50*/  IADD3.X R10, R10, UR13, RZ, P2, !PT ;  /* 0x0000000d0a0a7c10 */ /* 0x000fc600097fe4ff */
[----:B------:R-:W-:Y:S01]  /*29f60*/  STL [R1+0x500], R14 ;  /* 0x0005000e01007387 */ /* 0x000fe20000100800 */
[----:B------:R-:W-:-:S03]  /*29f70*/  IADD3 R11, P2, R11, UR5, RZ ;  /* 0x000000050b0b7c10 */ /* 0x000fc6000ff5e0ff */
[----:B------:R-:W-:Y:S04]  /*29f80*/  STL [R1+0xcdc], R15 ;  /* 0x000cdc0f01007387 */ /* 0x000fe80000100800 */
[----:B------:R-:W-:Y:S04]  /*29f90*/  STL [R1+0x598], R8 ;  /* 0x0005980801007387 */ /* 0x000fe80000100800 */
[----:B------:R-:W-:Y:S04]  /*29fa0*/  STL [R1+0xcd8], R9 ;  /* 0x000cd80901007387 */ /* 0x000fe80000100800 */
[----:B------:R-:W-:Y:S04]  /*29fb0*/  STL [R1+0x594], R10 ;  /* 0x0005940a01007387 */ /* 0x000fe80000100800 */
[----:B------:R-:W-:Y:S04]  /*29fc0*/  STL [R1+0xcd0], R11 ;  /* 0x000cd00b01007387 */ /* 0x000fe80000100800 */
[----:B------:R-:W2:Y:S01]  /*29fd0*/  LDL.LU R0, [R1+0xcb8] ;  /* 0x000cb80001007983 */ /* 0x000ea20000300800 */
[----:B------:R-:W-:-:S02]  /*29fe0*/  IADD3.X R28, R28, UR13, RZ, P3, !PT ;  /* 0x0000000d1c1c7c10 */ /* 0x000fc40009ffe4ff */
[----:B------:R-:W-:-:S03]  /*29ff0*/  IADD3 R29, P3, R29, UR5, RZ ;  /* 0x000000051d1d7c10 */ /* 0x000fc6000ff7e0ff */
[----:B------:R-:W-:Y:S04]  /*2a000*/  STL [R1+0x590], R28 ;  /* 0x0005901c01007387 */ /* 0x000fe80000100800 */
[----:B--2---:R0:W-:Y:S04]  /*2a010*/  STL [R1+0xe28], R0 ;  /* 0x000e280001007387 */ /* 0x0041e80000100800 */
[----:B------:R-:W-:Y:S04]  /*2a020*/  STL [R1+0xcc8], R29 ;  /* 0x000cc81d01007387 */ /* 0x000fe80000100800 */
[----:B0-----:R-:W2:Y:S01]  /*2a030*/  LDL.LU R0, [R1+0x588] ;  /* 0x0005880001007983 */ /* 0x001ea20000300800 */
[----:B------:R-:W-:-:S05]  /*2a040*/  IADD3.X R7, R7, UR13, RZ, P4, !PT ;  /* 0x0000000d07077c10 */ /* 0x000fca000a7fe4ff */
[----:B------:R-:W-:Y:S04]  /*2a050*/  STL [R1+0x58c], R7 ;  /* 0x00058c0701007387 */ /* 0x000fe80000100800 */
        /* <DEDUP_REMOVED lines=30> */
[----:B--2---:R-:W-:-:S05]  /*2a240*/  IADD3 R0, P4, R0, UR5, RZ ;  /* 0x0000000500007c10 */ /* 0x004fca000ff9e0ff */
[----:B------:R0:W-:Y:S04]  /*2a250*/  STL [R1+0xcc0], R0 ;  /* 0x000cc00001007387 */ /* 0x0001e80000100800 */
[----:B0-----:R-:W2:Y:S02]  /*2a260*/  LDL.LU R0, [R1+0xe2c] ;  /* 0x000e2c0001007983 */ /* 0x001ea40000300800 */
[----:B--2---:R-:W-:-:S05]  /*2a270*/  IADD3.X R0, R0, UR13, RZ, P5, !PT ;  /* 0x0000000d00007c10 */ /* 0x004fca000affe4ff */
[----:B------:R0:W-:Y:S04]  /*2a280*/  STL [R1+0x588], R0 ;  /* 0x0005880001007387 */ /* 0x0001e80000100800 */
[----:B0-----:R-:W2:Y:S01]  /*2a290*/  LDL.LU R0, [R1+0xe28] ;  /* 0x000e280001007983 */ /* 0x001ea20000300800 */
[----:B---3--:R-:W-:Y:S02]  /*2a2a0*/  IADD3.X R20, R20, UR13, RZ, P6, !PT ;  /* 0x0000000d14147c10 */ /* 0x008fe4000b7fe4ff */
[----:B----4-:R-:W-:Y:S02]  /*2a2b0*/  IADD3 R21, P6, R21, UR5, RZ ;  /* 0x0000000515157c10 */ /* 0x010fe4000ffde0ff */
[----:B-----5:R-:W-:Y:S02]  /*2a2c0*/  IADD3.X R22, R22, UR13, RZ, P1, !PT ;  /* 0x0000000d16167c10 */ /* 0x020fe40008ffe4ff */
[----:B------:R-:W-:-:S02]  /*2a2d0*/  IADD3 R23, P1, R23, UR5, RZ ;  /* 0x0000000517177c10 */ /* 0x000fc4000ff3e0ff */
[----:B------:R-:W-:Y:S02]  /*2a2e0*/  IADD3.X R4, R4, UR13, RZ, P2, !PT ;  /* 0x0000000d04047c10 */ /* 0x000fe400097fe4ff */
[----:B------:R-:W-:Y:S02]  /*2a2f0*/  IADD3 R5, P2, R5, UR5, RZ ;  /* 0x0000000505057c10 */ /* 0x000fe4000ff5e0ff */
[----:B------:R-:W-:Y:S02]  /*2a300*/  IADD3.X R24, R24, UR13, RZ, P3, !PT ;  /* 0x0000000d18187c10 */ /* 0x000fe40009ffe4ff */
[----:B------:R-:W-:Y:S02]  /*2a310*/  IADD3 R25, P3, R25, UR5, RZ ;  /* 0x0000000519197c10 */ /* 0x000fe4000ff7e0ff */
[----:B------:R-:W-:Y:S02]  /*2a320*/  IADD3.X R26, R26, UR13, RZ, P4, !PT ;  /* 0x0000000d1a1a7c10 */ /* 0x000fe4000a7fe4ff */
        /* <DEDUP_REMOVED lines=12> */
[----:B--2---:R-:W-:-:S05]  /*2a3f0*/  IADD3 R0, P5, R0, UR5, RZ ;  /* 0x0000000500007c10 */ /* 0x004fca000ffbe0ff */
[----:B------:R0:W-:Y:S04]  /*2a400*/  STL [R1+0xcb8], R0 ;  /* 0x000cb80001007387 */ /* 0x0001e80000100800 */
[----:B------:R-:W-:Y:S04]  /*2a410*/  STL [R1+0x584], R20 ;  /* 0x0005841401007387 */ /* 0x000fe80000100800 */
[----:B------:R-:W-:Y:S04]  /*2a420*/  STL [R1+0xcb0], R21 ;  /* 0x000cb01501007387 */ /* 0x000fe80000100800 */
[----:B------:R-:W-:Y:S04]  /*2a430*/  STL [R1+0xcd4], R22 ;  /* 0x000cd41601007387 */ /* 0x000fe80000100800 */
[----:B------:R-:W-:Y:S04]  /*2a440*/  STL [R1+0xca8], R23 ;  /* 0x000ca81701007387 */ /* 0x000fe80000100800 */
[----:B------:R-:W-:Y:S04]  /*2a450*/  STL [R1+0xccc], R4 ;  /* 0x000ccc0401007387 */ /* 0x000fe80000100800 */
        /* <DEDUP_REMOVED lines=24> */
[----:B0-----:R-:W2:Y:S01]  /*2a5e0*/  LDL.LU R0, [R1+0xc64] ;  /* 0x000c640001007983 */ /* 0x001ea20000300800 */
[----:B------:R-:W-:-:S02]  /*2a5f0*/  IADD3 R28, P6, R28, UR5, RZ ;  /* 0x000000051c1c7c10 */ /* 0x000fc4000ffde0ff */
[----:B------:R-:W-:-:S03]  /*2a600*/  IADD3.X R29, R29, UR13, RZ, P1, !PT ;  /* 0x0000000d1d1d7c10 */ /* 0x000fc60008ffe4ff */
[----:B------:R-:W-:Y:S04]  /*2a610*/  STL [R1+0xc50], R28 ;  /* 0x000c501c01007387 */ /* 0x000fe80000100800 */
[----:B--2---:R0:W-:Y:S04]  /*2a620*/  STL [R1+0xe20], R0 ;  /* 0x000e200001007387 */ /* 0x0041e80000100800 */
[----:B------:R-:W-:Y:S04]  /*2a630*/  STL [R1+0xc74], R29 ;  /* 0x000c741d01007387 */ /* 0x000fe80000100800 */
[----:B0-----:R-:W2:Y:S01]  /*2a640*/  LDL.LU R0, [R1+0xc40] ;  /* 0x000c400001007983 */ /* 0x001ea20000300800 */
[----:B------:R-:W-:-:S05]  /*2a650*/  IADD3 R7, P1, R7, UR5, RZ ;  /* 0x0000000507077c10 */ /* 0x000fca000ff3e0ff */
[----:B------:R-:W-:Y:S04]  /*2a660*/  STL [R1+0xc48], R7 ;  /* 0x000c480701007387 */ /* 0x000fe80000100800 */
[----:B--2---:R0:W-:Y:S04]  /*2a670*/  STL [R1+0xe24], R0 ;  /* 0x000e240001007387 */ /* 0x0041e80000100800 */
[----:B0-----:R-:W2:Y:S04]  /*2a680*/  LDL.LU R0, [R1+0xc6c] ;  /* 0x000c6c0001007983 */ /* 0x001ea80000300800 */
        /* <DEDUP_REMOVED lines=27> */
[----:B------:R-:W3:Y:S01]  /*2a840*/  LDL.LU R7, [R1+0xbf4] ;  /* 0x000bf40001077983 */ /* 0x000ee20000300800 */
[----:B--2---:R-:W-:-:S05]  /*2a850*/  IADD3.X R0, R0, UR13, RZ, P2, !PT ;  /* 0x0000000d00007c10 */ /* 0x004fca00097fe4ff */
[----:B------:R0:W-:Y:S04]  /*2a860*/  STL [R1+0xc6c], R0 ;  /* 0x000c6c0001007387 */ /* 0x0001e80000100800 */
[----:B0-----:R-:W2:Y:S02]  /*2a870*/  LDL.LU R0, [R1+0xe24] ;  /* 0x000e240001007983 */ /* 0x001ea40000300800 */
[----:B--2---:R-:W-:-:S05]  /*2a880*/  IADD3 R0, P2, R0, UR5, RZ ;  /* 0x0000000500007c10 */ /* 0x004fca000ff5e0ff */
[----:B------:R0:W-:Y:S04]  /*2a890*/  STL [R1+0xc40], R0 ;  /* 0x000c400001007387 */ /* 0x0001e80000100800 */
[----:B0-----:R-:W2:Y:S01]  /*2a8a0*/  LDL.LU R0, [R1+0xe20] ;  /* 0x000e200001007983 */ /* 0x001ea20000300800 */
[----:B----4-:R-:W-:Y:S02]  /*2a8b0*/  IADD3.X R21, R21, UR13, RZ, P4, !PT ;  /* 0x0000000d15157c10 */ /* 0x010fe4000a7fe4ff */
[----:B-----5:R-:W-:Y:S02]  /*2a8c0*/  IADD3 R22, P4, R22, UR5, RZ ;  /* 0x0000000516167c10 */ /* 0x020fe4000ff9e0ff */
[----:B---3--:R-:W-:Y:S02]  /*2a8d0*/  IADD3.X R23, R23, UR13, RZ, P5, !PT ;  /* 0x0000000d17177c10 */ /* 0x008fe4000affe4ff */
        /* <DEDUP_REMOVED lines=17> */
[----:B--2---:R-:W-:Y:S02]  /*2a9f0*/  IADD3.X R0, R0, UR13, RZ, P3, !PT ;  /* 0x0000000d00007c10 */ /* 0x004fe40009ffe4ff */
[----:B------:R-:W-:-:S03]  /*2aa00*/  IADD3 R20, P3, R20, UR5, RZ ;  /* 0x0000000514147c10 */ /* 0x000fc6000ff7e0ff */
[----:B------:R0:W-:Y:S04]  /*2aa10*/  STL [R1+0xc64], R0 ;  /* 0x000c640001007387 */ /* 0x0001e80000100800 */
        /* <DEDUP_REMOVED lines=29> */
[----:B0-----:R-:W2:Y:S01]  /*2abf0*/  LDL.LU R0, [R1+0xbc0] ;  /* 0x000bc00001007983 */ /* 0x001ea20000300800 */
        /* <DEDUP_REMOVED lines=1317> */
[----:B------:R-:W-:Y:S01]  /*2fe50*/  IADD3.X R18, R18, UR13, RZ, P6, !PT ;  /* 0x0000000d12127c10 */ /* 0x000fe2000b7fe4ff */
[----:B------:R-:W-:Y:S01]  /*2fe60*/  USHF.L.U32 UR6, UR11, 0x6, URZ ;  /* 0x000000060b067899 */ /* 0x000fe2000800063f */
        /* <DEDUP_REMOVED lines=41> */
[----:B------:R-:W-:-:S03]  /*30100*/  IADD3.X R29, R29, UR13, RZ, P6, !PT ;  /* 0x0000000d1d1d7c10 */ /* 0x000fc6000b7fe4ff */
        /* <DEDUP_REMOVED lines=25> */
[----:B------:R-:W-:-:S03]  /*302a0*/  USHF.R.S32.HI UR12, URZ, 0x1f, UR6 ;  /* 0x0000001f3f0c7899 */ /* 0x000fc60008011406 */
        /* <DEDUP_REMOVED lines=11> */
[----:B--2---:R-:W-:-:S05]  /*30360*/  IADD3.X R0, R0, UR12, RZ, P3, !PT ;  /* 0x0000000c00007c10 */ /* 0x004fca0009ffe4ff */
[----:B------:R0:W-:Y:S04]  /*30370*/  STL [R1+0x56c], R0 ;  /* 0x00056c0001007387 */ /* 0x0001e80000100800 */
[----:B0-----:R-:W2:Y:S02]  /*30380*/  LDL.LU R0, [R1+0xdac] ;  /* 0x000dac0001007983 */ /* 0x001ea40000300800 */
[----:B--2---:R-:W-:-:S05]  /*30390*/  IADD3 R0, P1, R0, UR6, RZ ;  /* 0x0000000600007c10 */ /* 0x004fca000ff3e0ff */
[----:B------:R0:W-:Y:S04]  /*303a0*/  STL [R1+0x580], R0 ;  /* 0x0005800001007387 */ /* 0x0001e80000100800 */
[----:B0-----:R-:W2:Y:S01]  /*303b0*/  LDL.LU R0, [R1+0xda8] ;  /* 0x000da80001007983 */ /* 0x001ea20000300800 */
[----:B---3--:R-:W-:Y:S02]  /*303c0*/  IADD3 R20, P5, R20, UR6, RZ ;  /* 0x0000000614147c10 */ /* 0x008fe4000ffbe0ff */
[----:B----4-:R-:W-:Y:S02]  /*303d0*/  IADD3.X R21, R21, UR12, RZ, P4, !PT ;  /* 0x0000000c15157c10 */ /* 0x010fe4000a7fe4ff */
[----:B-----5:R-:W-:Y:S02]  /*303e0*/  IADD3 R22, P6, R22, UR6, RZ ;  /* 0x0000000616167c10 */ /* 0x020fe4000ffde0ff */
[----:B------:R-:W-:-:S02]  /*303f0*/  IADD3.X R23, R23, UR12, RZ, P1, !PT ;  /* 0x0000000c17177c10 */ /* 0x000fc40008ffe4ff */
[----:B------:R-:W-:Y:S02]  /*30400*/  IADD3 R4, P1, R4, UR6, RZ ;  /* 0x0000000604047c10 */ /* 0x000fe4000ff3e0ff */
[----:B------:R-:W-:Y:S02]  /*30410*/  IADD3.X R25, R25, UR12, RZ, P5, !PT ;  /* 0x0000000c19197c10 */ /* 0x000fe4000affe4ff */
[----:B------:R-:W-:Y:S02]  /*30420*/  IADD3 R26, P4, R26, UR6, RZ ;  /* 0x000000061a1a7c10 */ /* 0x000fe4000ff9e0ff */
[----:B------:R-:W-:Y:S02]  /*30430*/  IADD3.X R27, R27, UR12, RZ, P6, !PT ;  /* 0x0000000c1b1b7c10 */ /* 0x000fe4000b7fe4ff */
[----:B------:R-:W-:Y:S02]  /*30440*/  IADD3 R6, P5, R6, UR6, RZ ;  /* 0x0000000606067c10 */ /* 0x000fe4000ffbe0ff */
        /* <DEDUP_REMOVED lines=8> */
[----:B------:R-:W-:Y:S02]  /*304d0*/  IADD3 R8, P6, R8, UR6, RZ ;  /* 0x0000000608087c10 */ /* 0x000fe4000ffde0ff */
[----:B------:R-:W-:Y:S02]  /*304e0*/  IADD3.X R9, R9, UR13, RZ, P2, !PT ;  /* 0x0000000d09097c10 */ /* 0x000fe400097fe4ff */
[----:B------:R-:W-:Y:S02]  /*304f0*/  IADD3.X R11, R11, UR12, RZ, P4, !PT ;  /* 0x0000000c0b0b7c10 */ /* 0x000fe4000a7fe4ff */
[----:B------:R-:W-:Y:S02]  /*30500*/  IADD3.X R28, R28, UR12, RZ, P5, !PT ;  /* 0x0000000c1c1c7c10 */ /* 0x000fe4000affe4ff */
[----:B------:R-:W-:-:S02]  /*30510*/  IADD3.X R7, R7, UR12, RZ, P6, !PT ;  /* 0x0000000c07077c10 */ /* 0x000fc4000b7fe4ff */
[----:B------:R-:W-:Y:S02]  /*30520*/  IADD3.X R29, R29, UR12, RZ, P1, !PT ;  /* 0x0000000c1d1d7c10 */ /* 0x000fe40008ffe4ff */
[----:B--2---:R-:W-:-:S04]  /*30530*/  IADD3 R0, P3, R0, UR6, RZ ;  /* 0x0000000600007c10 */ /* 0x004fc8000ff7e0ff */
[----:B------:R-:W-:Y:S01]  /*30540*/  IADD3.X R5, R5, UR12, RZ, P3, !PT ;  /* 0x0000000c05057c10 */ /* 0x000fe20009ffe4ff */
[----:B------:R0:W-:Y:S04]  /*30550*/  STL [R1+0x574], R0 ;  /* 0x0005740001007387 */ /* 0x0001e80000100800 */
[----:B------:R0:W-:Y:S04]  /*30560*/  STL [R1+0x568], R20 ;  /* 0x0005681401007387 */ /* 0x0001e80000100800 */
[----:B------:R0:W-:Y:S01]  /*30570*/  STL [R1+0x504], R21 ;  /* 0x0005041501007387 */ /* 0x0001e20000100800 */
[----:B------:R-:W-:-:S03]  /*30580*/  IADD3 R24, P3, R24, UR6, RZ ;  /* 0x0000000618187c10 */ /* 0x000fc6000ff7e0ff */
[----:B------:R0:W-:Y:S04]  /*30590*/  STL [R1+0x560], R22 ;  /* 0x0005601601007387 */ /* 0x0001e80000100800 */
[----:B------:R0:W-:Y:S04]  /*305a0*/  STL [R1+0x578], R23 ;  /* 0x0005781701007387 */ /* 0x0001e80000100800 */
[----:B------:R0:W-:Y:S04]  /*305b0*/  STL [R1+0x558], R4 ;  /* 0x0005580401007387 */ /* 0x0001e80000100800 */
[----:B------:R0:W-:Y:S04]  /*305c0*/  STL [R1+0x570], R5 ;  /* 0x0005700501007387 */ /* 0x0001e80000100800 */
[----:B------:R0:W-:Y:S04]  /*305d0*/  STL [R1+0x550], R24 ;  /* 0x0005501801007387 */ /* 0x0001e80000100800 */
[----:B------:R0:W-:Y:S04]  /*305e0*/  STL [R1+0x564], R25 ;  /* 0x0005641901007387 */ /* 0x0001e80000100800 */
[----:B------:R0:W-:Y:S01]  /*305f0*/  STL [R1+0x548], R26 ;  /* 0x0005481a01007387 */ /* 0x0001e20000100800 */
[----:B------:R-:W-:-:S03]  /*30600*/  IADD3.X R16, R16, UR12, RZ, P3, !PT ;  /* 0x0000000c10107c10 */ /* 0x000fc60009ffe4ff */
        /* <DEDUP_REMOVED lines=21> */
[----:B------:R-:W-:Y:S05]  /*30760*/  @P0 BRA `(.L_x_2) ;  /* 0xfffffe9000880947 */ /* 0x000fea000383ffff */
.L_x_1:
[----:B0-----:R-:W2:Y:S01]  /*30770*/  LDL.LU R8, [R1+0x290] ;  /* 0x0002900001087983 */ /* 0x001ea20000300800 */
[----:B------:R-:W-:Y:S01]  /*30780*/  ULDC.64 UR4, c[0x0][0x228] ;  /* 0x00008a0000047ab9 */ /* 0x000fe20000000a00 */
[----:B------:R-:W-:Y:S01]  /*30790*/  ULDC UR6, c[0x0][0x22c] ;  /* 0x00008b0000067ab9 */ /* 0x000fe20000000800 */
[----:B------:R-:W-:Y:S01]  /*307a0*/  ULDC UR12, c[0x0][0x22c] ;  /* 0x00008b00000c7ab9 */ /* 0x000fe20000000800 */
[----:B------:R-:W2:Y:S04]  /*307b0*/  LDL.LU R7, [R1+0x294] ;  /* 0x0002940001077983 */ /* 0x000ea80000300800 */
[----:B------:R-:W3:Y:S04]  /*307c0*/  LDL.LU R6, [R1+0x298] ;  /* 0x0002980001067983 */ /* 0x000ee80000300800 */
[----:B------:R-:W3:Y:S04]  /*307d0*/  LDL.LU R5, [R1+0x29c] ;  /* 0x00029c0001057983 */ /* 0x000ee80000300800 */
[----:B------:R-:W4:Y:S04]  /*307e0*/  LDL.LU R4, [R1+0x280] ;  /* 0x0002800001047983 */ /* 0x000f280000300800 */
[----:B------:R-:W4:Y:S04]  /*307f0*/  LDL.LU R3, [R1+0x284] ;  /* 0x0002840001037983 */ /* 0x000f280000300800 */
[----:B------:R-:W5:Y:S04]  /*30800*/  LDL.LU R2, [R1+0x288] ;  /* 0x0002880001027983 */ /* 0x000f680000300800 */
[----:B-1----:R-:W5:Y:S01]  /*30810*/  LDL.LU R0, [R1+0x28c] ;  /* 0x00028c0001007983 */ /* 0x002f620000300800 */
[----:B------:R-:W-:Y:S01]  /*30820*/  BAR.SYNC.DEFER_BLOCKING 0x0 ;  /* 0x0000000000007b1d */ /* 0x000fe20000010000 */
[----:B--2---:R-:W-:-:S05]  /*30830*/  F2FP.SATFINITE.E4M3.F32.PACK_AB_MERGE_C R22, R7, R8, RZ ;  /* 0x000000080716723e */ /* 0x004fca00048070ff */
[----:B------:R-:W-:Y:S01]  /*30840*/  STL [R1+0xde4], R22 ;  /* 0x000de41601007387 */ /* 0x000fe20000100800 */
[----:B---3--:R-:W-:Y:S02]  /*30850*/  F2FP.SATFINITE.E4M3.F32.PACK_AB_MERGE_C R5, R5, R6, RZ ;  /* 0x000000060505723e */ /* 0x008fe400048070ff */
[----:B----4-:R-:W-:-:S05]  /*30860*/  F2FP.SATFINITE.E4M3.F32.PACK_AB_MERGE_C R15, R3, R4, RZ ;  /* 0x00000004030f723e */ /* 0x010fca00048070ff */
[----:B------:R-:W-:Y:S01]  /*30870*/  STL [R1+0xde8], R15 ;  /* 0x000de80f01007387 */ /* 0x000fe20000100800 */
[----:B-----5:R-:W-:-:S03]  /*30880*/  F2FP.SATFINITE.E4M3.F32.PACK_AB_MERGE_C R29, R0, R2, RZ ;  /* 0x00000002001d723e */ /* 0x020fc600048070ff */
[----:B------:R-:W-:Y:S04]  /*30890*/  STL [R1], R5 ;  /* 0x0000000501007387 */ /* 0x000fe80000100800 */
[----:B------:R-:W2:Y:S04]  /*308a0*/  LDL.LU R13, [R1+0x274] ;  /* 0x00027400010d7983 */ /* 0x000ea80000300800 */
[----:B------:R-:W3:Y:S04]  /*308b0*/  LDL.LU R28, [R1+0x27c] ;  /* 0x00027c00011c7983 */ /* 0x000ee80000300800 */
[----:B---3--:R0:W-:Y:S04]  /*308c0*/  STL [R1+0xe54], R28 ;  /* 0x000e541c01007387 */ /* 0x0081e80000100800 */
[----:B0-----:R-:W2:Y:S04]  /*308d0*/  LDL.LU R28, [R1+0x270] ;  /* 0x00027000011c7983 */ /* 0x001ea80000300800 */
[----:B------:R-:W3:Y:S04]  /*308e0*/  LDL.LU R12, [R1+0x64] ;  /* 0x00006400010c7983 */ /* 0x000ee80000300800 */
[----:B---3--:R0:W-:Y:S04]  /*308f0*/  STL [R1+0xe40], R12 ;  /* 0x000e400c01007387 */ /* 0x0081e80000100800 */
[----:B0-----:R-:W3:Y:S04]  /*30900*/  LDL.LU R12, [R1+0x26c] ;  /* 0x00026c00010c7983 */ /* 0x001ee80000300800 */
[----:B---3--:R0:W-:Y:S04]  /*30910*/  STL [R1+0xe48], R12 ;  /* 0x000e480c01007387 */ /* 0x0081e80000100800 */
[----:B0-----:R-:W3:Y:S04]  /*30920*/  LDL.LU R12, [R1+0x264] ;  /* 0x00026400010c7983 */ /* 0x001ee80000300800 */
[----:B---3--:R0:W-:Y:S04]  /*30930*/  STL [R1+0xe50], R12 ;  /* 0x000e500c01007387 */ /* 0x0081e80000100800 */
[----:B0-----:R-:W3:Y:S04]  /*30940*/  LDL.LU R12, [R1+0x278] ;  /* 0x00027800010c7983 */ /* 0x001ee80000300800 */
[----:B------:R-:W4:Y:S04]  /*30950*/  LDL.LU R11, [R1+0x6c] ;  /* 0x00006c00010b7983 */ /* 0x000f280000300800 */
[----:B----4-:R0:W-:Y:S04]  /*30960*/  STL [R1+0xe3c], R11 ;  /* 0x000e3c0b01007387 */ /* 0x0101e80000100800 */
[----:B0-----:R-:W4:Y:S04]  /*30970*/  LDL.LU R11, [R1+0x60] ;  /* 0x00006000010b7983 */ /* 0x001f280000300800 */
[----:B----4-:R0:W-:Y:S04]  /*30980*/  STL [R1+0xe44], R11 ;  /* 0x000e440b01007387 */ /* 0x0101e80000100800 */
[----:B0-----:R-:W4:Y:S04]  /*30990*/  LDL.LU R11, [R1+0x268] ;  /* 0x00026800010b7983 */ /* 0x001f280000300800 */
[----:B----4-:R0:W-:Y:S04]  /*309a0*/  STL [R1+0xe4c], R11 ;  /* 0x000e4c0b01007387 */ /* 0x0101e80000100800 */
[----:B0-----:R-:W4:Y:S04]  /*309b0*/  LDL.LU R11, [R1+0x260] ;  /* 0x00026000010b7983 */ /* 0x001f280000300800 */
[----:B------:R-:W5:Y:S04]  /*309c0*/  LDL.LU R10, [R1+0x254] ;  /* 0x00025400010a7983 */ /* 0x000f680000300800 */
[----:B-----5:R0:W-:Y:S04]  /*309d0*/  STL [R1+0xe38], R10 ;  /* 0x000e380a01007387 */ /* 0x0201e80000100800 */
[----:B0-----:R-:W5:Y:S04]  /*309e0*/  LDL.LU R10, [R1+0x68] ;  /* 0x00006800010a7983 */ /* 0x001f680000300800 */
[----:B------:R-:W2:Y:S04]  /*309f0*/  LDL.LU R9, [R1+0x25c] ;  /* 0x00025c0001097983 */ /* 0x000ea80000300800 */
[----:B--2---:R0:W-:Y:S04]  /*30a00*/  STL [R1+0xe34], R9 ;  /* 0x000e340901007387 */ /* 0x0041e80000100800 */
[----:B0-----:R-:W2:Y:S04]  /*30a10*/  LDL.LU R9, [R1+0x250] ;  /* 0x0002500001097983 */ /* 0x001ea80000300800 */
[----:B------:R-:W3:Y:S04]  /*30a20*/  LDL.LU R7, [R1+0x44] ;  /* 0x0000440001077983 */ /* 0x000ee80000300800 */
[----:B---3--:R0:W-:Y:S04]  /*30a30*/  STL [R1+0xe30], R7 ;  /* 0x000e300701007387 */ /* 0x0081e80000100800 */
[----:B0-----:R-:W3:Y:S04]  /*30a40*/  LDL.LU R7, [R1+0x258] ;  /* 0x0002580001077983 */ /* 0x001ee80000300800 */
[----:B------:R-:W4:Y:S04]  /*30a50*/  LDL.LU R5, [R1+0x4c] ;  /* 0x00004c0001057983 */ /* 0x000f280000300800 */
[----:B----4-:R0:W-:Y:S04]  /*30a60*/  STL [R1+0xe2c], R5 ;  /* 0x000e2c0501007387 */ /* 0x0101e80000100800 */
[----:B0-----:R-:W4:Y:S04]  /*30a70*/  LDL.LU R5, [R1+0x40] ;  /* 0x0000400001057983 */ /* 0x001f280000300800 */
[----:B------:R-:W5:Y:S04]  /*30a80*/  LDL.LU R3, [R1+0x234] ;  /* 0x0002340001037983 */ /* 0x000f680000300800 */
[----:B-----5:R0:W-:Y:S04]  /*30a90*/  STL [R1+0xe18], R3 ;  /* 0x000e180301007387 */ /* 0x0201e80000100800 */
[----:B0-----:R-:W5:Y:S04]  /*30aa0*/  LDL.LU R3, [R1+0x24c] ;  /* 0x00024c0001037983 */ /* 0x001f680000300800 */
[----:B-----5:R0:W-:Y:S04]  /*30ab0*/  STL [R1+0xe20], R3 ;  /* 0x000e200301007387 */ /* 0x0201e80000100800 */
[----:B0-----:R-:W5:Y:S04]  /*30ac0*/  LDL.LU R3, [R1+0x244] ;  /* 0x0002440001037983 */ /* 0x001f680000300800 */
[----:B-----5:R0:W-:Y:S04]  /*30ad0*/  STL [R1+0xe28], R3 ;  /* 0x000e280301007387 */ /* 0x0201e80000100800 */
[----:B0-----:R-:W5:Y:S04]  /*30ae0*/  LDL.LU R3, [R1+0x48] ;  /* 0x0000480001037983 */ /* 0x001f680000300800 */
[----:B------:R-:W2:Y:S04]  /*30af0*/  LDL.LU R0, [R1+0x23c] ;  /* 0x00023c0001007983 */ /* 0x000ea80000300800 */
[----:B--2---:R0:W-:Y:S04]  /*30b00*/  STL [R1+0xe14], R0 ;  /* 0x000e140001007387 */ /* 0x0041e80000100800 */
[----:B0-----:R-:W2:Y:S04]  /*30b10*/  LDL.LU R0, [R1+0x230] ;  /* 0x0002300001007983 */ /* 0x001ea80000300800 */
[----:B--2---:R0:W-:Y:S04]  /*30b20*/  STL [R1+0xe1c], R0 ;  /* 0x000e1c0001007387 */ /* 0x0041e80000100800 */
[----:B0-----:R-:W2:Y:S04]  /*30b30*/  LDL.LU R0, [R1+0x248] ;  /* 0x0002480001007983 */ /* 0x001ea80000300800 */
        /* <DEDUP_REMOVED lines=25> */
[----:B0-----:R-:W4:Y:S01]  /*30cd0*/  LDL.LU R15, [R1+0x88] ;  /* 0x00008800010f7983 */ /* 0x001f220000300800 */
[----:B------:R-:W-:-:S03]  /*30ce0*/  F2FP.SATFINITE.E4M3.F32.PACK_AB_MERGE_C R13, R13, R28, RZ ;  /* 0x0000001c0d0d723e */ /* 0x000fc600048070ff */
[----:B----4-:R0:W-:Y:S04]  /*30cf0*/  STL [R1+0xdfc], R15 ;  /* 0x000dfc0f01007387 */ /* 0x0101e80000100800 */
[----:B0-----:R-:W4:Y:S04]  /*30d00*/  LDL.LU R15, [R1+0x80] ;  /* 0x00008000010f7983 */ /* 0x001f280000300800 */
        /* <DEDUP_REMOVED lines=12> */
[----:B------:R0:W-:Y:S04]  /*30dd0*/  STL [R1+0xde0], R29 ;  /* 0x000de01d01007387 */ /* 0x0001e80000100800 */
[----:B0-----:R-:W4:Y:S04]  /*30de0*/  LDL.LU R29, [R1+0x2b8] ;  /* 0x0002b800011d7983 */ /* 0x001f280000300800 */
[----:B------:R-:W5:Y:S02]  /*30df0*/  LDL.LU R28, [R1+0xe54] ;  /* 0x000e5400011c7983 */ /* 0x000f640000300800 */
[----:B-----5:R-:W-:-:S02]  /*30e00*/  F2FP.SATFINITE.E4M3.F32.PACK_AB_MERGE_C R28, R28, R12, RZ ;  /* 0x0000000c1c1c723e */ /* 0x020fc400048070ff */
[----:B------:R-:W5:Y:S02]  /*30e10*/  LDL.LU R12, [R1+0xe50] ;  /* 0x000e5000010c7983 */ /* 0x000f640000300800 */
[----:B-----5:R-:W-:Y:S02]  /*30e20*/  F2FP.SATFINITE.E4M3.F32.PACK_AB_MERGE_C R12, R12, R11, RZ ;  /* 0x0000000b0c0c723e */ /* 0x020fe400048070ff */
[----:B------:R-:W5:Y:S04]  /*30e30*/  LDL.LU R11, [R1+0xe4c] ;  /* 0x000e4c00010b7983 */ /* 0x000f680000300800 */
[----:B------:R0:W-:Y:S04]  /*30e40*/  STL [R1+0x70], R12 ;  /* 0x0000700c01007387 */ /* 0x0001e80000100800 */
[----:B0-----:R-:W5:Y:S02]  /*30e50*/  LDL.LU R12, [R1+0xe48] ;  /* 0x000e4800010c7983 */ /* 0x001f640000300800 */
[----:B-----5:R-:W-:-:S02]  /*30e60*/  F2FP.SATFINITE.E4M3.F32.PACK_AB_MERGE_C R12, R12, R11, RZ ;  /* 0x0000000b0c0c723e */ /* 0x020fc400048070ff */
[----:B------:R-:W5:Y:S04]  /*30e70*/  LDL.LU R11, [R1+0xe44] ;  /* 0x000e4400010b7983 */ /* 0x000f680000300800 */
[----:B------:R0:W-:Y:S04]  /*30e80*/  STL [R1+0x74], R12 ;  /* 0x0000740c01007387 */ /* 0x0001e80000100800 */
[----:B0-----:R-:W5:Y:S02]  /*30e90*/  LDL.LU R12, [R1+0xe40] ;  /* 0x000e4000010c7983 */ /* 0x001f640000300800 */
[----:B-----5:R-:W-:-:S02]  /*30ea0*/  F2FP.SATFINITE.E4M3.F32.PACK_AB_MERGE_C R12, R12, R11, RZ ;  /* 0x0000000b0c0c723e */ /* 0x020fc400048070ff */
[----:B------:R-:W5:Y:S02]  /*30eb0*/  LDL.LU R11, [R1+0xe3c] ;  /* 0x000e3c00010b7983 */ /* 0x000f640000300800 */
[----:B-----5:R-:W-:Y:S02]  /*30ec0*/  F2FP.SATFINITE.E4M3.F32.PACK_AB_MERGE_C R11, R11, R10, RZ ;  /* 0x0000000a0b0b723e */ /* 0x020fe400048070ff */
[----:B------:R-:W5:Y:S02]  /*30ed0*/  LDL.LU R10, [R1+0xe38] ;  /* 0x000e3800010a7983 */ /* 0x000f640000300800 */
[----:B-----5:R-:W-:Y:S02]  /*30ee0*/  F2FP.SATFINITE.E4M3.F32.PACK_AB_MERGE_C R10, R10, R9, RZ ;  /* 0x000000090a0a723e */ /* 0x020fe400048070ff */
[----:B------:R-:W5:Y:S02]  /*30ef0*/  LDL.LU R9, [R1+0xe34] ;  /* 0x000e340001097983 */ /* 0x000f640000300800 */
[----:B-----5:R-:W-:-:S02]  /*30f00*/  F2FP.SATFINITE.E4M3.F32.PACK_AB_MERGE_C R9, R9, R7, RZ ;  /* 0x000000070909723e */ /* 0x020fc400048070ff */
[----:B------:R-:W5:Y:S02]  /*30f10*/  LDL.LU R7, [R1+0xe30] ;  /* 0x000e300001077983 */ /* 0x000f640000300800 */
[----:B-----5:R-:W-:Y:S02]  /*30f20*/  F2FP.SATFINITE.E4M3.F32.PACK_AB_MERGE_C R7, R7, R5, RZ ;  /* 0x000000050707723e */ /* 0x020fe400048070ff */
[----:B------:R-:W5:Y:S02]  /*30f30*/  LDL.LU R5, [R1+0xe2c] ;  /* 0x000e2c0001057983 */ /* 0x000f640000300800 */
[----:B-----5:R-:W-:Y:S02]  /*30f40*/  F2FP.SATFINITE.E4M3.F32.PACK_AB_MERGE_C R5, R5, R3, RZ ;  /* 0x000000030505723e */ /* 0x020fe400048070ff */
[----:B------:R-:W5:Y:S02]  /*30f50*/  LDL.LU R3, [R1+0xe28] ;  /* 0x000e280001037983 */ /* 0x000f640000300800 */
[----:B-----5:R-:W-:-:S02]  /*30f60*/  F2FP.SATFINITE.E4M3.F32.PACK_AB_MERGE_C R3, R3, R0, RZ ;  /* 0x000000000303723e */ /* 0x020fc400048070ff */
        /* <DEDUP_REMOVED lines=14> */
[----:B------:R-:W2:Y:S02]  /*31050*/  LDL.LU R6, [R1+0xe08] ;  /* 0x000e080001067983 */ /* 0x000ea40000300800 */
[----:B--2---:R-:W-:Y:S02]  /*31060*/  F2FP.SATFINITE.E4M3.F32.PACK_AB_MERGE_C R6, R6, R8, RZ ;  /* 0x000000080606723e */ /* 0x004fe400048070ff */
[----:B------:R-:W3:Y:S02]  /*31070*/  LDL.LU R8, [R1+0xe04] ;  /* 0x000e040001087983 */ /* 0x000ee40000300800 */
[----:B---3--:R-:W-:Y:S02]  /*31080*/  F2FP.SATFINITE.E4M3.F32.PACK_AB_MERGE_C R8, R8, R14, RZ ;  /* 0x0000000e0808723e */ /* 0x008fe400048070ff */
[----:B------:R-:W4:Y:S02]  /*31090*/  LDL.LU R14, [R1+0xe00] ;  /* 0x000e0000010e7983 */ /* 0x000f240000300800 */
[----:B----4-:R-:W-:-:S02]  /*310a0*/  F2FP.SATFINITE.E4M3.F32.PACK_AB_MERGE_C R14, R14, R15, RZ ;  /* 0x0000000f0e0e723e */ /* 0x010fc400048070ff */
[----:B------:R-:W2:Y:S04]  /*310b0*/  LDL.LU R15, [R1+0xdfc] ;  /* 0x000dfc00010f7983 */ /* 0x000ea80000300800 */
[----:B------:R0:W-:Y:S04]  /*310c0*/  STL [R1+0x1c], R14 ;  /* 0x00001c0e01007387 */ /* 0x0001e80000100800 */
[----:B0-----:R-:W2:Y:S02]  /*310d0*/  LDL.LU R14, [R1+0xdf8] ;  /* 0x000df800010e7983 */ /* 0x001ea40000300800 */
[----:B--2---:R-:W-:-:S02]  /*310e0*/  F2FP.SATFINITE.E4M3.F32.PACK_AB_MERGE_C R14, R14, R15, RZ ;  /* 0x0000000f0e0e723e */ /* 0x004fc400048070ff */
[----:B------:R-:W2:Y:S04]  /*310f0*/  LDL.LU R15, [R1+0xdf4] ;  /* 0x000df400010f7983 */ /* 0x000ea80000300800 */
[----:B------:R0:W-:Y:S04]  /*31100*/  STL [R1+0x28], R14 ;  /* 0x0000280e01007387 */ /* 0x0001e80000100800 */
[----:B0-----:R-:W2:Y:S02]  /*31110*/  LDL.LU R14, [R1+0xdf0] ;  /* 0x000df000010e7983 */ /* 0x001ea40000300800 */
[----:B--2---:R-:W-:-:S02]  /*31120*/  F2FP.SATFINITE.E4M3.F32.PACK_AB_MERGE_C R14, R14, R15, RZ ;  /* 0x0000000f0e0e723e */ /* 0x004fc400048070ff */
[----:B------:R-:W2:Y:S01]  /*31130*/  LDL.LU R15, [R1+0xdec] ;  /* 0x000dec00010f7983 */ /* 0x000ea20000300800 */
[----:B------:R-:W-:Y:S02]  /*31140*/  F2FP.SATFINITE.E4M3.F32.PACK_AB_MERGE_C R17, R17, R22, RZ ;  /* 0x000000161111723e */ /* 0x000fe400048070ff */
[----:B------:R-:W-:Y:S02]  /*31150*/  F2FP.SATFINITE.E4M3.F32.PACK_AB_MERGE_C R18, R18, R24, RZ ;  /* 0x000000181212723e */ /* 0x000fe400048070ff */
[----:B------:R-:W0:Y:S01]  /*31160*/  S2R R24, SR_CgaCtaId ;  /* 0x0000000000187919 */ /* 0x000e220000008800 */
[----:B------:R-:W-:Y:S02]  /*31170*/  F2FP.SATFINITE.E4M3.F32.PACK_AB_MERGE_C R21, R21, R27, RZ ;  /* 0x0000001b1515723e */ /* 0x000fe400048070ff */
[----:B------:R-:W-:Y:S02]  /*31180*/  F2FP.SATFINITE.E4M3.F32.PACK_AB_MERGE_C R19, R19, R23, RZ ;  /* 0x000000171313723e */ /* 0x000fe400048070ff */
[----:B------:R-:W-:-:S02]  /*31190*/  F2FP.SATFINITE.E4M3.F32.PACK_AB_MERGE_C R25, R25, R26, RZ ;  /* 0x0000001a1919723e */ /* 0x000fc400048070ff */
[----:B------:R-:W-:Y:S02]  /*311a0*/  MOV R23, 0x400 ;  /* 0x0000040000177802 */ /* 0x000fe40000000f00 */
[----:B------:R-:W-:Y:S02]  /*311b0*/  F2FP.SATFINITE.E4M3.F32.PACK_AB_MERGE_C R20, R20, R29, RZ ;  /* 0x0000001d1414723e */ /* 0x000fe400048070ff */
[----:B------:R-:W-:Y:S02]  /*311c0*/  LOP3.LUT R29, R17, 0xffff, RZ, 0xc0, !PT ;  /* 0x0000ffff111d7812 */ /* 0x000fe400078ec0ff */
[----:B------:R-:W-:Y:S02]  /*311d0*/  LOP3.LUT R19, R19, 0xffff, RZ, 0xc0, !PT ;  /* 0x0000ffff13137812 */ /* 0x000fe400078ec0ff */
[----:B0-----:R-:W-:Y:S02]  /*311e0*/  LEA R23, R24, R23, 0x18 ;  /* 0x0000001718177211 */ /* 0x001fe400078ec0ff */
[----:B--2---:R-:W-:-:S02]  /*311f0*/  F2FP.SATFINITE.E4M3.F32.PACK_AB_MERGE_C R16, R16, R15, RZ ;  /* 0x0000000f1010723e */ /* 0x004fc400048070ff */
[----:B------:R-:W2:Y:S04]  /*31200*/  LDL.LU R15, [R1+0xde8] ;  /* 0x000de800010f7983 */ /* 0x000ea80000300800 */
[----:B------:R-:W3:Y:S04]  /*31210*/  LDL.LU R22, [R1+0xde4] ;  /* 0x000de40001167983 */ /* 0x000ee80000300800 */
[----:B------:R0:W-:Y:S04]  /*31220*/  STL [R1+0xddc], R21 ;  /* 0x000ddc1501007387 */ /* 0x0001e80000100800 */
[----:B0-----:R-:W4:Y:S01]  /*31230*/  LDL.LU R21, [R1] ;  /* 0x0000000001157983 */ /* 0x001f220000300800 */
[----:B------:R-:W-:-:S02]  /*31240*/  LOP3.LUT R13, R13, 0xffff, RZ, 0xc0, !PT ;  /* 0x0000ffff0d0d7812 */ /* 0x000fc400078ec0ff */
[----:B------:R-:W-:Y:S01]  /*31250*/  LOP3.LUT R27, R12, 0xffff, RZ, 0xc0, !PT ;  /* 0x0000ffff0c1b7812 */ /* 0x000fe200078ec0ff */
[----:B------:R0:W-:Y:S01]  /*31260*/  STL [R1+0x14], R25 ;  /* 0x0000141901007387 */ /* 0x0001e20000100800 */
[----:B------:R-:W-:Y:S02]  /*31270*/  PRMT R12, R13, 0x3340, R1 ;  /* 0x000033400d0c7816 */ /* 0x000fe40000000001 */
[----:B------:R-:W-:Y:S01]  /*31280*/  LOP3.LUT R10, R10, 0xffff, RZ, 0xc0, !PT ;  /* 0x0000ffff0a0a7812 */ /* 0x000fe200078ec0ff */
[----:B------:R1:W-:Y:S01]  /*31290*/  STL [R1+0x30], R23 ;  /* 0x0000301701007387 */ /* 0x0003e20000100800 */
[----:B------:R-:W-:Y:S02]  /*312a0*/  LOP3.LUT R7, R7, 0xffff, RZ, 0xc0, !PT ;  /* 0x0000ffff07077812 */ /* 0x000fe400078ec0ff */
[----:B------:R-:W-:Y:S02]  /*312b0*/  LOP3.LUT R3, R3, 0xffff, RZ, 0xc0, !PT ;  /* 0x0000ffff03037812 */ /* 0x000fe400078ec0ff */
[----:B------:R-:W-:-:S02]  /*312c0*/  LOP3.LUT R2, R2, 0xffff, RZ, 0xc0, !PT ;  /* 0x0000ffff02027812 */ /* 0x000fc400078ec0ff */
[----:B0-----:R-:W-:Y:S02]  /*312d0*/  LOP3.LUT R25, R14, 0xffff, RZ, 0xc0, !PT ;  /* 0x0000ffff0e197812 */ /* 0x001fe400078ec0ff */
[----:B------:R-:W-:Y:S02]  /*312e0*/  LOP3.LUT R6, R6, 0xffff, RZ, 0xc0, !PT ;  /* 0x0000ffff06067812 */ /* 0x000fe400078ec0ff */
[--C-:B------:R-:W-:Y:S01]  /*312f0*/  PRMT R14, R7, 0x3340, R1.reuse ;  /* 0x00003340070e7816 */ /* 0x100fe20000000001 */
[----:B------:R0:W-:Y:S01]  /*31300*/  STL [R1+0xc], R25 ;  /* 0x00000c1901007387 */ /* 0x0001e20000100800 */
[----:B-1----:R-:W-:Y:S02]  /*31310*/  PRMT R23, R27, 0x3340, R10 ;  /* 0x000033401b177816 */ /* 0x002fe4000000000a */
[----:B------:R-:W-:Y:S01]  /*31320*/  PRMT R17, R6, 0x3340, R1 ;  /* 0x0000334006117816 */ /* 0x000fe20000000001 */
[----:B------:R1:W-:Y:S01]  /*31330*/  STL [R1+0x8], R29 ;  /* 0x0000081d01007387 */ /* 0x0003e20000100800 */
[----:B------:R-:W-:-:S03]  /*31340*/  PRMT R24, R3, 0x3340, R2 ;  /* 0x0000334003187816 */ /* 0x000fc60000000002 */
[----:B------:R5:W-:Y:S01]  /*31350*/  STL [R1+0x4], R19 ;  /* 0x0000041301007387 */ /* 0x000be20000100800 */
[----:B0-----:R-:W-:-:S03]  /*31360*/  PRMT R25, R25, 0x3340, R29 ;  /* 0x0000334019197816 */ /* 0x001fc6000000001d */
[----:B-1----:R-:W4:Y:S01]  /*31370*/  LDL.LU R29, [R1+0xde0] ;  /* 0x000de000011d7983 */ /* 0x002f220000300800 */
[----:B-----5:R-:W-:Y:S02]  /*31380*/  PRMT R19, R19, 0x3340, R1 ;  /* 0x0000334013137816 */ /* 0x020fe40000000001 */
[----:B--2---:R-:W-:Y:S02]  /*31390*/  LOP3.LUT R15, R15, 0xffff, RZ, 0xc0, !PT ;  /* 0x0000ffff0f0f7812 */ /* 0x004fe400078ec0ff */
[----:B---3--:R-:W-:-:S04]  /*313a0*/  LOP3.LUT R26, R22, 0xffff, RZ, 0xc0, !PT ;  /* 0x0000ffff161a7812 */ /* 0x008fc800078ec0ff */
[----:B------:R-:W-:-:S04]  /*313b0*/  PRMT R22, R26, 0x3340, R15 ;  /* 0x000033401a167816 */ /* 0x000fc8000000000f */
[----:B------:R-:W-:-:S05]  /*313c0*/  PRMT R22, R22, 0x5410, R12 ;  /* 0x0000541016167816 */ /* 0x000fca000000000c */
[----:B------:R0:W-:Y:S02]  /*313d0*/  STL [R1+0x24], R22 ;  /* 0x0000241601007387 */ /* 0x0001e40000100800 */
[----:B0-----:R-:W0:Y:S01]  /*313e0*/  S2R R22, SR_TID.X ;  /* 0x0000000000167919 */ /* 0x001e220000002100 */
[----:B------:R-:W-:Y:S02]  /*313f0*/  PRMT R12, R23, 0x5410, R14 ;  /* 0x00005410170c7816 */ /* 0x000fe4000000000e */
[----:B------:R-:W-:Y:S02]  /*31400*/  PRMT R14, R24, 0x5410, R17 ;  /* 0x00005410180e7816 */ /* 0x000fe40000000011 */
[----:B------:R-:W-:Y:S01]  /*31410*/  PRMT R17, R25, 0x5410, R19 ;  /* 0x0000541019117816 */ /* 0x000fe20000000013 */
[----:B------:R-:W-:Y:S04]  /*31420*/  STL [R1+0x20], R12 ;  /* 0x0000200c01007387 */ /* 0x000fe80000100800 */
[----:B------:R4:W-:Y:S04]  /*31430*/  STL [R1+0x18], R14 ;  /* 0x0000180e01007387 */ /* 0x0009e80000100800 */
[----:B------:R1:W-:Y:S01]  /*31440*/  STL [R1+0x10], R17 ;  /* 0x0000101101007387 */ /* 0x0003e20000100800 */
[----:B----4-:R-:W-:-:S02]  /*31450*/  LOP3.LUT R14, R29, 0xffff, RZ, 0xc0, !PT ;  /* 0x0000ffff1d0e7812 */ /* 0x010fc400078ec0ff */
[----:B------:R-:W-:Y:S01]  /*31460*/  LOP3.LUT R29, R28, 0xffff, RZ, 0xc0, !PT ;  /* 0x0000ffff1c1d7812 */ /* 0x000fe200078ec0ff */
[C---:B0-----:R-:W-:Y:S02]  /*31470*/  IMAD.SHL.U32 R19, R22.reuse, 0x80, RZ ;  /* 0x0000008016137824 */ /* 0x041fe400078e00ff */
[----:B------:R-:W-:-:S03]  /*31480*/  IMAD.SHL.U32 R28, R22, 0x20, RZ ;  /* 0x00000020161c7824 */ /* 0x000fc600078e00ff */
[----:B------:R-:W-:-:S04]  /*31490*/  LOP3.LUT R19, R19, 0xc00, RZ, 0xc0, !PT ;  /* 0x00000c0013137812 */ /* 0x000fc800078ec0ff */
[----:B------:R-:W-:Y:S02]  /*314a0*/  LOP3.LUT R19, R19, 0x60, R28, 0xf8, !PT ;  /* 0x0000006013137812 */ /* 0x000fe400078ef81c */
[----:B------:R-:W2:Y:S01]  /*314b0*/  LDL.LU R28, [R1+0xda0] ;  /* 0x000da000011c7983 */ /* 0x000ea20000300800 */
[----:B------:R-:W-:Y:S02]  /*314c0*/  LOP3.LUT R12, R21, 0xffff, RZ, 0xc0, !PT ;  /* 0x0000ffff150c7812 */ /* 0x000fe400078ec0ff */
[----:B-1----:R-:W-:Y:S02]  /*314d0*/  PRMT R17, R29, 0x3340, R1 ;  /* 0x000033401d117816 */ /* 0x002fe40000000001 */
[----:B------:R-:W-:-:S04]  /*314e0*/  PRMT R24, R12, 0x3340, R14 ;  /* 0x000033400c187816 */ /* 0x000fc8000000000e */
[----:B------:R-:W-:Y:S02]  /*314f0*/  PRMT R17, R24, 0x5410, R17 ;  /* 0x0000541018117816 */ /* 0x000fe40000000011 */
[----:B------:R-:W0:Y:S01]  /*31500*/  S2R R24, SR_TID.X ;  /* 0x0000000000187919 */ /* 0x000e220000002100 */
[----:B------:R-:W-:Y:S02]  /*31510*/  LOP3.LUT R11, R11, 0xffff, RZ, 0xc0, !PT ;  /* 0x0000ffff0b0b7812 */ /* 0x000fe400078ec0ff */
[----:B------:R-:W-:Y:S02]  /*31520*/  LOP3.LUT R9, R9, 0xffff, RZ, 0xc0, !PT ;  /* 0x0000ffff09097812 */ /* 0x000fe400078ec0ff */
[----:B------:R-:W-:Y:S02]  /*31530*/  LOP3.LUT R5, R5, 0xffff, RZ, 0xc0, !PT ;  /* 0x0000ffff05057812 */ /* 0x000fe400078ec0ff */
[----:B------:R-:W-:Y:S02]  /*31540*/  LOP3.LUT R21, R8, 0xffff, RZ, 0xc0, !PT ;  /* 0x0000ffff08157812 */ /* 0x000fe400078ec0ff */
[----:B------:R-:W-:-:S02]  /*31550*/  PRMT R8, R5, 0x3340, R1 ;  /* 0x0000334005087816 */ /* 0x000fc40000000001 */
[----:B------:R-:W-:Y:S02]  /*31560*/  PRMT R23, R11, 0x3340, R9 ;  /* 0x000033400b177816 */ /* 0x000fe40000000009 */
[----:B------:R-:W-:Y:S02]  /*31570*/  LOP3.LUT R0, R0, 0xffff, RZ, 0xc0, !PT ;  /* 0x0000ffff00007812 */ /* 0x000fe400078ec0ff */
[----:B------:R-:W-:Y:S02]  /*31580*/  LOP3.LUT R4, R4, 0xffff, RZ, 0xc0, !PT ;  /* 0x0000ffff04047812 */ /* 0x000fe400078ec0ff */
[----:B------:R-:W-:Y:S02]  /*31590*/  PRMT R8, R23, 0x5410, R8 ;  /* 0x0000541017087816 */ /* 0x000fe40000000008 */
[----:B------:R-:W-:Y:S02]  /*315a0*/  SHF.R.U32.HI R26, RZ, 0x8, R26 ;  /* 0x00000008ff1a7819 */ /* 0x000fe4000001161a */
[----:B------:R-:W-:-:S02]  /*315b0*/  SHF.R.U32.HI R23, RZ, 0x8, R15 ;  /* 0x00000008ff177819 */ /* 0x000fc4000001160f */
[----:B------:R-:W-:Y:S02]  /*315c0*/  PRMT R25, R21, 0x3340, R1 ;  /* 0x0000334015197816 */ /* 0x000fe40000000001 */
[----:B------:R-:W-:Y:S02]  /*315d0*/  PRMT R22, R0, 0x3340, R4 ;  /* 0x0000334000167816 */ /* 0x000fe40000000004 */
[----:B------:R-:W-:Y:S02]  /*315e0*/  LOP3.LUT R16, R16, 0xffff, RZ, 0xc0, !PT ;  /* 0x0000ffff10107812 */ /* 0x000fe400078ec0ff */
[----:B------:R-:W-:Y:S02]  /*315f0*/  LOP3.LUT R18, R18, 0xffff, RZ, 0xc0, !PT ;  /* 0x0000ffff12127812 */ /* 0x000fe400078ec0ff */
[----:B------:R-:W-:Y:S01]  /*31600*/  LOP3.LUT R20, R20, 0xffff, RZ, 0xc0, !PT ;  /* 0x0000ffff14147812 */ /* 0x000fe200078ec0ff */
[----:B0-----:R-:W-:Y:S01]  /*31610*/  IMAD.SHL.U32 R24, R24, 0x200, RZ ;  /* 0x0000020018187824 */ /* 0x001fe200078e00ff */
[----:B------:R-:W-:-:S02]  /*31620*/  SHF.R.U32.HI R27, RZ, 0x8, R27 ;  /* 0x00000008ff1b7819 */ /* 0x000fc4000001161b */
[----:B------:R-:W-:Y:S02]  /*31630*/  LOP3.LUT R23, R23, 0xffff, RZ, 0xc0, !PT ;  /* 0x0000ffff17177812 */ /* 0x000fe400078ec0ff */
[----:B------:R-:W-:Y:S02]  /*31640*/  LOP3.LUT R26, R26, 0xffff, RZ, 0xc0, !PT ;  /* 0x0000ffff1a1a7812 */ /* 0x000fe400078ec0ff */
[----:B------:R-:W-:Y:S02]  /*31650*/  SHF.R.U32.HI R10, RZ, 0x8, R10 ;  /* 0x00000008ff0a7819 */ /* 0x000fe4000001160a */
[----:B------:R-:W-:Y:S02]  /*31660*/  PRMT R25, R22, 0x5410, R25 ;  /* 0x0000541016197816 */ /* 0x000fe40000000019 */
[----:B------:R-:W-:Y:S02]  /*31670*/  SHF.R.U32.HI R7, RZ, 0x8, R7 ;  /* 0x00000008ff077819 */ /* 0x000fe40000011607 */
[----:B------:R-:W-:-:S02]  /*31680*/  SHF.R.U32.HI R22, RZ, 0x8, R13 ;  /* 0x00000008ff167819 */ /* 0x000fc4000001160d */
[----:B------:R-:W-:Y:S02]  /*31690*/  PRMT R13, R20, 0x3340, R1 ;  /* 0x00003340140d7816 */ /* 0x000fe40000000001 */
[----:B------:R-:W-:Y:S02]  /*316a0*/  PRMT R15, R16, 0x3340, R18 ;  /* 0x00003340100f7816 */ /* 0x000fe40000000012 */
[----:B------:R-:W-:Y:S02]  /*316b0*/  LOP3.LUT R27, R27, 0xffff, RZ, 0xc0, !PT ;  /* 0x0000ffff1b1b7812 */ /* 0x000fe400078ec0ff */
[----:B------:R-:W-:Y:S02]  /*316c0*/  LOP3.LUT R24, R24, 0xc00, RZ, 0xc0, !PT ;  /* 0x00000c0018187812 */ /* 0x000fe400078ec0ff */
[----:B------:R-:W-:Y:S02]  /*316d0*/  PRMT R23, R26, 0x3340, R23 ;  /* 0x000033401a177816 */ /* 0x000fe40000000017 */
[----:B------:R-:W-:-:S02]  /*316e0*/  LOP3.LUT R10, R10, 0xffff, RZ, 0xc0, !PT ;  /* 0x0000ffff0a0a7812 */ /* 0x000fc400078ec0ff */
[----:B------:R-:W-:Y:S02]  /*316f0*/  SHF.R.U32.HI R2, RZ, 0x8, R2 ;  /* 0x00000008ff027819 */ /* 0x000fe40000011602 */
[----:B------:R-:W-:Y:S02]  /*31700*/  LOP3.LUT R26, R7, 0xffff, RZ, 0xc0, !PT ;  /* 0x0000ffff071a7812 */ /* 0x000fe400078ec0ff */
[----:B------:R-:W-:Y:S02]  /*31710*/  PRMT R13, R15, 0x5410, R13 ;  /* 0x000054100f0d7816 */ /* 0x000fe4000000000d */
[----:B------:R-:W-:Y:S02]  /*31720*/  PRMT R7, R27, 0x3340, R10 ;  /* 0x000033401b077816 */ /* 0x000fe4000000000a */
[----:B------:R-:W3:Y:S04]  /*31730*/  LDL.LU R27, [R1+0x8] ;  /* 0x00000800011b7983 */ /* 0x000ee80000300800 */
[----:B------:R-:W4:Y:S01]  /*31740*/  LDL.LU R10, [R1+0x4] ;  /* 0x00000400010a7983 */ /* 0x000f220000300800 */
[----:B--2---:R-:W-:-:S02]  /*31750*/  LOP3.LUT R15, R24, 0x1f0, R28, 0xf8, !PT ;  /* 0x000001f0180f7812 */ /* 0x004fc400078ef81c */
[----:B------:R-:W-:Y:S02]  /*31760*/  LOP3.LUT R24, R2, 0xffff, RZ, 0xc0, !PT ;  /* 0x0000ffff02187812 */ /* 0x000fe400078ec0ff */
[----:B------:R-:W-:Y:S02]  /*31770*/  PRMT R2, R26, 0x3340, R1 ;  /* 0x000033401a027816 */ /* 0x000fe40000000001 */
[----:B------:R-:W2:Y:S01]  /*31780*/  LDL.LU R26, [R1+0xc] ;  /* 0x00000c00011a7983 */ /* 0x000ea20000300800 */
[----:B------:R-:W-:Y:S02]  /*31790*/  SHF.R.U32.HI R3, RZ, 0x8, R3 ;  /* 0x00000008ff037819 */ /* 0x000fe40000011603 */
[----:B------:R-:W-:Y:S02]  /*317a0*/  SHF.R.U32.HI R6, RZ, 0x8, R6 ;  /* 0x00000008ff067819 */ /* 0x000fe40000011606 */
[----:B------:R-:W-:Y:S02]  /*317b0*/  LOP3.LUT R3, R3, 0xffff, RZ, 0xc0, !PT ;  /* 0x0000ffff03037812 */ /* 0x000fe400078ec0ff */
[----:B------:R-:W-:-:S02]  /*317c0*/  LOP3.LUT R28, R6, 0xffff, RZ, 0xc0, !PT ;  /* 0x0000ffff061c7812 */ /* 0x000fc400078ec0ff */
[----:B------:R-:W-:Y:S02]  /*317d0*/  PRMT R6, R3, 0x3340, R24 ;  /* 0x0000334003067816 */ /* 0x000fe40000000018 */
[----:B------:R-:W0:Y:S01]  /*317e0*/  S2R R24, SR_TID.X ;  /* 0x0000000000187919 */ /* 0x000e220000002100 */
[----:B------:R-:W-:Y:S01]  /*317f0*/  PRMT R3, R28, 0x3340, R1 ;  /* 0x000033401c037816 */ /* 0x000fe20000000001 */
[----:B0-----:R-:W-:Y:S01]  /*31800*/  IMAD.SHL.U32 R28, R24, 0x4, RZ ;  /* 0x00000004181c7824 */ /* 0x001fe200078e00ff */
[----:B---3--:R-:W-:Y:S02]  /*31810*/  SHF.R.U32.HI R27, RZ, 0x8, R27 ;  /* 0x00000008ff1b7819 */ /* 0x008fe4000001161b */
[----:B--2---:R-:W-:Y:S02]  /*31820*/  SHF.R.U32.HI R24, RZ, 0x8, R26 ;  /* 0x00000008ff187819 */ /* 0x004fe4000001161a */
[----:B------:R-:W-:Y:S02]  /*31830*/  SHF.R.U32.HI R26, RZ, 0x8, R12 ;  /* 0x00000008ff1a7819 */ /* 0x000fe4000001160c */
[----:B------:R-:W-:-:S02]  /*31840*/  SHF.R.U32.HI R12, RZ, 0x8, R14 ;  /* 0x00000008ff0c7819 */ /* 0x000fc4000001160e */
[----:B------:R-:W-:Y:S02]  /*31850*/  LOP3.LUT R14, R27, 0xffff, RZ, 0xc0, !PT ;  /* 0x0000ffff1b0e7812 */ /* 0x000fe400078ec0ff */
[----:B------:R-:W-:-:S04]  /*31860*/  LOP3.LUT R24, R24, 0xffff, RZ, 0xc0, !PT ;  /* 0x0000ffff18187812 */ /* 0x000fc800078ec0ff */
[----:B------:R-:W-:Y:S02]  /*31870*/  PRMT R14, R24, 0x3340, R14 ;  /* 0x00003340180e7816 */ /* 0x000fe4000000000e */
[----:B------:R-:W-:Y:S02]  /*31880*/  LOP3.LUT R24, R19, 0x70, R28, 0x78, !PT ;  /* 0x0000007013187812 */ /* 0x000fe400078e781c */
[----:B------:R-:W2:Y:S01]  /*31890*/  LDL.LU R28, [R1+0x30] ;  /* 0x00003000011c7983 */ /* 0x000ea20000300800 */
[----:B------:R-:W0:Y:S01]  /*318a0*/  S2R R27, SR_TID.X ;  /* 0x00000000001b7919 */ /* 0x000e220000002100 */
[----:B------:R-:W-:Y:S02]  /*318b0*/  SHF.R.U32.HI R11, RZ, 0x8, R11 ;  /* 0x00000008ff0b7819 */ /* 0x000fe4000001160b */
[----:B------:R-:W-:Y:S02]  /*318c0*/  SHF.R.U32.HI R0, RZ, 0x8, R0 ;  /* 0x00000008ff007819 */ /* 0x000fe40000011600 */
[----:B------:R-:W-:-:S02]  /*318d0*/  SHF.R.U32.HI R4, RZ, 0x8, R4 ;  /* 0x00000008ff047819 */ /* 0x000fc40000011604 */
[----:B------:R-:W-:Y:S02]  /*318e0*/  SHF.R.U32.HI R9, RZ, 0x8, R9 ;  /* 0x00000008ff097819 */ /* 0x000fe40000011609 */
[----:B------:R-:W-:Y:S02]  /*318f0*/  LOP3.LUT R19, R11, 0xffff, RZ, 0xc0, !PT ;  /* 0x0000ffff0b137812 */ /* 0x000fe400078ec0ff */
[----:B------:R-:W-:Y:S02]  /*31900*/  SHF.R.U32.HI R5, RZ, 0x8, R5 ;  /* 0x00000008ff057819 */ /* 0x000fe40000011605 */
[----:B------:R-:W-:Y:S02]  /*31910*/  LOP3.LUT R11, R4, 0xffff, RZ, 0xc0, !PT ;  /* 0x0000ffff040b7812 */ /* 0x000fe400078ec0ff */
[----:B------:R-:W-:Y:S02]  /*31920*/  LOP3.LUT R0, R0, 0xffff, RZ, 0xc0, !PT ;  /* 0x0000ffff00007812 */ /* 0x000fe400078ec0ff */
[----:B------:R-:W-:-:S02]  /*31930*/  LOP3.LUT R9, R9, 0xffff, RZ, 0xc0, !PT ;  /* 0x0000ffff09097812 */ /* 0x000fc400078ec0ff */
[----:B------:R-:W-:Y:S02]  /*31940*/  LOP3.LUT R5, R5, 0xffff, RZ, 0xc0, !PT ;  /* 0x0000ffff05057812 */ /* 0x000fe400078ec0ff */
[----:B------:R-:W-:Y:S02]  /*31950*/  PRMT R11, R0, 0x3340, R11 ;  /* 0x00003340000b7816 */ /* 0x000fe4000000000b */
[----:B------:R-:W-:Y:S02]  /*31960*/  SHF.R.U32.HI R0, RZ, 0x8, R21 ;  /* 0x00000008ff007819 */ /* 0x000fe40000011615 */
[----:B------:R-:W-:Y:S01]  /*31970*/  LOP3.LUT R12, R12, 0xffff, RZ, 0xc0, !PT ;  /* 0x0000ffff0c0c7812 */ /* 0x000fe200078ec0ff */
[----:B------:R-:W3:Y:S01]  /*31980*/  LDL.LU R21, [R1+0xddc] ;  /* 0x000ddc0001157983 */ /* 0x000ee20000300800 */
[----:B------:R-:W-:Y:S02]  /*31990*/  LOP3.LUT R26, R26, 0xffff, RZ, 0xc0, !PT ;  /* 0x0000ffff1a1a7812 */ /* 0x000fe400078ec0ff */
[----:B------:R-:W-:-:S02]  /*319a0*/  SHF.R.U32.HI R29, RZ, 0x8, R29 ;  /* 0x00000008ff1d7819 */ /* 0x000fc4000001161d */
[----:B------:R-:W-:Y:S02]  /*319b0*/  PRMT R19, R19, 0x3340, R9 ;  /* 0x0000334013137816 */ /* 0x000fe40000000009 */
[----:B------:R-:W-:Y:S02]  /*319c0*/  PRMT R9, R5, 0x3340, R1 ;  /* 0x0000334005097816 */ /* 0x000fe40000000001 */
[----:B------:R-:W-:Y:S02]  /*319d0*/  SHF.R.U32.HI R18, RZ, 0x8, R18 ;  /* 0x00000008ff127819 */ /* 0x000fe40000011612 */
[----:B------:R-:W-:Y:S02]  /*319e0*/  SHF.R.U32.HI R16, RZ, 0x8, R16 ;  /* 0x00000008ff107819 */ /* 0x000fe40000011610 */
[----:B------:R-:W-:Y:S02]  /*319f0*/  SHF.R.U32.HI R20, RZ, 0x8, R20 ;  /* 0x00000008ff147819 */ /* 0x000fe40000011614 */
[----:B------:R-:W-:-:S02]  /*31a00*/  LOP3.LUT R5, R0, 0xffff, RZ, 0xc0, !PT ;  /* 0x0000ffff00057812 */ /* 0x000fc400078ec0ff */
[----:B------:R-:W-:Y:S02]  /*31a10*/  LOP3.LUT R22, R22, 0xffff, RZ, 0xc0, !PT ;  /* 0x0000ffff16167812 */ /* 0x000fe400078ec0ff */
[----:B----4-:R-:W-:Y:S02]  /*31a20*/  SHF.R.U32.HI R10, RZ, 0x8, R10 ;  /* 0x00000008ff0a7819 */ /* 0x010fe4000001160a */
[----:B------:R-:W-:Y:S02]  /*31a30*/  PRMT R12, R26, 0x3340, R12 ;  /* 0x000033401a0c7816 */ /* 0x000fe4000000000c */
[----:B------:R-:W-:Y:S02]  /*31a40*/  LOP3.LUT R29, R29, 0xffff, RZ, 0xc0, !PT ;  /* 0x0000ffff1d1d7812 */ /* 0x000fe400078ec0ff */
[----:B------:R-:W-:Y:S02]  /*31a50*/  LOP3.LUT R0, R18, 0xffff, RZ, 0xc0, !PT ;  /* 0x0000ffff12007812 */ /* 0x000fe400078ec0ff */
[----:B------:R-:W-:-:S02]  /*31a60*/  LOP3.LUT R16, R16, 0xffff, RZ, 0xc0, !PT ;  /* 0x0000ffff10107812 */ /* 0x000fc400078ec0ff */
[----:B------:R-:W-:Y:S02]  /*31a70*/  LOP3.LUT R26, R20, 0xffff, RZ, 0xc0, !PT ;  /* 0x0000ffff141a7812 */ /* 0x000fe400078ec0ff */
[--C-:B------:R-:W-:Y:S02]  /*31a80*/  PRMT R18, R5, 0x3340, R1.reuse ;  /* 0x0000334005127816 */ /* 0x100fe40000000001 */
[--C-:B------:R-:W-:Y:S02]  /*31a90*/  PRMT R22, R22, 0x3340, R1.reuse ;  /* 0x0000334016167816 */ /* 0x100fe40000000001 */
[----:B------:R-:W-:Y:S02]  /*31aa0*/  LOP3.LUT R10, R10, 0xffff, RZ, 0xc0, !PT ;  /* 0x0000ffff0a0a7812 */ /* 0x000fe400078ec0ff */
[----:B0-----:R-:W-:Y:S02]  /*31ab0*/  LOP3.LUT R5, R27, 0x20, RZ, 0xc0, !PT ;  /* 0x000000201b057812 */ /* 0x001fe400078ec0ff */
[----:B------:R-:W-:-:S02]  /*31ac0*/  PRMT R4, R29, 0x3340, R1 ;  /* 0x000033401d047816 */ /* 0x000fc40000000001 */
[----:B------:R-:W-:Y:S01]  /*31ad0*/  PRMT R20, R16, 0x3340, R0 ;  /* 0x0000334010147816 */ /* 0x000fe20000000000 */
[----:B------:R-:W4:Y:S01]  /*31ae0*/  LDL.LU R29, [R1+0x14] ;  /* 0x00001400011d7983 */ /* 0x000f220000300800 */
[--C-:B------:R-:W-:Y:S02]  /*31af0*/  PRMT R16, R26, 0x3340, R1.reuse ;  /* 0x000033401a107816 */ /* 0x100fe40000000001 */
[----:B------:R-:W-:Y:S01]  /*31b00*/  PRMT R10, R10, 0x3340, R1 ;  /* 0x000033400a0a7816 */ /* 0x000fe20000000001 */
[----:B------:R-:W5:Y:S01]  /*31b10*/  LDL.LU R26, [R1+0x28] ;  /* 0x00002800011a7983 */ /* 0x000f620000300800 */
[----:B------:R-:W-:Y:S02]  /*31b20*/  PRMT R22, R23, 0x5410, R22 ;  /* 0x0000541017167816 */ /* 0x000fe40000000016 */
[----:B------:R-:W-:Y:S01]  /*31b30*/  PRMT R2, R7, 0x5410, R2 ;  /* 0x0000541007027816 */ /* 0x000fe20000000002 */
[----:B------:R-:W4:Y:S01]  /*31b40*/  LDL.LU R23, [R1+0x2c] ;  /* 0x00002c0001177983 */ /* 0x000f220000300800 */
[----:B------:R-:W-:-:S02]  /*31b50*/  PRMT R3, R6, 0x5410, R3 ;  /* 0x0000541006037816 */ /* 0x000fc40000000003 */
[----:B------:R-:W-:Y:S02]  /*31b60*/  PRMT R10, R14, 0x5410, R10 ;  /* 0x000054100e0a7816 */ /* 0x000fe4000000000a */
[----:B------:R-:W-:Y:S01]  /*31b70*/  PRMT R12, R12, 0x5410, R4 ;  /* 0x000054100c0c7816 */ /* 0x000fe20000000004 */
[----:B--2---:R-:W-:Y:S02]  /*31b80*/  IMAD R0, R5, 0x10, R28 ;  /* 0x0000001005007824 */ /* 0x004fe400078e021c */
[----:B------:R-:W2:Y:S02]  /*31b90*/  LDL.LU R5, [R1+0x20] ;  /* 0x0000200001057983 */ /* 0x000ea40000300800 */
[----:B------:R-:W-:Y:S02]  /*31ba0*/  IMAD.IADD R0, R24, 0x1, R0 ;  /* 0x0000000118007824 */ /* 0x000fe400078e0200 */
[----:B------:R-:W5:Y:S04]  /*31bb0*/  LDL.LU R7, [R1+0x10] ;  /* 0x0000100001077983 */ /* 0x000f680000300800 */
[----:B------:R-:W5:Y:S04]  /*31bc0*/  LDL.LU R6, [R1+0x18] ;  /* 0x0000180001067983 */ /* 0x000f680000300800 */
[----:B------:R-:W5:Y:S04]  /*31bd0*/  LDL.LU R14, [R1+0x1c] ;  /* 0x00001c00010e7983 */ /* 0x000f680000300800 */
[----:B------:R-:W5:Y:S04]  /*31be0*/  LDL.LU R24, [R1+0x70] ;  /* 0x0000700001187983 */ /* 0x000f680000300800 */
[----:B------:R-:W5:Y:S01]  /*31bf0*/  LDL.LU R4, [R1+0x24] ;  /* 0x0000240001047983 */ /* 0x000f620000300800 */
[----:B------:R-:W-:-:S02]  /*31c00*/  PRMT R9, R19, 0x5410, R9 ;  /* 0x0000541013097816 */ /* 0x000fc40000000009 */
[----:B------:R-:W-:Y:S01]  /*31c10*/  PRMT R11, R11, 0x5410, R18 ;  /* 0x000054100b0b7816 */ /* 0x000fe20000000012 */
[----:B------:R-:W5:Y:S04]  /*31c20*/  LDL.LU R19, [R1+0x40] ;  /* 0x0000400001137983 */ /* 0x000f680000300800 */
[----:B------:R-:W5:Y:S01]  /*31c30*/  LDL.LU R18, [R1+0x74] ;  /* 0x0000740001127983 */ /* 0x000f620000300800 */
[----:B---3--:R-:W-:Y:S02]  /*31c40*/  LOP3.LUT R21, R21, 0xffff, RZ, 0xc0, !PT ;  /* 0x0000ffff15157812 */ /* 0x008fe400078ec0ff */
[----:B----4-:R-:W-:-:S04]  /*31c50*/  LOP3.LUT R23, R23, 0xffff, RZ, 0xc0, !PT ;  /* 0x0000ffff17177812 */ /* 0x010fc800078ec0ff */
[----:B--2---:R-:W-:Y:S02]  /*31c60*/  PRMT R5, R5, 0x4210, R23 ;  /* 0x0000421005057816 */ /* 0x004fe40000000017 */
[----:B-----5:R-:W-:Y:S02]  /*31c70*/  PRMT R7, R7, 0x4210, R21 ;  /* 0x0000421007077816 */ /* 0x020fe40000000015 */
[----:B------:R-:W-:Y:S02]  /*31c80*/  LOP3.LUT R14, R14, 0xffff, RZ, 0xc0, !PT ;  /* 0x0000ffff0e0e7812 */ /* 0x000fe400078ec0ff */
[----:B------:R-:W-:Y:S02]  /*31c90*/  LOP3.LUT R24, R24, 0xffff, RZ, 0xc0, !PT ;  /* 0x0000ffff18187812 */ /* 0x000fe400078ec0ff */
[----:B------:R-:W-:Y:S02]  /*31ca0*/  PRMT R6, R6, 0x4210, R14 ;  /* 0x0000421006067816 */ /* 0x000fe4000000000e */
[----:B------:R-:W-:-:S05]  /*31cb0*/  PRMT R4, R4, 0x4210, R24 ;  /* 0x0000421004047816 */ /* 0x000fca0000000018 */
[----:B------:R0:W-:Y:S02]  /*31cc0*/  STS.128 [R0], R4 ;  /* 0x0000000400007388 */ /* 0x0001e40000000c00 */
[----:B0-----:R-:W-:Y:S02]  /*31cd0*/  PRMT R4, R22, 0x5210, R24 ;  /* 0x0000521016047816 */ /* 0x001fe40000000018 */
[----:B------:R-:W2:Y:S01]  /*31ce0*/  LDL.LU R22, [R1+0x160] ;  /* 0x0001600001167983 */ /* 0x000ea20000300800 */
[----:B------:R-:W-:-:S03]  /*31cf0*/  PRMT R7, R10, 0x5210, R21 ;  /* 0x000052100a077816 */ /* 0x000fc60000000015 */
[----:B------:R-:W3:Y:S01]  /*31d00*/  LDL.LU R21, [R1+0xda4] ;  /* 0x000da40001157983 */ /* 0x000ee20000300800 */
[----:B------:R-:W-:Y:S02]  /*31d10*/  PRMT R6, R3, 0x5210, R14 ;  /* 0x0000521003067816 */ /* 0x000fe4000000000e */
[----:B------:R-:W-:Y:S02]  /*31d20*/  LOP3.LUT R18, R18, 0xffff, RZ, 0xc0, !PT ;  /* 0x0000ffff12127812 */ /* 0x000fe400078ec0ff */
[----:B------:R-:W-:Y:S02]  /*31d30*/  PRMT R5, R2, 0x5210, R23 ;  /* 0x0000521002057816 */ /* 0x000fe40000000017 */
[----:B------:R-:W-:Y:S02]  /*31d40*/  LOP3.LUT R3, R29, 0xffff, RZ, 0xc0, !PT ;  /* 0x0000ffff1d037812 */ /* 0x000fe400078ec0ff */
[----:B------:R-:W-:Y:S02]  /*31d50*/  LOP3.LUT R2, R19, 0xffff, RZ, 0xc0, !PT ;  /* 0x0000ffff13027812 */ /* 0x000fe400078ec0ff */
[----:B------:R-:W-:-:S02]  /*31d60*/  LOP3.LUT R14, R26, 0xffff, RZ, 0xc0, !PT ;  /* 0x0000ffff1a0e7812 */ /* 0x000fc400078ec0ff */
[----:B------:R-:W-:Y:S02]  /*31d70*/  LOP3.LUT R10, R15, 0x20, R27, 0x78, !PT ;  /* 0x000000200f0a7812 */ /* 0x000fe400078e781b */
[----:B------:R-:W-:Y:S02]  /*31d80*/  PRMT R20, R20, 0x5410, R16 ;  /* 0x0000541014147816 */ /* 0x000fe40000000010 */
[--C-:B------:R-:W-:Y:S02]  /*31d90*/  PRMT R16, R17, 0x4210, R18.reuse ;  /* 0x0000421011107816 */ /* 0x100fe40000000012 */
[----:B------:R-:W-:Y:S02]  /*31da0*/  PRMT R12, R12, 0x5210, R18 ;  /* 0x000052100c0c7816 */ /* 0x000fe40000000012 */
[----:B------:R-:W-:Y:S02]  /*31db0*/  PRMT R19, R13, 0x4210, R3 ;  /* 0x000042100d137816 */ /* 0x000fe40000000003 */
[----:B------:R-:W-:-:S02]  /*31dc0*/  PRMT R17, R8, 0x4210, R2 ;  /* 0x0000421008117816 */ /* 0x000fc40000000002 */
[----:B------:R-:W-:Y:S02]  /*31dd0*/  PRMT R18, R25, 0x4210, R14 ;  /* 0x0000421019127816 */ /* 0x000fe4000000000e */
[----:B------:R-:W-:Y:S02]  /*31de0*/  PRMT R13, R9, 0x5210, R2 ;  /* 0x00005210090d7816 */ /* 0x000fe40000000002 */
[----:B------:R-:W-:Y:S01]  /*31df0*/  LOP3.LUT R2, R10, 0x40, RZ, 0x3c, !PT ;  /* 0x000000400a027812 */ /* 0x000fe200078e3cff */
[----:B------:R0:W-:Y:S01]  /*31e00*/  STS.128 [R0+0x80], R16 ;  /* 0x0000801000007388 */ /* 0x0001e20000000c00 */
[----:B------:R-:W-:Y:S02]  /*31e10*/  PRMT R14, R11, 0x5210, R14 ;  /* 0x000052100b0e7816 */ /* 0x000fe4000000000e */
[----:B------:R-:W-:Y:S01]  /*31e20*/  PRMT R15, R20, 0x5210, R3 ;  /* 0x00005210140f7816 */ /* 0x000fe20000000003 */
[----:B------:R-:W-:Y:S01]  /*31e30*/  STS.128 [R0+0x100], R4 ;  /* 0x0001000400007388 */ /* 0x000fe20000000c00 */
[--C-:B------:R-:W-:Y:S01]  /*31e40*/  SHF.R.U32.HI R3, RZ, 0x4, R27.reuse ;  /* 0x00000004ff037819 */ /* 0x100fe2000001161b */
[C---:B------:R-:W-:Y:S01]  /*31e50*/  IMAD.IADD R8, R28.reuse, 0x1, R10 ;  /* 0x000000011c087824 */ /* 0x040fe200078e020a */
[----:B------:R-:W1:Y:S01]  /*31e60*/  LDC R20, c[0x0][0x248] ;  /* 0x00009200ff147b82 */ /* 0x000e620000000800 */
[----:B------:R2:W-:Y:S01]  /*31e70*/  STS.128 [R0+0x180], R12 ;  /* 0x0001800c00007388 */ /* 0x0005e20000000c00 */
[----:B0-----:R-:W-:Y:S01]  /*31e80*/  IMAD.IADD R16, R28, 0x1, R2 ;  /* 0x000000011c107824 */ /* 0x001fe200078e0202 */
[----:B------:R-:W-:-:S05]  /*31e90*/  SHF.R.U32.HI R2, RZ, 0x4, R27 ;  /* 0x00000004ff027819 */ /* 0x000fca000001161b */
[----:B------:R-:W-:Y:S01]  /*31ea0*/  BAR.SYNC.DEFER_BLOCKING 0x0 ;  /* 0x0000000000007b1d */ /* 0x000fe20000010000 */
[----:B------:R-:W-:Y:S01]  /*31eb0*/  SGXT.U32 R3, R3, 0x2 ;  /* 0x000000020303781a */ /* 0x000fe20000000000 */
[----:B------:R-:W-:-:S04]  /*31ec0*/  VIADD R9, R2, 0x3c ;  /* 0x0000003c02097836 */ /* 0x000fc80000000000 */
[----:B------:R-:W0:Y:S01]  /*31ed0*/  LDS.128 R12, [R8] ;  /* 0x00000000080c7984 */ /* 0x000e220000000c00 */
[C-C-:B--2---:R-:W-:Y:S02]  /*31ee0*/  LOP3.LUT R0, R22.reuse, 0xfc, R2.reuse, 0xfe, !PT ;  /* 0x000000fc16007812 */ /* 0x144fe400078efe02 */
[C-C-:B------:R-:W-:Y:S02]  /*31ef0*/  LOP3.LUT R4, R22.reuse, 0xbc, R2.reuse, 0xfe, !PT ;  /* 0x000000bc16047812 */ /* 0x140fe400078efe02 */
[C---:B------:R-:W-:Y:S01]  /*31f00*/  LOP3.LUT R2, R22.reuse, 0x7c, R2, 0xfe, !PT ;  /* 0x0000007c16027812 */ /* 0x040fe200078efe02 */
[----:B------:R2:W-:Y:S04]  /*31f10*/  STL [R1+0x3c], R0 ;  /* 0x00003c0001007387 */ /* 0x0005e80000100800 */
[----:B------:R4:W-:Y:S04]  /*31f20*/  STL [R1+0x38], R4 ;  /* 0x0000380401007387 */ /* 0x0009e80000100800 */
[----:B------:R5:W-:Y:S01]  /*31f30*/  STL [R1+0x34], R2 ;  /* 0x0000340201007387 */ /* 0x000be20000100800 */
[----:B--2---:R-:W-:-:S02]  /*31f40*/  LOP3.LUT R0, R22, R9, RZ, 0xfc, !PT ;  /* 0x0000000916007212 */ /* 0x004fc400078efcff */
[C-C-:B----4-:R-:W-:Y:S02]  /*31f50*/  LOP3.LUT R4, R22.reuse, 0x1c, R3.reuse, 0xfe, !PT ;  /* 0x0000001c16047812 */ /* 0x150fe400078efe03 */
[C-C-:B-----5:R-:W-:Y:S01]  /*31f60*/  LOP3.LUT R2, R22.reuse, 0xc, R3.reuse, 0xfe, !PT ;  /* 0x0000000c16027812 */ /* 0x160fe200078efe03 */
[----:B------:R-:W-:Y:S01]  /*31f70*/  STL [R1+0x30], R0 ;  /* 0x0000300001007387 */ /* 0x000fe20000100800 */
[----:B------:R-:W-:-:S03]  /*31f80*/  LOP3.LUT R5, R22, 0x20, R3, 0xfe, !PT ;  /* 0x0000002016057812 */ /* 0x000fc600078efe03 */
[----:B------:R2:W-:Y:S04]  /*31f90*/  STL [R1+0xdd8], R2 ;  /* 0x000dd80201007387 */ /* 0x0005e80000100800 */
[----:B------:R4:W-:Y:S01]  /*31fa0*/  STL [R1], R4 ;  /* 0x0000000401007387 */ /* 0x0009e20000100800 */
[----:B--2---:R-:W-:-:S03]  /*31fb0*/  LOP3.LUT R2, R22, 0x24, R3, 0xfe, !PT ;  /* 0x0000002416027812 */ /* 0x004fc600078efe03 */
[----:B------:R2:W-:Y:S01]  /*31fc0*/  STL [R1+0x4], R5 ;  /* 0x0000040501007387 */ /* 0x0005e20000100800 */
[----:B----4-:R-:W-:-:S03]  /*31fd0*/  LOP3.LUT R4, R22, 0x28, R3, 0xfe, !PT ;  /* 0x0000002816047812 */ /* 0x010fc600078efe03 */
[----:B------:R4:W-:Y:S04]  /*31fe0*/  STL [R1+0x10], R2 ;  /* 0x0000100201007387 */ /* 0x0009e80000100800 */
[----:B------:R5:W-:Y:S01]  /*31ff0*/  STL [R1+0x18], R4 ;  /* 0x0000180401007387 */ /* 0x000be20000100800 */
[C-C-:B--2---:R-:W-:Y:S02]  /*32000*/  LOP3.LUT R5, R22.reuse, 0x2c, R3.reuse, 0xfe, !PT ;  /* 0x0000002c16057812 */ /* 0x144fe400078efe03 */
[----:B----4-:R-:W-:-:S03]  /*32010*/  LOP3.LUT R2, R22, 0x30, R3, 0xfe, !PT ;  /* 0x0000003016027812 */ /* 0x010fc600078efe03 */
[----:B------:R2:W-:Y:S01]  /*32020*/  STL [R1+0x1c], R5 ;  /* 0x00001c0501007387 */ /* 0x0005e20000100800 */
[----:B-----5:R-:W-:-:S03]  /*32030*/  LOP3.LUT R4, R22, 0x34, R3, 0xfe, !PT ;  /* 0x0000003416047812 */ /* 0x020fc600078efe03 */
[----:B------:R-:W-:Y:S04]  /*32040*/  STL [R1+0x20], R2 ;  /* 0x0000200201007387 */ /* 0x000fe80000100800 */
[----:B------:R4:W-:Y:S01]  /*32050*/  STL [R1+0x24], R4 ;  /* 0x0000240401007387 */ /* 0x0009e20000100800 */
[C-C-:B--2---:R-:W-:Y:S02]  /*32060*/  LOP3.LUT R5, R22.reuse, 0x38, R3.reuse, 0xfe, !PT ;  /* 0x0000003816057812 */ /* 0x144fe400078efe03 */
[C-C-:B------:R-:W-:Y:S02]  /*32070*/  LOP3.LUT R6, R22.reuse, 0x48, R3.reuse, 0xfe, !PT ;  /* 0x0000004816067812 */ /* 0x140fe400078efe03 */
[C-C-:B----4-:R-:W-:Y:S01]  /*32080*/  LOP3.LUT R4, R22.reuse, 0x44, R3.reuse, 0xfe, !PT ;  /* 0x0000004416047812 */ /* 0x150fe200078efe03 */
[----:B------:R2:W-:Y:S04]  /*32090*/  STL [R1+0x28], R5 ;  /* 0x0000280501007387 */ /* 0x0005e80000100800 */
[----:B------:R4:W-:Y:S01]  /*320a0*/  STL [R1+0x2c], R4 ;  /* 0x00002c0401007387 */ /* 0x0009e20000100800 */
        /* <DEDUP_REMOVED lines=49> */
[----:B------:R-:W-:Y:S01]  /*323c0*/  STL [R1+0xc0], R6 ;  /* 0x0000c00601007387 */ /* 0x000fe20000100800 */
[----:B-----5:R-:W-:-:S03]  /*323d0*/  LOP3.LUT R4, R22, 0xc4, R3, 0xfe, !PT ;  /* 0x000000c416047812 */ /* 0x020fc600078efe03 */
[----:B------:R-:W-:Y:S04]  /*323e0*/  STL [R1+0xbc], R5 ;  /* 0x0000bc0501007387 */ /* 0x000fe80000100800 */
[----:B------:R-:W-:Y:S04]  /*323f0*/  STL [R1+0xb8], R4 ;  /* 0x0000b80401007387 */ /* 0x000fe80000100800 */
[----:B------:R-:W2:Y:S01]  /*32400*/  LDS.128 R4, [R16] ;  /* 0x0000000010047984 */ /* 0x000ea20000000c00 */
[----:B------:R-:W-:-:S03]  /*32410*/  LOP3.LUT R9, R22, 0xc0, R3, 0xfe, !PT ;  /* 0x000000c016097812 */ /* 0x000fc600078efe03 */
[----:B0-----:R-:W-:Y:S04]  /*32420*/  STL [R1+0xdcc], R14 ;  /* 0x000dcc0e01007387 */ /* 0x001fe80000100800 */
[----:B------:R0:W-:Y:S01]  /*32430*/  STL [R1+0xda8], R15 ;  /* 0x000da80f01007387 */ /* 0x0001e20000100800 */
[----:B---3--:R-:W-:Y:S01]  /*32440*/  ISETP.GE.AND P0, PT, R21, UR4, PT ;  /* 0x0000000415007c0c */ /* 0x008fe2000bf06270 */
[----:B------:R-:W-:Y:S01]  /*32450*/  ULDC UR4, c[0x0][0x244] ;  /* 0x0000910000047ab9 */ /* 0x000fe20000000800 */
[C---:B------:R-:W-:Y:S01]  /*32460*/  LOP3.LUT R26, R22.reuse, R3, RZ, 0xfc, !PT ;  /* 0x00000003161a7212 */ /* 0x040fe200078efcff */
[----:B------:R-:W-:Y:S04]  /*32470*/  LDS.128 R16, [R16+0x200] ;  /* 0x0002000010107984 */ /* 0x000fe80000000c00 */
[----:B--2---:R2:W-:Y:S04]  /*32480*/  STL [R1+0xdc4], R6 ;  /* 0x000dc40601007387 */ /* 0x0045e80000100800 */
[----:B------:R-:W-:Y:S04]  /*32490*/  STL [R1+0xb4], R9 ;  /* 0x0000b40901007387 */ /* 0x000fe80000100800 */
[----:B------:R-:W3:Y:S01]  /*324a0*/  LDS.128 R8, [R8+0x200] ;  /* 0x0002000008087984 */ /* 0x000ee20000000c00 */
[----:B0-----:R-:W-:-:S03]  /*324b0*/  LOP3.LUT R15, R22, 0xb8, R3, 0xfe, !PT ;  /* 0x000000b8160f7812 */ /* 0x001fc600078efe03 */
[----:B------:R0:W-:Y:S01]  /*324c0*/  STL [R1+0xdac], R7 ;  /* 0x000dac0701007387 */ /* 0x0001e20000100800 */
[----:B--2---:R-:W-:-:S03]  /*324d0*/  LOP3.LUT R6, R22, 0xb4, R3, 0xfe, !PT ;  /* 0x000000b416067812 */ /* 0x004fc600078efe03 */
[----:B------:R2:W-:Y:S01]  /*324e0*/  STL [R1+0xdb0], R15 ;  /* 0x000db00f01007387 */ /* 0x0005e20000100800 */
[C-C-:B0-----:R-:W-:Y:S02]  /*324f0*/  LOP3.LUT R7, R22.reuse, 0xb0, R3.reuse, 0xfe, !PT ;  /* 0x000000b016077812 */ /* 0x141fe400078efe03 */
[--C-:B--2---:R-:W-:Y:S01]  /*32500*/  LOP3.LUT R15, R22, 0xac, R3.reuse, 0xfe, !PT ;  /* 0x000000ac160f7812 */ /* 0x104fe200078efe03 */
[----:B------:R-:W-:Y:S01]  /*32510*/  IMAD R27, R21, UR4, RZ ;  /* 0x00000004151b7c24 */ /* 0x000fe2000f8e02ff */
[----:B------:R-:W-:Y:S01]  /*32520*/  ISETP.LT.AND P1, PT, R26, UR5, !P0 ;  /* 0x000000051a007c0c */ /* 0x000fe2000c721270 */
[----:B------:R-:W-:Y:S01]  /*32530*/  ULDC.64 UR4, c[0x0][0x220] ;  /* 0x0000880000047ab9 */ /* 0x000fe20000000a00 */
[--C-:B------:R-:W-:Y:S01]  /*32540*/  LOP3.LUT R23, R22, 0x4, R3.reuse, 0xfe, !PT ;  /* 0x0000000416177812 */ /* 0x100fe200078efe03 */
[----:B-1----:R-:W-:Y:S01]  /*32550*/  IMAD R26, R26, R20, RZ ;  /* 0x000000141a1a7224 */ /* 0x002fe200078e02ff */
[C-C-:B------:R-:W-:Y:S01]  /*32560*/  LOP3.LUT R25, R22.reuse, 0x8, R3.reuse, 0xfe, !PT ;  /* 0x0000000816197812 */ /* 0x140fe200078efe03 */
[----:B---3--:R-:W-:Y:S04]  /*32570*/  STL [R1+0xdc8], R10 ;  /* 0x000dc80a01007387 */ /* 0x008fe80000100800 */
[----:B------:R0:W-:Y:S04]  /*32580*/  STL [R1+0xdb4], R11 ;  /* 0x000db40b01007387 */ /* 0x0001e80000100800 */
[----:B------:R1:W-:Y:S01]  /*32590*/  STL [R1+0xdb8], R7 ;  /* 0x000db80701007387 */ /* 0x0003e20000100800 */
[----:B0-----:R-:W-:-:S03]  /*325a0*/  LOP3.LUT R11, R22, 0xa8, R3, 0xfe, !PT ;  /* 0x000000a8160b7812 */ /* 0x001fc600078efe03 */
[----:B------:R0:W-:Y:S01]  /*325b0*/  STL [R1+0xac], R6 ;  /* 0x0000ac0601007387 */ /* 0x0001e20000100800 */
[----:B-1----:R-:W-:-:S03]  /*325c0*/  LOP3.LUT R7, R22, 0xa0, R3, 0xfe, !PT ;  /* 0x000000a016077812 */ /* 0x002fc600078efe03 */
[----:B------:R1:W-:Y:S04]  /*325d0*/  STL [R1+0xdbc], R15 ;  /* 0x000dbc0f01007387 */ /* 0x0003e80000100800 */
[----:B------:R-:W-:Y:S01]  /*325e0*/  STL [R1+0xdc0], R11 ;  /* 0x000dc00b01007387 */ /* 0x000fe20000100800 */
[----:B0-----:R-:W-:-:S03]  /*325f0*/  LOP3.LUT R6, R22, 0xa4, R3, 0xfe, !PT ;  /* 0x000000a416067812 */ /* 0x001fc600078efe03 */
[----:B------:R0:W-:Y:S01]  /*32600*/  STL [R1+0xdd0], R7 ;  /* 0x000dd00701007387 */ /* 0x0001e20000100800 */
[----:B-1----:R-:W-:-:S03]  /*32610*/  LOP3.LUT R15, R22, 0x9c, R3, 0xfe, !PT ;  /* 0x0000009c160f7812 */ /* 0x002fc600078efe03 */
[----:B------:R1:W-:Y:S01]  /*32620*/  STL [R1+0x9c], R6 ;  /* 0x00009c0601007387 */ /* 0x0003e20000100800 */
[----:B0-----:R-:W-:-:S03]  /*32630*/  LOP3.LUT R7, R22, 0x94, R3, 0xfe, !PT ;  /* 0x0000009416077812 */ /* 0x001fc600078efe03 */
[----:B------:R-:W-:Y:S01]  /*32640*/  STL [R1+0xdd4], R15 ;  /* 0x000dd40f01007387 */ /* 0x000fe20000100800 */
[C-C-:B------:R-:W-:Y:S02]  /*32650*/  LOP3.LUT R0, R22.reuse, 0x10, R3.reuse, 0xfe, !PT ;  /* 0x0000001016007812 */ /* 0x140fe400078efe03 */
[C-C-:B------:R-:W-:Y:S01]  /*32660*/  LOP3.LUT R28, R22.reuse, 0x14, R3.reuse, 0xfe, !PT ;  /* 0x00000014161c7812 */ /* 0x140fe200078efe03 */
[----:B------:R0:W-:Y:S01]  /*32670*/  STL [R1+0x8c], R7 ;  /* 0x00008c0701007387 */ /* 0x0001e20000100800 */
[C-C-:B------:R-:W-:Y:S02]  /*32680*/  LOP3.LUT R29, R22.reuse, 0x18, R3.reuse, 0xfe, !PT ;  /* 0x00000018161d7812 */ /* 0x140fe400078efe03 */
[C-C-:B------:R-:W-:Y:S02]  /*32690*/  LOP3.LUT R2, R22.reuse, 0x40, R3.reuse, 0xfe, !PT ;  /* 0x0000004016027812 */ /* 0x140fe400078efe03 */
[C-C-:B------:R-:W-:Y:S02]  /*326a0*/  LOP3.LUT R11, R22.reuse, 0x98, R3.reuse, 0xfe, !PT ;  /* 0x00000098160b7812 */ /* 0x140fe400078efe03 */
[----:B-1----:R-:W-:-:S02]  /*326b0*/  LOP3.LUT R6, R22, 0x90, R3, 0xfe, !PT ;  /* 0x0000009016067812 */ /* 0x002fc400078efe03 */
[C-C-:B------:R-:W-:Y:S02]  /*326c0*/  LOP3.LUT R10, R22.reuse, 0x8c, R3.reuse, 0xfe, !PT ;  /* 0x0000008c160a7812 */ /* 0x140fe400078efe03 */
[C-C-:B------:R-:W-:Y:S02]  /*326d0*/  LOP3.LUT R14, R22.reuse, 0x88, R3.reuse, 0xfe, !PT ;  /* 0x00000088160e7812 */ /* 0x140fe400078efe03 */
[C-C-:B0-----:R-:W-:Y:S02]  /*326e0*/  LOP3.LUT R7, R22.reuse, 0x84, R3.reuse, 0xfe, !PT ;  /* 0x0000008416077812 */ /* 0x141fe400078efe03 */
[----:B------:R-:W-:Y:S02]  /*326f0*/  LOP3.LUT R15, R22, 0x80, R3, 0xfe, !PT ;  /* 0x00000080160f7812 */ /* 0x000fe400078efe03 */
[----:B------:R-:W-:Y:S01]  /*32700*/  IADD3 R3, P4, R27, UR4, RZ ;  /* 0x000000041b037c10 */ /* 0x000fe2000ff9e0ff */
[----:B------:R-:W-:Y:S01]  /*32710*/  ULDC UR4, c[0x0][0x22c] ;  /* 0x00008b0000047ab9 */ /* 0x000fe20000000800 */
[C---:B------:R-:W-:Y:S01]  /*32720*/  ISETP.LT.AND P2, PT, R23.reuse, UR6, !P0 ;  /* 0x0000000617007c0c */ /* 0x040fe2000c741270 */
[-C--:B------:R-:W-:Y:S01]  /*32730*/  IMAD R23, R23, R20.reuse, RZ ;  /* 0x0000001417177224 */ /* 0x080fe200078e02ff */
[C---:B------:R-:W-:Y:S01]  /*32740*/  ISETP.LT.AND P3, PT, R25.reuse, UR12, !P0 ;  /* 0x0000000c19007c0c */ /* 0x040fe2000c761270 */
[----:B------:R-:W-:Y:S01]  /*32750*/  IMAD R25, R25, R20, RZ ;  /* 0x0000001419197224 */ /* 0x000fe200078e02ff */
[----:B------:R-:W-:Y:S01]  /*32760*/  LEA.HI.X.SX32 R27, R27, UR5, 0x1, P4 ;  /* 0x000000051b1b7c11 */ /* 0x000fe2000a0f0eff */
[----:B------:R-:W-:Y:S01]  /*32770*/  ULDC UR5, c[0x0][0x22c] ;  /* 0x00008b0000057ab9 */ /* 0x000fe20000000800 */
[----:B------:R-:W-:-:S04]  /*32780*/  IADD3 R20, P5, R26, R3, RZ ;  /* 0x000000031a147210 */ /* 0x000fc80007fbe0ff */
[----:B------:R-:W-:Y:S02]  /*32790*/  LEA.HI.X.SX32 R21, R26, R27, 0x1, P5 ;  /* 0x0000001b1a157211 */ /* 0x000fe400028f0eff */
[----:B------:R-:W-:Y:S01]  /*327a0*/  ISETP.LT.AND P5, PT, R2, UR4, !P0 ;  /* 0x0000000402007c0c */ /* 0x000fe2000c7a1270 */
[----:B------:R-:W-:Y:S01]  /*327b0*/  ULDC UR4, c[0x0][0x22c] ;  /* 0x00008b0000047ab9 */ /* 0x000fe20000000800 */
[----:B------:R-:W-:-:S05]  /*327c0*/  PRMT R2, R12, 0x7770, RZ ;  /* 0x000077700c027816 */ /* 0x000fca00000000ff */
[----:B------:R0:W-:Y:S01]  /*327d0*/  @P1 STG.E.U8 desc[UR8][R20.64], R2 ;  /* 0x0000000214001986 */ /* 0x0001e2000c101108 */
[-C--:B------:R-:W-:Y:S02]  /*327e0*/  IADD3 R22, P4, R23, R3.reuse, RZ ;  /* 0x0000000317167210 */ /* 0x080fe40007f9e0ff */
[----:B------:R-:W-:Y:S01]  /*327f0*/  IADD3 R24, P6, R25, R3, RZ ;  /* 0x0000000319187210 */ /* 0x000fe20007fde0ff */
[----:B0-----:R-:W2:Y:S01]  /*32800*/  LDL.LU R2, [R1+0xdd8] ;  /* 0x000dd80001027983 */ /* 0x001ea20000300800 */
[-C--:B------:R-:W-:Y:S02]  /*32810*/  LEA.HI.X.SX32 R23, R23, R27.reuse, 0x1, P4 ;  /* 0x0000001b17177211 */ /* 0x080fe400020f0eff */
[----:B------:R-:W-:Y:S02]  /*32820*/  PRMT R20, R4, 0x7770, RZ ;  /* 0x0000777004147816 */ /* 0x000fe400000000ff */
[----:B------:R-:W-:Y:S02]  /*32830*/  LEA.HI.X.SX32 R25, R25, R27, 0x1, P6 ;  /* 0x0000001b19197211 */ /* 0x000fe400030f0eff */
[----:B------:R-:W-:Y:S01]  /*32840*/  PRMT R21, R8, 0x7770, RZ ;  /* 0x0000777008157816 */ /* 0x000fe200000000ff */
[----:B------:R0:W-:Y:S04]  /*32850*/  @P2 STG.E.U8 desc[UR8][R22.64], R20 ;  /* 0x0000001416002986 */ /* 0x0001e8000c101108 */
[----:B------:R1:W-:Y:S01]  /*32860*/  @P3 STG.E.U8 desc[UR8][R24.64], R21 ;  /* 0x0000001518003986 */ /* 0x0003e2000c101108 */
[----:B0-----:R-:W0:Y:S03]  /*32870*/  LDC R23, c[0x0][0x248] ;  /* 0x00009200ff177b82 */ /* 0x001e260000000800 */
[----:B-1----:R-:W3:Y:S01]  /*32880*/  LDL.LU R25, [R1+0x2c] ;  /* 0x00002c0001197983 */ /* 0x002ee20000300800 */
[C---:B------:R-:W-:Y:S01]  /*32890*/  ISETP.LT.AND P1, PT, R0.reuse, UR5, !P0 ;  /* 0x0000000500007c0c */ /* 0x040fe2000c721270 */
[----:B------:R-:W-:Y:S01]  /*328a0*/  ULDC UR5, c[0x0][0x22c] ;  /* 0x00008b0000057ab9 */ /* 0x000fe20000000800 */
[----:B0-----:R-:W-:-:S05]  /*328b0*/  IMAD R0, R0, R23, RZ ;  /* 0x0000001700007224 */ /* 0x001fca00078e02ff */
[----:B------:R-:W-:Y:S02]  /*328c0*/  IADD3 R22, P6, R0, R3, RZ ;  /* 0x0000000300167210 */ /* 0x000fe40007fde0ff */
[C---:B--2---:R-:W-:Y:S01]  /*328d0*/  ISETP.LT.AND P3, PT, R2.reuse, UR4, !P0 ;  /* 0x0000000402007c0c */ /* 0x044fe2000c761270 */
[-C--:B------:R-:W-:Y:S01]  /*328e0*/  IMAD R2, R2, R23.reuse, RZ ;  /* 0x0000001702027224 */ /* 0x080fe200078e02ff */
[----:B------:R-:W-:Y:S02]  /*328f0*/  ULDC UR4, c[0x0][0x22c] ;  /* 0x00008b0000047ab9 */ /* 0x000fe40000000800 */
[C---:B------:R-:W-:Y:S01]  /*32900*/  ISETP.LT.AND P2, PT, R28.reuse, UR4, !P0 ;  /* 0x000000041c007c0c */ /* 0x040fe2000c741270 */
[----:B------:R-:W-:Y:S01]  /*32910*/  IMAD R28, R28, R23, RZ ;  /* 0x000000171c1c7224 */ /* 0x000fe200078e02ff */
[----:B------:R-:W-:Y:S01]  /*32920*/  IADD3 R20, P4, R2, R3, RZ ;  /* 0x0000000302147210 */ /* 0x000fe20007f9e0ff */
[----:B------:R-:W-:Y:S01]  /*32930*/  ULDC UR4, c[0x0][0x22c] ;  /* 0x00008b0000047ab9 */ /* 0x000fe20000000800 */
[----:B------:R-:W-:-:S02]  /*32940*/  LEA.HI.X.SX32 R23, R0, R27, 0x1, P6 ;  /* 0x0000001b00177211 */ /* 0x000fc400030f0eff */
[----:B------:R-:W-:Y:S02]  /*32950*/  LEA.HI.X.SX32 R21, R2, R27, 0x1, P4 ;  /* 0x0000001b02157211 */ /* 0x000fe400020f0eff */
[----:B------:R-:W-:Y:S02]  /*32960*/  PRMT R2, R16, 0x7770, RZ ;  /* 0x0000777010027816 */ /* 0x000fe400000000ff */
[----:B------:R-:W-:Y:S02]  /*32970*/  IADD3 R24, P6, R28, R3, RZ ;  /* 0x000000031c187210 */ /* 0x000fe40007fde0ff */
[----:B------:R-:W-:Y:S01]  /*32980*/  PRMT R0, R12, 0x7771, RZ ;  /* 0x000077710c007816 */ /* 0x000fe200000000ff */
[----:B------:R0:W-:Y:S04]  /*32990*/  @P3 STG.E.U8 desc[UR8][R20.64], R2 ;  /* 0x0000000214003986 */ /* 0x0001e8000c101108 */
[----:B------:R1:W-:Y:S01]  /*329a0*/  @P1 STG.E.U8 desc[UR8][R22.64], R0 ;  /* 0x0000000016001986 */ /* 0x0003e2000c101108 */
[----:B---3--:R-:W-:Y:S01]  /*329b0*/  ISETP.LT.AND P4, PT, R25, UR5, !P0 ;  /* 0x0000000519007c0c */ /* 0x008fe2000c781270 */
[----:B------:R-:W-:Y:S01]  /*329c0*/  ULDC UR5, c[0x0][0x22c] ;  /* 0x00008b0000057ab9 */ /* 0x000fe20000000800 */
[----:B------:R-:W-:-:S02]  /*329d0*/  LEA.HI.X.SX32 R25, R28, R27, 0x1, P6 ;  /* 0x0000001b1c197211 */ /* 0x000fc400030f0eff */
[----:B------:R-:W2:Y:S01]  /*329e0*/  LDL.LU R28, [R1] ;  /* 0x00000000011c7983 */ /* 0x000ea20000300800 */
[----:B0-----:R-:W-:Y:S01]  /*329f0*/  PRMT R2, R4, 0x7771, RZ ;  /* 0x0000777104027816 */ /* 0x001fe200000000ff */
[----:B------:R-:W0:Y:S02]  /*32a00*/  LDC R21, c[0x0][0x248] ;  /* 0x00009200ff157b82 */ /* 0x000e240000000800 */
[----:B-1----:R-:W3:Y:S04]  /*32a10*/  LDL.LU R22, [R1+0x4] ;  /* 0x0000040001167983 */ /* 0x002ee80000300800 */
[----:B------:R1:W-:Y:S04]  /*32a20*/  @P2 STG.E.U8 desc[UR8][R24.64], R2 ;  /* 0x0000000218002986 */ /* 0x0003e8000c101108 */
[----:B-1----:R-:W4:Y:S01]  /*32a30*/  LDL.LU R25, [R1+0x10] ;  /* 0x0000100001197983 */ /* 0x002f220000300800 */
[----:B------:R-:W3:Y:S01]  /*32a40*/  LDC R24, c[0x0][0x248] ;  /* 0x00009200ff187b82 */ /* 0x000ee20000000800 */
[C---:B------:R-:W-:Y:S01]  /*32a50*/  ISETP.LT.AND P6, PT, R29.reuse, UR4, !P0 ;  /* 0x000000041d007c0c */ /* 0x040fe2000c7c1270 */
[----:B------:R-:W-:Y:S01]  /*32a60*/  ULDC UR4, c[0x0][0x22c] ;  /* 0x00008b0000047ab9 */ /* 0x000fe20000000800 */
[----:B0-----:R-:W-:Y:S01]  /*32a70*/  IMAD R29, R29, R21, RZ ;  /* 0x000000151d1d7224 */ /* 0x001fe200078e02ff */
[----:B------:R-:W-:-:S04]  /*32a80*/  PRMT R23, R8, 0x7771, RZ ;  /* 0x0000777108177816 */ /* 0x000fc800000000ff */
[----:B------:R-:W-:-:S04]  /*32a90*/  IADD3 R20, P1, R29, R3, RZ ;  /* 0x000000031d147210 */ /* 0x000fc80007f3e0ff */
[----:B------:R-:W-:-:S05]  /*32aa0*/  LEA.HI.X.SX32 R21, R29, R27, 0x1, P1 ;  /* 0x0000001b1d157211 */ /* 0x000fca00008f0eff */
[----:B------:R0:W-:Y:S01]  /*32ab0*/  @P6 STG.E.U8 desc[UR8][R20.64], R23 ;  /* 0x0000001714006986 */ /* 0x0001e2000c101108 */
[----:B---3--:R-:W-:-:S05]  /*32ac0*/  IMAD R2, R22, R24, RZ ;  /* 0x0000001816027224 */ /* 0x008fca00078e02ff */
[----:B0-----:R-:W-:-:S04]  /*32ad0*/  IADD3 R20, P6, R2, R3, RZ ;  /* 0x0000000302147210 */ /* 0x001fc80007fde0ff */
[----:B------:R-:W-:Y:S02]  /*32ae0*/  LEA.HI.X.SX32 R21, R2, R27, 0x1, P6 ;  /* 0x0000001b02157211 */ /* 0x000fe400030f0eff */
[----:B------:R-:W0:Y:S01]  /*32af0*/  LDC R2, c[0x0][0x248] ;  /* 0x00009200ff027b82 */ /* 0x000e220000000800 */
[C---:B--2---:R-:W-:Y:S01]  /*32b00*/  IMAD R0, R28.reuse, R24, RZ ;  /* 0x000000181c007224 */ /* 0x044fe200078e02ff */
[----:B------:R-:W-:Y:S01]  /*32b10*/  ISETP.LT.AND P3, PT, R28, UR4, !P0 ;  /* 0x000000041c007c0c */ /* 0x000fe2000c761270 */
[----:B------:R-:W-:Y:S01]  /*32b20*/  ULDC UR4, c[0x0][0x22c] ;  /* 0x00008b0000047ab9 */ /* 0x000fe20000000800 */
[----:B------:R-:W-:Y:S01]  /*32b30*/  ISETP.LT.AND P2, PT, R22, UR5, !P0 ;  /* 0x0000000516007c0c */ /* 0x000fe2000c741270 */
[----:B------:R-:W2:Y:S01]  /*32b40*/  LDL.LU R28, [R1+0x20] ;  /* 0x00002000011c7983 */ /* 0x000ea20000300800 */
[C---:B------:R-:W-:Y:S01]  /*32b50*/  IADD3 R22, P1, R0.reuse, R3, RZ ;  /* 0x0000000300167210 */ /* 0x040fe20007f3e0ff */
[----:B------:R-:W-:Y:S02]  /*32b60*/  ULDC UR5, c[0x0][0x22c] ;  /* 0x00008b0000057ab9 */ /* 0x000fe40000000800 */
[----:B------:R-:W3:Y:S01]  /*32b70*/  LDL.LU R29, [R1+0x1c] ;  /* 0x00001c00011d7983 */ /* 0x000ee20000300800 */
[----:B------:R-:W-:-:S02]  /*32b80*/  LEA.HI.X.SX32 R23, R0, R27, 0x1, P1 ;  /* 0x0000001b00177211 */ /* 0x000fc400008f0eff */
[----:B------:R-:W-:Y:S02]  /*32b90*/  PRMT R0, R16, 0x7771, RZ ;  /* 0x0000777110007816 */ /* 0x000fe400000000ff */
[C---:B----4-:R-:W-:Y:S01]  /*32ba0*/  ISETP.LT.AND P1, PT, R25.reuse, UR4, !P0 ;  /* 0x0000000419007c0c */ /* 0x050fe2000c721270 */
[----:B------:R-:W-:Y:S02]  /*32bb0*/  ULDC UR4, c[0x0][0x22c] ;  /* 0x00008b0000047ab9 */ /* 0x000fe40000000800 */
[----:B------:R1:W-:Y:S01]  /*32bc0*/  @P3 STG.E.U8 desc[UR8][R22.64], R0 ;  /* 0x0000000016003986 */ /* 0x0003e2000c101108 */
[----:B0-----:R-:W-:-:S03]  /*32bd0*/  IMAD R2, R25, R2, RZ ;  /* 0x0000000219027224 */ /* 0x001fc600078e02ff */
[----:B------:R-:W4:Y:S01]  /*32be0*/  LDL.LU R25, [R1+0x28] ;  /* 0x0000280001197983 */ /* 0x000f220000300800 */
[----:B-1----:R-:W3:Y:S03]  /*32bf0*/  LDC R22, c[0x0][0x248] ;  /* 0x00009200ff167b82 */ /* 0x002ee60000000800 */
[----:B------:R-:W5:Y:S01]  /*32c00*/  LDL.LU R23, [R1+0x18] ;  /* 0x0000180001177983 */ /* 0x000f620000300800 */
[----:B------:R-:W-:-:S05]  /*32c10*/  PRMT R24, R12, 0x7772, RZ ;  /* 0x000077720c187816 */ /* 0x000fca00000000ff */
[----:B------:R0:W-:Y:S02]  /*32c20*/  @P2 STG.E.U8 desc[UR8][R20.64], R24 ;  /* 0x0000001814002986 */ /* 0x0001e4000c101108 */
[----:B0-----:R-:W-:-:S04]  /*32c30*/  IADD3 R20, P2, R2, R3, RZ ;  /* 0x0000000302147210 */ /* 0x001fc80007f5e0ff */
[----:B------:R-:W-:Y:S02]  /*32c40*/  LEA.HI.X.SX32 R21, R2, R27, 0x1, P2 ;  /* 0x0000001b02157211 */ /* 0x000fe400010f0eff */
[----:B------:R-:W-:Y:S01]  /*32c50*/  PRMT R24, R16, 0x7772, RZ ;  /* 0x0000777210187816 */ /* 0x000fe200000000ff */
[-C--:B---3--:R-:W-:Y:S01]  /*32c60*/  IMAD R2, R29, R22.reuse, RZ ;  /* 0x000000161d027224 */ /* 0x088fe200078e02ff */
[C---:B-----5:R-:W-:Y:S01]  /*32c70*/  ISETP.LT.AND P3, PT, R23.reuse, UR4, !P0 ;  /* 0x0000000417007c0c */ /* 0x060fe2000c761270 */
[----:B------:R-:W-:Y:S01]  /*32c80*/  IMAD R0, R23, R22, RZ ;  /* 0x0000001617007224 */ /* 0x000fe200078e02ff */
[----:B------:R-:W-:Y:S01]  /*32c90*/  PRMT R23, R4, 0x7772, RZ ;  /* 0x0000777204177816 */ /* 0x000fe200000000ff */
[----:B------:R-:W-:-:S04]  /*32ca0*/  ULDC UR4, c[0x0][0x22c] ;  /* 0x00008b0000047ab9 */ /* 0x000fc80000000800 */
[----:B------:R0:W-:Y:S02]  /*32cb0*/  @P1 STG.E.U8 desc[UR8][R20.64], R23 ;  /* 0x0000001714001986 */ /* 0x0001e4000c101108 */
[----:B0-----:R-:W-:-:S04]  /*32cc0*/  IADD3 R20, P1, R2, R3, RZ ;  /* 0x0000000302147210 */ /* 0x001fc80007f3e0ff */
[----:B------:R-:W-:Y:S02]  /*32cd0*/  LEA.HI.X.SX32 R21, R2, R27, 0x1, P1 ;  /* 0x0000001b02157211 */ /* 0x000fe400008f0eff */
[----:B------:R-:W0:Y:S01]  /*32ce0*/  LDC R2, c[0x0][0x248] ;  /* 0x00009200ff027b82 */ /* 0x000e220000000800 */
[----:B------:R-:W-:-:S04]  /*32cf0*/  IADD3 R22, P6, R0, R3, RZ ;  /* 0x0000000300167210 */ /* 0x000fc80007fde0ff */
[----:B------:R-:W-:Y:S02]  /*32d00*/  LEA.HI.X.SX32 R23, R0, R27, 0x1, P6 ;  /* 0x0000001b00177211 */ /* 0x000fe400030f0eff */
[----:B------:R-:W-:Y:S02]  /*32d10*/  PRMT R0, R8, 0x7772, RZ ;  /* 0x0000777208007816 */ /* 0x000fe400000000ff */
[----:B------:R-:W-:Y:S01]  /*32d20*/  ISETP.LT.AND P2, PT, R29, UR5, !P0 ;  /* 0x000000051d007c0c */ /* 0x000fe2000c741270 */
[----:B------:R-:W-:Y:S01]  /*32d30*/  ULDC UR5, c[0x0][0x22c] ;  /* 0x00008b0000057ab9 */ /* 0x000fe20000000800 */
[----:B------:R-:W3:Y:S01]  /*32d40*/  LDL.LU R29, [R1+0x40] ;  /* 0x00004000011d7983 */ /* 0x000ee20000300800 */
[C---:B--2---:R-:W-:Y:S01]  /*32d50*/  ISETP.LT.AND P6, PT, R28.reuse, UR4, !P0 ;  /* 0x000000041c007c0c */ /* 0x044fe2000c7c1270 */
[----:B------:R-:W-:Y:S02]  /*32d60*/  ULDC UR4, c[0x0][0x22c] ;  /* 0x00008b0000047ab9 */ /* 0x000fe40000000800 */
[----:B------:R1:W-:Y:S01]  /*32d70*/  @P3 STG.E.U8 desc[UR8][R22.64], R0 ;  /* 0x0000000016003986 */ /* 0x0003e2000c101108 */
[----:B0-----:R-:W-:-:S03]  /*32d80*/  IMAD R2, R28, R2, RZ ;  /* 0x000000021c027224 */ /* 0x001fc600078e02ff */
[----:B------:R-:W2:Y:S01]  /*32d90*/  LDL.LU R28, [R1+0x44] ;  /* 0x00004400011c7983 */ /* 0x000ea20000300800 */
[----:B-1----:R-:W4:Y:S03]  /*32da0*/  LDC R23, c[0x0][0x248] ;  /* 0x00009200ff177b82 */ /* 0x002f260000000800 */
[----:B------:R-:W5:Y:S04]  /*32db0*/  LDL.LU R22, [R1+0x24] ;  /* 0x0000240001167983 */ /* 0x000f680000300800 */
[----:B------:R0:W-:Y:S04]  /*32dc0*/  @P2 STG.E.U8 desc[UR8][R20.64], R24 ;  /* 0x0000001814002986 */ /* 0x0001e8000c101108 */
[----:B0-----:R-:W3:Y:S01]  /*32dd0*/  LDL.LU R24, [R1+0x30] ;  /* 0x0000300001187983 */ /* 0x001ee20000300800 */
[----:B------:R-:W-:-:S02]  /*32de0*/  IADD3 R20, P2, R2, R3, RZ ;  /* 0x0000000302147210 */ /* 0x000fc40007f5e0ff */
[----:B------:R-:W-:Y:S02]  /*32df0*/  PRMT R12, R12, 0x7773, RZ ;  /* 0x000077730c0c7816 */ /* 0x000fe400000000ff */
[----:B------:R-:W-:Y:S01]  /*32e00*/  LEA.HI.X.SX32 R21, R2, R27, 0x1, P2 ;  /* 0x0000001b02157211 */ /* 0x000fe200010f0eff */
[----:B----4-:R-:W-:-:S04]  /*32e10*/  IMAD R2, R25, R23, RZ ;  /* 0x0000001719027224 */ /* 0x010fc800078e02ff */
[----:B------:R0:W-:Y:S01]  /*32e20*/  @P6 STG.E.U8 desc[UR8][R20.64], R12 ;  /* 0x0000000c14006986 */ /* 0x0001e2000c101108 */
[----:B------:R-:W-:Y:S01]  /*32e30*/  ISETP.LT.AND P2, PT, R25, UR5, !P0 ;  /* 0x0000000519007c0c */ /* 0x000fe2000c741270 */
[----:B------:R-:W-:Y:S02]  /*32e40*/  ULDC UR5, c[0x0][0x22c] ;  /* 0x00008b0000057ab9 */ /* 0x000fe40000000800 */
[----:B------:R-:W4:Y:S01]  /*32e50*/  LDL.LU R25, [R1+0x4c] ;  /* 0x00004c0001197983 */ /* 0x000f220000300800 */
[----:B0-----:R-:W0:Y:S01]  /*32e60*/  LDC R12, c[0x0][0x248] ;  /* 0x00009200ff0c7b82 */ /* 0x001e220000000800 */
[----:B------:R-:W-:Y:S02]  /*32e70*/  PRMT R4, R4, 0x7773, RZ ;  /* 0x0000777304047816 */ /* 0x000fe400000000ff */
[----:B------:R-:W-:Y:S02]  /*32e80*/  PRMT R8, R8, 0x7773, RZ ;  /* 0x0000777308087816 */ /* 0x000fe400000000ff */
[C---:B-----5:R-:W-:Y:S01]  /*32e90*/  ISETP.LT.AND P1, PT, R22.reuse, UR4, !P0 ;  /* 0x0000000416007c0c */ /* 0x060fe2000c721270 */
[----:B------:R-:W-:Y:S01]  /*32ea0*/  IMAD R0, R22, R23, RZ ;  /* 0x0000001716007224 */ /* 0x000fe200078e02ff */
[----:B------:R-:W-:Y:S01]  /*32eb0*/  IADD3 R22, P6, R2, R3, RZ ;  /* 0x0000000302167210 */ /* 0x000fe20007fde0ff */
[----:B------:R-:W-:-:S03]  /*32ec0*/  ULDC UR4, c[0x0][0x22c] ;  /* 0x00008b0000047ab9 */ /* 0x000fc60000000800 */
[----:B------:R-:W-:Y:S02]  /*32ed0*/  LEA.HI.X.SX32 R23, R2, R27, 0x1, P6 ;  /* 0x0000001b02177211 */ /* 0x000fe400030f0eff */
[----:B------:R-:W5:Y:S01]  /*32ee0*/  LDL.LU R2, [R1+0x48] ;  /* 0x0000480001027983 */ /* 0x000f620000300800 */
[----:B------:R-:W-:-:S04]  /*32ef0*/  IADD3 R20, P3, R0, R3, RZ ;  /* 0x0000000300147210 */ /* 0x000fc80007f7e0ff */
[----:B------:R-:W-:Y:S02]  /*32f00*/  LEA.HI.X.SX32 R21, R0, R27, 0x1, P3 ;  /* 0x0000001b00157211 */ /* 0x000fe400018f0eff */
[C---:B---3--:R-:W-:Y:S01]  /*32f10*/  ISETP.LT.AND P3, PT, R24.reuse, UR4, !P0 ;  /* 0x0000000418007c0c */ /* 0x048fe2000c761270 */
[----:B0-----:R-:W-:Y:S02]  /*32f20*/  IMAD R0, R24, R12, RZ ;  /* 0x0000000c18007224 */ /* 0x001fe400078e02ff */
[----:B------:R0:W-:Y:S01]  /*32f30*/  @P1 STG.E.U8 desc[UR8][R20.64], R4 ;  /* 0x0000000414001986 */ /* 0x0001e2000c101108 */
[----:B------:R-:W-:Y:S01]  /*32f40*/  ISETP.LT.AND P1, PT, R29, UR5, !P0 ;  /* 0x000000051d007c0c */ /* 0x000fe2000c721270 */
[----:B------:R-:W-:Y:S01]  /*32f50*/  ULDC UR4, c[0x0][0x22c] ;  /* 0x00008b0000047ab9 */ /* 0x000fe20000000800 */
[----:B------:R-:W-:Y:S01]  /*32f60*/  IMAD R26, R12, 0x40, R26 ;  /* 0x000000400c1a7824 */ /* 0x000fe200078e021a */
[----:B------:R-:W3:Y:S01]  /*32f70*/  LDL.LU R24, [R1+0x50] ;  /* 0x0000500001187983 */ /* 0x000ee20000300800 */
[----:B------:R-:W-:Y:S01]  /*32f80*/  PRMT R16, R16, 0x7773, RZ ;  /* 0x0000777310107816 */ /* 0x000fe200000000ff */
[----:B------:R-:W-:-:S02]  /*32f90*/  ULDC UR5, c[0x0][0x22c] ;  /* 0x00008b0000057ab9 */ /* 0x000fc40000000800 */
[----:B------:R-:W3:Y:S04]  /*32fa0*/  LDL.LU R29, [R1+0x54] ;  /* 0x00005400011d7983 */ /* 0x000ee80000300800 */
[----:B------:R1:W-:Y:S01]  /*32fb0*/  @P2 STG.E.U8 desc[UR8][R22.64], R8 ;  /* 0x0000000816002986 */ /* 0x0003e2000c101108 */
[----:B--2---:R-:W-:Y:S01]  /*32fc0*/  ISETP.LT.AND P2, PT, R28, UR4, !P0 ;  /* 0x000000041c007c0c */ /* 0x004fe2000c741270 */
[----:B------:R-:W-:Y:S02]  /*32fd0*/  ULDC UR4, c[0x0][0x22c] ;  /* 0x00008b0000047ab9 */ /* 0x000fe40000000800 */
[----:B------:R-:W2:Y:S01]  /*32fe0*/  LDL.LU R28, [R1+0x58] ;  /* 0x00005800011c7983 */ /* 0x000ea20000300800 */
[----:B0-----:R-:W-:-:S04]  /*32ff0*/  IADD3 R20, P6, R0, R3, RZ ;  /* 0x0000000300147210 */ /* 0x001fc80007fde0ff */
[----:B------:R-:W-:Y:S02]  /*33000*/  LEA.HI.X.SX32 R21, R0, R27, 0x1, P6 ;  /* 0x0000001b00157211 */ /* 0x000fe400030f0eff */
[----:B-1----:R-:W-:-:S04]  /*33010*/  IADD3 R22, P6, R26, R3, RZ ;  /* 0x000000031a167210 */ /* 0x002fc80007fde0ff */
[----:B------:R-:W-:Y:S01]  /*33020*/  LEA.HI.X.SX32 R23, R26, R27, 0x1, P6 ;  /* 0x0000001b1a177211 */ /* 0x000fe200030f0eff */
[----:B------:R-:W-:Y:S01]  /*33030*/  IMAD R26, R12, 0x4, R26 ;  /* 0x000000040c1a7824 */ /* 0x000fe200078e021a */
[----:B------:R0:W-:Y:S04]  /*33040*/  @P3 STG.E.U8 desc[UR8][R20.64], R16 ;  /* 0x0000001014003986 */ /* 0x0001e8000c101108 */
[----:B0-----:R-:W-:-:S04]  /*33050*/  IADD3 R20, P6, R26, R3, RZ ;  /* 0x000000031a147210 */ /* 0x001fc80007fde0ff */
[----:B------:R-:W-:Y:S02]  /*33060*/  LEA.HI.X.SX32 R21, R26, R27, 0x1, P6 ;  /* 0x0000001b1a157211 */ /* 0x000fe400030f0eff */
[----:B------:R-:W-:Y:S02]  /*33070*/  PRMT R0, R13, 0x7770, RZ ;  /* 0x000077700d007816 */ /* 0x000fe400000000ff */
[----:B------:R-:W-:-:S03]  /*33080*/  PRMT R4, R5, 0x7770, RZ ;  /* 0x0000777005047816 */ /* 0x000fc600000000ff */
[----:B------:R0:W-:Y:S04]  /*33090*/  @P5 STG.E.U8 desc[UR8][R22.64], R0 ;  /* 0x0000000016005986 */ /* 0x0001e8000c101108 */
[----:B------:R1:W-:Y:S01]  /*330a0*/  @P4 STG.E.U8 desc[UR8][R20.64], R4 ;  /* 0x0000000414004986 */ /* 0x0003e2000c101108 */
[----:B-----5:R-:W-:Y:S01]  /*330b0*/  ISETP.LT.AND P3, PT, R2, UR4, !P0 ;  /* 0x0000000402007c0c */ /* 0x020fe2000c761270 */
[----:B------:R-:W-:Y:S01]  /*330c0*/  IMAD R2, R12, 0x4, R26 ;  /* 0x000000040c027824 */ /* 0x000fe200078e021a */
[----:B------:R-:W-:Y:S01]  /*330d0*/  ULDC UR4, c[0x0][0x22c] ;  /* 0x00008b0000047ab9 */ /* 0x000fe20000000800 */
[----:B------:R-:W5:Y:S03]  /*330e0*/  LDC R26, c[0x0][0x248] ;  /* 0x00009200ff1a7b82 */ /* 0x000f660000000800 */
[----:B0-----:R-:W-:-:S04]  /*330f0*/  IADD3 R22, P6, R2, R3, RZ ;  /* 0x0000000302167210 */ /* 0x001fc80007fde0ff */
[----:B------:R-:W-:Y:S02]  /*33100*/  LEA.HI.X.SX32 R23, R2, R27, 0x1, P6 ;  /* 0x0000001b02177211 */ /* 0x000fe400030f0eff */
[----:B----4-:R-:W-:Y:S01]  /*33110*/  ISETP.LT.AND P5, PT, R25, UR4, !P0 ;  /* 0x0000000419007c0c */ /* 0x010fe2000c7a1270 */
[----:B------:R-:W-:Y:S01]  /*33120*/  ULDC UR4, c[0x0][0x22c] ;  /* 0x00008b0000047ab9 */ /* 0x000fe20000000800 */
[----:B------:R-:W4:Y:S01]  /*33130*/  LDL.LU R25, [R1+0x5c] ;  /* 0x00005c0001197983 */ /* 0x000f220000300800 */
[----:B---3--:R-:W-:Y:S01]  /*33140*/  ISETP.LT.AND P4, PT, R24, UR4, !P0 ;  /* 0x0000000418007c0c */ /* 0x008fe2000c781270 */
[----:B------:R-:W-:Y:S02]  /*33150*/  ULDC UR4, c[0x0][0x22c] ;  /* 0x00008b0000047ab9 */ /* 0x000fe40000000800 */
[----:B------:R-:W3:Y:S04]  /*33160*/  LDL.LU R12, [R1+0x60] ;  /* 0x00006000010c7983 */ /* 0x000ee80000300800 */
[----:B------:R-:W3:Y:S01]  /*33170*/  LDL.LU R24, [R1+0x64] ;  /* 0x0000640001187983 */ /* 0x000ee20000300800 */
[----:B-----5:R-:W-:Y:S01]  /*33180*/  IMAD R0, R26, 0x4, R2 ;  /* 0x000000041a007824 */ /* 0x020fe200078e0202 */
[----:B------:R-:W-:-:S04]  /*33190*/  PRMT R2, R9, 0x7770, RZ ;  /* 0x0000777009027816 */ /* 0x000fc800000000ff */
[C---:B-1----:R-:W-:Y:S01]  /*331a0*/  IADD3 R20, P6, R0.reuse, R3, RZ ;  /* 0x0000000300147210 */ /* 0x042fe20007fde0ff */
[----:B------:R0:W-:Y:S03]  /*331b0*/  @P1 STG.E.U8 desc[UR8][R22.64], R2 ;  /* 0x0000000216001986 */ /* 0x0001e6000c101108 */
[----:B------:R-:W-:Y:S02]  /*331c0*/  LEA.HI.X.SX32 R21, R0, R27, 0x1, P6 ;  /* 0x0000001b00157211 */ /* 0x000fe400030f0eff */
[----:B------:R-:W-:Y:S01]  /*331d0*/  ISETP.LT.AND P1, PT, R29, UR4, !P0 ;  /* 0x000000041d007c0c */ /* 0x000fe2000c721270 */
[----:B------:R-:W-:Y:S01]  /*331e0*/  ULDC UR4, c[0x0][0x22c] ;  /* 0x00008b0000047ab9 */ /* 0x000fe20000000800 */
[----:B0-----:R-:W-:Y:S01]  /*331f0*/  IMAD R2, R26, 0x4, R0 ;  /* 0x000000041a027824 */ /* 0x001fe200078e0200 */
[----:B------:R-:W-:-:S05]  /*33200*/  PRMT R0, R17, 0x7770, RZ ;  /* 0x0000777011007816 */ /* 0x000fca00000000ff */
[----:B------:R0:W-:Y:S01]  /*33210*/  @P2 STG.E.U8 desc[UR8][R20.64], R0 ;  /* 0x0000000014002986 */ /* 0x0001e2000c101108 */
[----:B--2---:R-:W-:Y:S01]  /*33220*/  ISETP.LT.AND P2, PT, R28, UR4, !P0 ;  /* 0x000000041c007c0c */ /* 0x004fe2000c741270 */
[----:B------:R-:W-:Y:S01]  /*33230*/  IMAD R4, R26, 0x4, R2 ;  /* 0x000000041a047824 */ /* 0x000fe200078e0202 */
[C---:B------:R-:W-:Y:S01]  /*33240*/  IADD3 R22, P6, R2.reuse, R3, RZ ;  /* 0x0000000302167210 */ /* 0x040fe20007fde0ff */
[----:B------:R-:W2:Y:S01]  /*33250*/  LDL.LU R28, [R1+0x68] ;  /* 0x00006800011c7983 */ /* 0x000ea20000300800 */
[----:B------:R-:W-:Y:S02]  /*33260*/  ULDC UR4, c[0x0][0x22c] ;  /* 0x00008b0000047ab9 */ /* 0x000fe40000000800 */
[----:B------:R-:W-:Y:S01]  /*33270*/  LEA.HI.X.SX32 R23, R2, R27, 0x1, P6 ;  /* 0x0000001b02177211 */ /* 0x000fe200030f0eff */
[----:B------:R-:W5:Y:S01]  /*33280*/  LDL.LU R29, [R1+0x70] ;  /* 0x00007000011d7983 */ /* 0x000f620000300800 */
[----:B------:R-:W-:Y:S01]  /*33290*/  PRMT R2, R13, 0x7771, RZ ;  /* 0x000077710d027816 */ /* 0x000fe200000000ff */
[----:B0-----:R-:W-:Y:S01]  /*332a0*/  IMAD R0, R26, 0x4, R4 ;  /* 0x000000041a007824 */ /* 0x001fe200078e0204 */
[----:B------:R-:W-:-:S03]  /*332b0*/  IADD3 R20, P6, R4, R3, RZ ;  /* 0x0000000304147210 */ /* 0x000fc60007fde0ff */
[----:B------:R0:W-:Y:S01]  /*332c0*/  @P3 STG.E.U8 desc[UR8][R22.64], R2 ;  /* 0x0000000216003986 */ /* 0x0001e2000c101108 */
[----:B------:R-:W-:Y:S02]  /*332d0*/  LEA.HI.X.SX32 R21, R4, R27, 0x1, P6 ;  /* 0x0000001b04157211 */ /* 0x000fe400030f0eff */
[C---:B0-----:R-:W-:Y:S02]  /*332e0*/  IADD3 R22, P6, R0.reuse, R3, RZ ;  /* 0x0000000300167210 */ /* 0x041fe40007fde0ff */
[----:B------:R-:W-:Y:S02]  /*332f0*/  PRMT R2, R5, 0x7771, RZ ;  /* 0x0000777105027816 */ /* 0x000fe400000000ff */
[----:B------:R-:W-:Y:S01]  /*33300*/  LEA.HI.X.SX32 R23, R0, R27, 0x1, P6 ;  /* 0x0000001b00177211 */ /* 0x000fe200030f0eff */
[----:B------:R-:W-:Y:S02]  /*33310*/  IMAD R0, R26, 0x4, R0 ;  /* 0x000000041a007824 */ /* 0x000fe400078e0200 */
[----:B------:R0:W-:Y:S01]  /*33320*/  @P5 STG.E.U8 desc[UR8][R20.64], R2 ;  /* 0x0000000214005986 */ /* 0x0001e2000c101108 */
[----:B------:R-:W-:-:S02]  /*33330*/  PRMT R4, R9, 0x7771, RZ ;  /* 0x0000777109047816 */ /* 0x000fc400000000ff */
[----:B------:R-:W-:-:S03]  /*33340*/  PRMT R8, R17, 0x7771, RZ ;  /* 0x0000777111087816 */ /* 0x000fc600000000ff */
[----:B------:R1:W-:Y:S01]  /*33350*/  @P4 STG.E.U8 desc[UR8][R22.64], R4 ;  /* 0x0000000416004986 */ /* 0x0003e2000c101108 */
[----:B0-----:R-:W-:-:S04]  /*33360*/  IADD3 R20, P6, R0, R3, RZ ;  /* 0x0000000300147210 */ /* 0x001fc80007fde0ff */
[----:B------:R-:W-:-:S05]  /*33370*/  LEA.HI.X.SX32 R21, R0, R27, 0x1, P6 ;  /* 0x0000001b00157211 */ /* 0x000fca00030f0eff */
[----:B------:R0:W-:Y:S01]  /*33380*/  @P1 STG.E.U8 desc[UR8][R20.64], R8 ;  /* 0x0000000814001986 */ /* 0x0001e2000c101108 */
[----:B----4-:R-:W-:Y:S01]  /*33390*/  ISETP.LT.AND P3, PT, R25, UR4, !P0 ;  /* 0x0000000419007c0c */ /* 0x010fe2000c761270 */
[----:B------:R-:W-:Y:S02]  /*333a0*/  ULDC UR4, c[0x0][0x22c] ;  /* 0x00008b0000047ab9 */ /* 0x000fe40000000800 */
[----:B------:R-:W4:Y:S01]  /*333b0*/  LDL.LU R25, [R1+0x78] ;  /* 0x0000780001197983 */ /* 0x000f220000300800 */
[----:B---3--:R-:W-:Y:S01]  /*333c0*/  ISETP.LT.AND P5, PT, R12, UR4, !P0 ;  /* 0x000000040c007c0c */ /* 0x008fe2000c7a1270 */
[----:B------:R-:W-:Y:S02]  /*333d0*/  ULDC UR4, c[0x0][0x22c] ;  /* 0x00008b0000047ab9 */ /* 0x000fe40000000800 */
[----:B------:R-:W-:Y:S01]  /*333e0*/  ISETP.LT.AND P4, PT, R24, UR4, !P0 ;  /* 0x0000000418007c0c */ /* 0x000fe2000c781270 */
[----:B------:R-:W-:Y:S02]  /*333f0*/  ULDC UR4, c[0x0][0x22c] ;  /* 0x00008b0000047ab9 */ /* 0x000fe40000000800 */
[----:B--2---:R-:W-:Y:S01]  /*33400*/  ISETP.LT.AND P1, PT, R28, UR4, !P0 ;  /* 0x000000041c007c0c */ /* 0x004fe2000c721270 */
[----:B-1----:R-:W-:Y:S01]  /*33410*/  IMAD R4, R26, 0x4, R0 ;  /* 0x000000041a047824 */ /* 0x002fe200078e0200 */
[----:B------:R-:W2:Y:S01]  /*33420*/  LDL.LU R28, [R1+0x34] ;  /* 0x00003400011c7983 */ /* 0x000ea20000300800 */
[----:B------:R-:W-:-:S02]  /*33430*/  ULDC UR4, c[0x0][0x22c] ;  /* 0x00008b0000047ab9 */ /* 0x000fc40000000800 */
[----:B------:R-:W-:Y:S01]  /*33440*/  IMAD R2, R26, 0x4, R4 ;  /* 0x000000041a027824 */ /* 0x000fe200078e0204 */
[C---:B------:R-:W-:Y:S02]  /*33450*/  IADD3 R22, P6, R4.reuse, R3, RZ ;  /* 0x0000000304167210 */ /* 0x040fe40007fde0ff */
[----:B------:R-:W-:Y:S02]  /*33460*/  PRMT R0, R13, 0x7772, RZ ;  /* 0x000077720d007816 */ /* 0x000fe400000000ff */
[----:B------:R-:W-:Y:S02]  /*33470*/  LEA.HI.X.SX32 R23, R4, R27, 0x1, P6 ;  /* 0x0000001b04177211 */ /* 0x000fe400030f0eff */
[----:B0-----:R-:W-:-:S03]  /*33480*/  IADD3 R20, P6, R2, R3, RZ ;  /* 0x0000000302147210 */ /* 0x001fc60007fde0ff */
[----:B------:R0:W-:Y:S01]  /*33490*/  @P2 STG.E.U8 desc[UR8][R22.64], R0 ;  /* 0x0000000016002986 */ /* 0x0001e2000c101108 */
[----:B------:R-:W-:Y:S01]  /*334a0*/  LEA.HI.X.SX32 R21, R2, R27, 0x1, P6 ;  /* 0x0000001b02157211 */ /* 0x000fe200030f0eff */
[----:B0-----:R-:W-:Y:S01]  /*334b0*/  IMAD R0, R26, 0x4, R2 ;  /* 0x000000041a007824 */ /* 0x001fe200078e0202 */
[----:B------:R-:W-:-:S04]  /*334c0*/  PRMT R2, R5, 0x7772, RZ ;  /* 0x0000777205027816 */ /* 0x000fc800000000ff */
[C---:B------:R-:W-:Y:S01]  /*334d0*/  IADD3 R22, P6, R0.reuse, R3, RZ ;  /* 0x0000000300167210 */ /* 0x040fe20007fde0ff */
[----:B------:R0:W-:Y:S03]  /*334e0*/  @P3 STG.E.U8 desc[UR8][R20.64], R2 ;  /* 0x0000000214003986 */ /* 0x0001e6000c101108 */
[----:B------:R-:W-:Y:S01]  /*334f0*/  LEA.HI.X.SX32 R23, R0, R27, 0x1, P6 ;  /* 0x0000001b00177211 */ /* 0x000fe200030f0eff */
[----:B0-----:R-:W-:Y:S01]  /*33500*/  IMAD R2, R26, 0x4, R0 ;  /* 0x000000041a027824 */ /* 0x001fe200078e0200 */
[----:B------:R-:W-:-:S03]  /*33510*/  PRMT R4, R9, 0x7772, RZ ;  /* 0x0000777209047816 */ /* 0x000fc600000000ff */
[----:B------:R-:W-:Y:S01]  /*33520*/  IMAD R0, R26, 0x4, R2 ;  /* 0x000000041a007824 */ /* 0x000fe200078e0202 */
[----:B------:R-:W-:-:S04]  /*33530*/  IADD3 R20, P6, R2, R3, RZ ;  /* 0x0000000302147210 */ /* 0x000fc80007fde0ff */
[----:B------:R-:W-:Y:S02]  /*33540*/  LEA.HI.X.SX32 R21, R2, R27, 0x1, P6 ;  /* 0x0000001b02157211 */ /* 0x000fe400030f0eff */
[----:B------:R-:W-:Y:S02]  /*33550*/  PRMT R2, R17, 0x7772, RZ ;  /* 0x0000777211027816 */ /* 0x000fe400000000ff */
[----:B------:R-:W-:Y:S01]  /*33560*/  IADD3 R12, P6, R0, R3, RZ ;  /* 0x00000003000c7210 */ /* 0x000fe20007fde0ff */
[----:B------:R0:W-:Y:S01]  /*33570*/  @P5 STG.E.U8 desc[UR8][R22.64], R4 ;  /* 0x0000000416005986 */ /* 0x0001e2000c101108 */
[----:B-----5:R-:W-:Y:S01]  /*33580*/  ISETP.LT.AND P2, PT, R29, UR4, !P0 ;  /* 0x000000041d007c0c */ /* 0x020fe2000c741270 */
[----:B------:R-:W-:Y:S02]  /*33590*/  ULDC UR4, c[0x0][0x22c] ;  /* 0x00008b0000047ab9 */ /* 0x000fe40000000800 */
[----:B------:R1:W-:Y:S01]  /*335a0*/  @P4 STG.E.U8 desc[UR8][R20.64], R2 ;  /* 0x0000000214004986 */ /* 0x0003e2000c101108 */
[----:B0-----:R-:W-:-:S02]  /*335b0*/  PRMT R4, R13, 0x7773, RZ ;  /* 0x000077730d047816 */ /* 0x001fc400000000ff */
[----:B------:R-:W-:Y:S01]  /*335c0*/  LEA.HI.X.SX32 R13, R0, R27, 0x1, P6 ;  /* 0x0000001b000d7211 */ /* 0x000fe200030f0eff */
[----:B-1----:R-:W-:-:S04]  /*335d0*/  IMAD R2, R26, 0x4, R0 ;  /* 0x000000041a027824 */ /* 0x002fc800078e0200 */
[----:B------:R0:W-:Y:S01]  /*335e0*/  @P1 STG.E.U8 desc[UR8][R12.64], R4 ;  /* 0x000000040c001986 */ /* 0x0001e2000c101108 */
[----:B------:R-:W-:Y:S01]  /*335f0*/  IMAD R0, R26, 0x4, R2 ;  /* 0x000000041a007824 */ /* 0x000fe200078e0202 */
[----:B------:R-:W-:Y:S02]  /*33600*/  PRMT R8, R5, 0x7773, RZ ;  /* 0x0000777305087816 */ /* 0x000fe400000000ff */
[----:B0-----:R-:W-:-:S04]  /*33610*/  IADD3 R12, P6, R2, R3, RZ ;  /* 0x00000003020c7210 */ /* 0x001fc80007fde0ff */
[----:B------:R-:W-:Y:S02]  /*33620*/  LEA.HI.X.SX32 R13, R2, R27, 0x1, P6 ;  /* 0x0000001b020d7211 */ /* 0x000fe400030f0eff */
[C---:B------:R-:W-:Y:S02]  /*33630*/  IADD3 R4, P6, R0.reuse, R3, RZ ;  /* 0x0000000300047210 */ /* 0x040fe40007fde0ff */
[----:B------:R-:W-:Y:S01]  /*33640*/  PRMT R9, R9, 0x7773, RZ ;  /* 0x0000777309097816 */ /* 0x000fe200000000ff */
[----:B------:R0:W-:Y:S01]  /*33650*/  @P2 STG.E.U8 desc[UR8][R12.64], R8 ;  /* 0x000000080c002986 */ /* 0x0001e2000c101108 */
[----:B------:R-:W-:Y:S02]  /*33660*/  LEA.HI.X.SX32 R5, R0, R27, 0x1, P6 ;  /* 0x0000001b00057211 */ /* 0x000fe400030f0eff */
[----:B------:R-:W-:Y:S02]  /*33670*/  ISETP.LT.AND P2, PT, R14, UR5, !P0 ;  /* 0x000000050e007c0c */ /* 0x000fe4000c741270 */
[----:B------:R-:W-:-:S02]  /*33680*/  PRMT R17, R17, 0x7773, RZ ;  /* 0x0000777311117816 */ /* 0x000fc400000000ff */
[----:B----4-:R-:W-:Y:S01]  /*33690*/  ISETP.LT.AND P3, PT, R25, UR4, !P0 ;  /* 0x0000000419007c0c */ /* 0x010fe2000c761270 */
[----:B------:R-:W-:Y:S01]  /*336a0*/  ULDC UR4, c[0x0][0x22c] ;  /* 0x00008b0000047ab9 */ /* 0x000fe20000000800 */
[----:B--2---:R-:W-:Y:S01]  /*336b0*/  IMAD R2, R28, R26, RZ ;  /* 0x0000001a1c027224 */ /* 0x004fe200078e02ff */
[----:B------:R-:W-:Y:S01]  /*336c0*/  ISETP.LT.AND P5, PT, R15, UR4, !P0 ;  /* 0x000000040f007c0c */ /* 0x000fe2000c7a1270 */
[----:B------:R-:W-:Y:S01]  /*336d0*/  ULDC UR4, c[0x0][0x22c] ;  /* 0x00008b0000047ab9 */ /* 0x000fe20000000800 */
[----:B------:R-:W2:Y:S01]  /*336e0*/  LDL.LU R15, [R1+0xdd4] ;  /* 0x000dd400010f7983 */ /* 0x000ea20000300800 */
[----:B------:R-:W-:Y:S01]  /*336f0*/  ISETP.LT.AND P4, PT, R7, UR4, !P0 ;  /* 0x0000000407007c0c */ /* 0x000fe2000c781270 */
[----:B------:R-:W-:Y:S01]  /*33700*/  ULDC UR4, c[0x0][0x22c] ;  /* 0x00008b0000047ab9 */ /* 0x000fe20000000800 */
[----:B------:R-:W-:Y:S01]  /*33710*/  IMAD R0, R26, 0x8, R0 ;  /* 0x000000081a007824 */ /* 0x000fe200078e0200 */
[----:B------:R-:W-:Y:S01]  /*33720*/  ISETP.LT.AND P1, PT, R28, UR4, !P0 ;  /* 0x000000041c007c0c */ /* 0x000fe2000c721270 */
[----:B------:R-:W3:Y:S01]  /*33730*/  LDL.LU R7, [R1+0xdd0] ;  /* 0x000dd00001077983 */ /* 0x000ee20000300800 */
[----:B0-----:R-:W-:Y:S01]  /*33740*/  IADD3 R8, P6, R2, R3, RZ ;  /* 0x0000000302087210 */ /* 0x001fe20007fde0ff */
[----:B------:R-:W-:Y:S01]  /*33750*/  ULDC UR4, c[0x0][0x22c] ;  /* 0x00008b0000047ab9 */ /* 0x000fe20000000800 */
[----:B------:R-:W-:Y:S01]  /*33760*/  ULDC UR5, c[0x0][0x22c] ;  /* 0x00008b0000057ab9 */ /* 0x000fe20000000800 */
[----:B------:R-:W4:Y:S04]  /*33770*/  LDL.LU R25, [R1+0x8c] ;  /* 0x00008c0001197983 */ /* 0x000f280000300800 */
[----:B------:R-:W5:Y:S04]  /*33780*/  LDL.LU R14, [R1+0xdcc] ;  /* 0x000dcc00010e7983 */ /* 0x000f680000300800 */
[----:B------:R0:W-:Y:S01]  /*33790*/  @P3 STG.E.U8 desc[UR8][R4.64], R9 ;  /* 0x0000000904003986 */ /* 0x0001e2000c101108 */
[----:B------:R-:W-:Y:S01]  /*337a0*/  ISETP.LT.AND P3, PT, R10, UR4, !P0 ;  /* 0x000000040a007c0c */ /* 0x000fe2000c761270 */
[----:B------:R-:W-:-:S02]  /*337b0*/  ULDC UR4, c[0x0][0x22c] ;  /* 0x00008b0000047ab9 */ /* 0x000fc40000000800 */
[----:B------:R-:W2:Y:S01]  /*337c0*/  LDL.LU R10, [R1+0xdc8] ;  /* 0x000dc800010a7983 */ /* 0x000ea20000300800 */
[----:B0-----:R-:W-:-:S05]  /*337d0*/  LEA.HI.X.SX32 R9, R2, R27, 0x1, P6 ;  /* 0x0000001b02097211 */ /* 0x001fca00030f0eff */
[----:B------:R0:W-:Y:S01]  /*337e0*/  @P1 STG.E.U8 desc[UR8][R8.64], R17 ;  /* 0x0000001108001986 */ /* 0x0001e2000c101108 */
[----:B------:R-:W-:Y:S01]  /*337f0*/  ISETP.LT.AND P1, PT, R6, UR4, !P0 ;  /* 0x0000000406007c0c */ /* 0x000fe2000c721270 */
[----:B------:R-:W-:Y:S02]  /*33800*/  ULDC UR4, c[0x0][0x22c] ;  /* 0x00008b0000047ab9 */ /* 0x000fe40000000800 */
[----:B------:R-:W3:Y:S01]  /*33810*/  LDL.LU R6, [R1+0xdc4] ;  /* 0x000dc40001067983 */ /* 0x000ee20000300800 */
[----:B------:R-:W-:-:S03]  /*33820*/  IADD3 R4, P6, R0, R3, RZ ;  /* 0x0000000300047210 */ /* 0x000fc60007fde0ff */
[----:B------:R-:W2:Y:S01]  /*33830*/  LDL.LU R28, [R1+0x9c] ;  /* 0x00009c00011c7983 */ /* 0x000ea20000300800 */
[----:B------:R-:W-:Y:S01]  /*33840*/  LEA.HI.X.SX32 R5, R0, R27, 0x1, P6 ;  /* 0x0000001b00057211 */ /* 0x000fe200030f0eff */
[----:B------:R-:W-:-:S04]  /*33850*/  IMAD R0, R26, 0x4, R0 ;  /* 0x000000041a007824 */ /* 0x000fc800078e0200 */
[----:B0-----:R-:W-:Y:S01]  /*33860*/  IMAD R9, R26, 0x4, R0 ;  /* 0x000000041a097824 */ /* 0x001fe200078e0200 */
[----:B-----5:R-:W-:-:S05]  /*33870*/  PRMT R2, R14, 0x7770, RZ ;  /* 0x000077700e027816 */ /* 0x020fca00000000ff */
[----:B------:R0:W-:Y:S01]  /*33880*/  @P5 STG.E.U8 desc[UR8][R4.64], R2 ;  /* 0x0000000204005986 */ /* 0x0001e2000c101108 */
[----:B----4-:R-:W-:Y:S01]  /*33890*/  ISETP.LT.AND P5, PT, R25, UR4, !P0 ;  /* 0x0000000419007c0c */ /* 0x010fe2000c7a1270 */
[----:B------:R-:W-:Y:S01]  /*338a0*/  ULDC UR4, c[0x0][0x22c] ;  /* 0x00008b0000047ab9 */ /* 0x000fe20000000800 */
[----:B0-----:R-:W-:-:S04]  /*338b0*/  IADD3 R4, P6, R0, R3, RZ ;  /* 0x0000000300047210 */ /* 0x001fc80007fde0ff */
[----:B------:R-:W-:Y:S02]  /*338c0*/  LEA.HI.X.SX32 R5, R0, R27, 0x1, P6 ;  /* 0x0000001b00057211 */ /* 0x000fe400030f0eff */
[C---:B------:R-:W-:Y:S02]  /*338d0*/  IADD3 R8, P6, R9.reuse, R3, RZ ;  /* 0x0000000309087210 */ /* 0x040fe40007fde0ff */
[----:B---3--:R-:W-:Y:S01]  /*338e0*/  PRMT R12, R6, 0x7770, RZ ;  /* 0x00007770060c7816 */ /* 0x008fe200000000ff */
[----:B------:R-:W-:Y:S01]  /*338f0*/  IMAD R2, R26, 0x4, R9 ;  /* 0x000000041a027824 */ /* 0x000fe200078e0209 */
[----:B--2---:R-:W-:Y:S02]  /*33900*/  PRMT R0, R10, 0x7770, RZ ;  /* 0x000077700a007816 */ /* 0x004fe400000000ff */
[----:B------:R-:W-:Y:S01]  /*33910*/  LEA.HI.X.SX32 R9, R9, R27, 0x1, P6 ;  /* 0x0000001b09097211 */ /* 0x000fe200030f0eff */
[----:B------:R0:W-:Y:S01]  /*33920*/  @P4 STG.E.U8 desc[UR8][R4.64], R12 ;  /* 0x0000000c04004986 */ /* 0x0001e2000c101108 */
[----:B------:R-:W-:Y:S01]  /*33930*/  ISETP.LT.AND P4, PT, R11, UR4, !P0 ;  /* 0x000000040b007c0c */ /* 0x000fe2000c781270 */
[----:B------:R-:W-:-:S02]  /*33940*/  ULDC UR4, c[0x0][0x22c] ;  /* 0x00008b0000047ab9 */ /* 0x000fc40000000800 */
[----:B------:R-:W2:Y:S04]  /*33950*/  LDL.LU R11, [R1+0xdc0] ;  /* 0x000dc000010b7983 */ /* 0x000ea80000300800 */
[----:B------:R1:W-:Y:S01]  /*33960*/  @P2 STG.E.U8 desc[UR8][R8.64], R0 ;  /* 0x0000000008002986 */ /* 0x0003e2000c101108 */
[----:B------:R-:W-:Y:S01]  /*33970*/  ISETP.LT.AND P2, PT, R15, UR4, !P0 ;  /* 0x000000040f007c0c */ /* 0x000fe2000c741270 */
[----:B------:R-:W-:Y:S02]  /*33980*/  ULDC UR4, c[0x0][0x22c] ;  /* 0x00008b0000047ab9 */ /* 0x000fe40000000800 */
[----:B------:R-:W3:Y:S01]  /*33990*/  LDL.LU R15, [R1+0xdbc] ;  /* 0x000dbc00010f7983 */ /* 0x000ee20000300800 */
[----:B0-----:R-:W-:-:S04]  /*339a0*/  IADD3 R4, P6, R2, R3, RZ ;  /* 0x0000000302047210 */ /* 0x001fc80007fde0ff */
[----:B------:R-:W-:Y:S01]  /*339b0*/  LEA.HI.X.SX32 R5, R2, R27, 0x1, P6 ;  /* 0x0000001b02057211 */ /* 0x000fe200030f0eff */
[----:B-1----:R-:W-:Y:S01]  /*339c0*/  IMAD R0, R26, 0x4, R2 ;  /* 0x000000041a007824 */ /* 0x002fe200078e0202 */
[----:B------:R-:W-:-:S04]  /*339d0*/  PRMT R2, R18, 0x7770, RZ ;  /* 0x0000777012027816 */ /* 0x000fc800000000ff */
[C---:B------:R-:W-:Y:S01]  /*339e0*/  IADD3 R8, P6, R0.reuse, R3, RZ ;  /* 0x0000000300087210 */ /* 0x040fe20007fde0ff */
[----:B------:R0:W-:Y:S03]  /*339f0*/  @P3 STG.E.U8 desc[UR8][R4.64], R2 ;  /* 0x0000000204003986 */ /* 0x0001e6000c101108 */
[----:B------:R-:W-:Y:S01]  /*33a00*/  LEA.HI.X.SX32 R9, R0, R27, 0x1, P6 ;  /* 0x0000001b00097211 */ /* 0x000fe200030f0eff */
[----:B0-----:R-:W-:Y:S01]  /*33a10*/  IMAD R2, R26, 0x4, R0 ;  /* 0x000000041a027824 */ /* 0x001fe200078e0200 */
[----:B------:R-:W-:-:S03]  /*33a20*/  PRMT R5, R14, 0x7771, RZ ;  /* 0x000077710e057816 */ /* 0x000fc600000000ff */
[----:B------:R-:W-:Y:S01]  /*33a30*/  IMAD R0, R26, 0x4, R2 ;  /* 0x000000041a007824 */ /* 0x000fe200078e0202 */
[----:B------:R-:W-:Y:S01]  /*33a40*/  IADD3 R4, P6, R2, R3, RZ ;  /* 0x0000000302047210 */ /* 0x000fe20007fde0ff */
[----:B------:R0:W-:Y:S01]  /*33a50*/  @P1 STG.E.U8 desc[UR8][R8.64], R5 ;  /* 0x0000000508001986 */ /* 0x0001e2000c101108 */
[----:B------:R-:W-:Y:S01]  /*33a60*/  ISETP.LT.AND P3, PT, R7, UR4, !P0 ;  /* 0x0000000407007c0c */ /* 0x000fe2000c761270 */
[----:B------:R-:W-:Y:S01]  /*33a70*/  ULDC UR4, c[0x0][0x22c] ;  /* 0x00008b0000047ab9 */ /* 0x000fe20000000800 */
[----:B------:R-:W-:Y:S01]  /*33a80*/  PRMT R12, R10, 0x7771, RZ ;  /* 0x000077710a0c7816 */ /* 0x000fe200000000ff */
[----:B------:R-:W4:Y:S01]  /*33a90*/  LDL.LU R7, [R1+0xdb8] ;  /* 0x000db80001077983 */ /* 0x000f220000300800 */
[----:B------:R-:W-:Y:S01]  /*33aa0*/  ISETP.LT.AND P1, PT, R28, UR4, !P0 ;  /* 0x000000041c007c0c */ /* 0x000fe2000c721270 */
[----:B------:R-:W-:Y:S02]  /*33ab0*/  ULDC UR4, c[0x0][0x22c] ;  /* 0x00008b0000047ab9 */ /* 0x000fe40000000800 */
[----:B------:R-:W5:Y:S01]  /*33ac0*/  LDL.LU R28, [R1+0xac] ;  /* 0x0000ac00011c7983 */ /* 0x000f620000300800 */
[----:B0-----:R-:W-:-:S02]  /*33ad0*/  LEA.HI.X.SX32 R5, R2, R27, 0x1, P6 ;  /* 0x0000001b02057211 */ /* 0x001fc400030f0eff */
[----:B------:R-:W-:Y:S02]  /*33ae0*/  IADD3 R8, P6, R0, R3, RZ ;  /* 0x0000000300087210 */ /* 0x000fe40007fde0ff */
[----:B------:R-:W-:Y:S02]  /*33af0*/  PRMT R2, R6, 0x7771, RZ ;  /* 0x0000777106027816 */ /* 0x000fe400000000ff */
[----:B------:R-:W-:-:S03]  /*33b00*/  LEA.HI.X.SX32 R9, R0, R27, 0x1, P6 ;  /* 0x0000001b00097211 */ /* 0x000fc600030f0eff */
[----:B------:R-:W-:Y:S04]  /*33b10*/  @P5 STG.E.U8 desc[UR8][R4.64], R2 ;  /* 0x0000000204005986 */ /* 0x000fe8000c101108 */
[----:B------:R0:W-:Y:S01]  /*33b20*/  @P4 STG.E.U8 desc[UR8][R8.64], R12 ;  /* 0x0000000c08004986 */ /* 0x0001e2000c101108 */
[----:B--2---:R-:W-:Y:S01]  /*33b30*/  ISETP.LT.AND P5, PT, R11, UR4, !P0 ;  /* 0x000000040b007c0c */ /* 0x004fe2000c7a1270 */
[----:B------:R-:W-:Y:S02]  /*33b40*/  ULDC UR4, c[0x0][0x22c] ;  /* 0x00008b0000047ab9 */ /* 0x000fe40000000800 */
[----:B------:R-:W2:Y:S01]  /*33b50*/  LDL.LU R11, [R1+0xdb4] ;  /* 0x000db400010b7983 */ /* 0x000ea20000300800 */
[----:B---3--:R-:W-:Y:S01]  /*33b60*/  ISETP.LT.AND P4, PT, R15, UR4, !P0 ;  /* 0x000000040f007c0c */ /* 0x008fe2000c781270 */
[----:B------:R-:W-:-:S02]  /*33b70*/  IMAD R0, R26, 0x4, R0 ;  /* 0x000000041a007824 */ /* 0x000fc400078e0200 */
[----:B------:R-:W3:Y:S01]  /*33b80*/  LDL.LU R15, [R1+0xdb0] ;  /* 0x000db000010f7983 */ /* 0x000ee20000300800 */
[----:B0-----:R-:W-:Y:S01]  /*33b90*/  PRMT R12, R18, 0x7771, RZ ;  /* 0x00007771120c7816 */ /* 0x001fe200000000ff */
[----:B------:R-:W-:Y:S01]  /*33ba0*/  ULDC UR4, c[0x0][0x22c] ;  /* 0x00008b0000047ab9 */ /* 0x000fe20000000800 */
[----:B------:R-:W-:Y:S01]  /*33bb0*/  IMAD R9, R26, 0x4, R0 ;  /* 0x000000041a097824 */ /* 0x000fe200078e0200 */
[C---:B------:R-:W-:Y:S01]  /*33bc0*/  IADD3 R4, P6, R0.reuse, R3, RZ ;  /* 0x0000000300047210 */ /* 0x040fe20007fde0ff */
[----:B------:R-:W2:Y:S03]  /*33bd0*/  LDL.LU R25, [R1+0xb4] ;  /* 0x0000b40001197983 */ /* 0x000ea60000300800 */
[----:B------:R-:W-:Y:S01]  /*33be0*/  LEA.HI.X.SX32 R5, R0, R27, 0x1, P6 ;  /* 0x0000001b00057211 */ /* 0x000fe200030f0eff */
[----:B------:R-:W-:Y:S01]  /*33bf0*/  IMAD R2, R26, 0x4, R9 ;  /* 0x000000041a027824 */ /* 0x000fe200078e0209 */
[----:B------:R-:W-:Y:S01]  /*33c00*/  IADD3 R8, P6, R9, R3, RZ ;  /* 0x0000000309087210 */ /* 0x000fe20007fde0ff */
[----:B------:R-:W2:Y:S01]  /*33c10*/  LDL.LU R24, [R1+0xb8] ;  /* 0x0000b80001187983 */ /* 0x000ea20000300800 */
[----:B------:R-:W-:-:S02]  /*33c20*/  PRMT R0, R14, 0x7772, RZ ;  /* 0x000077720e007816 */ /* 0x000fc400000000ff */
[----:B------:R-:W-:Y:S01]  /*33c30*/  LEA.HI.X.SX32 R9, R9, R27, 0x1, P6 ;  /* 0x0000001b09097211 */ /* 0x000fe200030f0eff */
[----:B------:R0:W-:Y:S04]  /*33c40*/  @P2 STG.E.U8 desc[UR8][R4.64], R12 ;  /* 0x0000000c04002986 */ /* 0x0001e8000c101108 */
[----:B------:R1:W-:Y:S01]  /*33c50*/  @P3 STG.E.U8 desc[UR8][R8.64], R0 ;  /* 0x0000000008003986 */ /* 0x0003e2000c101108 */
[----:B0-----:R-:W-:Y:S01]  /*33c60*/  IADD3 R4, P6, R2, R3, RZ ;  /* 0x0000000302047210 */ /* 0x001fe20007fde0ff */
[----:B-1----:R-:W-:-:S03]  /*33c70*/  IMAD R0, R26, 0x4, R2 ;  /* 0x000000041a007824 */ /* 0x002fc600078e0202 */
[----:B------:R-:W-:Y:S02]  /*33c80*/  LEA.HI.X.SX32 R5, R2, R27, 0x1, P6 ;  /* 0x0000001b02057211 */ /* 0x000fe400030f0eff */
[----:B----4-:R-:W-:Y:S01]  /*33c90*/  ISETP.LT.AND P2, PT, R7, UR4, !P0 ;  /* 0x0000000407007c0c */ /* 0x010fe2000c741270 */
[----:B------:R-:W-:Y:S01]  /*33ca0*/  ULDC UR4, c[0x0][0x22c] ;  /* 0x00008b0000047ab9 */ /* 0x000fe20000000800 */
[----:B------:R-:W-:Y:S01]  /*33cb0*/  PRMT R2, R6, 0x7772, RZ ;  /* 0x0000777206027816 */ /* 0x000fe200000000ff */
[----:B------:R-:W4:Y:S01]  /*33cc0*/  LDL.LU R7, [R1+0xdac] ;  /* 0x000dac0001077983 */ /* 0x000f220000300800 */
[----:B-----5:R-:W-:Y:S01]  /*33cd0*/  ISETP.LT.AND P3, PT, R28, UR4, !P0 ;  /* 0x000000041c007c0c */ /* 0x020fe2000c761270 */
[----:B------:R-:W-:Y:S02]  /*33ce0*/  ULDC UR4, c[0x0][0x22c] ;  /* 0x00008b0000047ab9 */ /* 0x000fe40000000800 */
[----:B------:R-:W5:Y:S04]  /*33cf0*/  LDL.LU R29, [R1+0x38] ;  /* 0x00003800011d7983 */ /* 0x000f680000300800 */
[----:B------:R0:W-:Y:S01]  /*33d00*/  @P1 STG.E.U8 desc[UR8][R4.64], R2 ;  /* 0x0000000204001986 */ /* 0x0001e2000c101108 */
[----:B---3--:R-:W-:-:S02]  /*33d10*/  ISETP.LT.AND P1, PT, R15, UR4, !P0 ;  /* 0x000000040f007c0c */ /* 0x008fc4000c721270 */
[----:B------:R-:W-:Y:S01]  /*33d20*/  IADD3 R8, P6, R0, R3, RZ ;  /* 0x0000000300087210 */ /* 0x000fe20007fde0ff */
[----:B------:R-:W3:Y:S01]  /*33d30*/  LDL.LU R15, [R1+0xda8] ;  /* 0x000da800010f7983 */ /* 0x000ee20000300800 */
[----:B0-----:R-:W-:Y:S01]  /*33d40*/  IMAD R2, R26, 0x4, R0 ;  /* 0x000000041a027824 */ /* 0x001fe200078e0200 */
[----:B------:R-:W-:Y:S01]  /*33d50*/  PRMT R5, R10, 0x7772, RZ ;  /* 0x000077720a057816 */ /* 0x000fe200000000ff */
[----:B------:R-:W-:Y:S01]  /*33d60*/  ULDC UR4, c[0x0][0x22c] ;  /* 0x00008b0000047ab9 */ /* 0x000fe20000000800 */
[----:B------:R-:W4:Y:S01]  /*33d70*/  LDL.LU R28, [R1+0xbc] ;  /* 0x0000bc00011c7983 */ /* 0x000f220000300800 */
[----:B------:R-:W-:Y:S02]  /*33d80*/  LEA.HI.X.SX32 R9, R0, R27, 0x1, P6 ;  /* 0x0000001b00097211 */ /* 0x000fe400030f0eff */
[----:B------:R-:W-:Y:S01]  /*33d90*/  IADD3 R4, P6, R2, R3, RZ ;  /* 0x0000000302047210 */ /* 0x000fe20007fde0ff */
[----:B------:R-:W-:Y:S02]  /*33da0*/  IMAD R0, R26, 0x4, R2 ;  /* 0x000000041a007824 */ /* 0x000fe400078e0202 */
[----:B------:R0:W-:Y:S01]  /*33db0*/  @P5 STG.E.U8 desc[UR8][R8.64], R5 ;  /* 0x0000000508005986 */ /* 0x0001e2000c101108 */
[----:B--2---:R-:W-:Y:S01]  /*33dc0*/  ISETP.LT.AND P5, PT, R25, UR4, !P0 ;  /* 0x0000000419007c0c */ /* 0x004fe2000c7a1270 */
[----:B------:R-:W-:-:S02]  /*33dd0*/  ULDC UR4, c[0x0][0x22c] ;  /* 0x00008b0000047ab9 */ /* 0x000fc40000000800 */
[----:B------:R-:W2:Y:S01]  /*33de0*/  LDL.LU R25, [R1+0xc0] ;  /* 0x0000c00001197983 */ /* 0x000ea20000300800 */
[----:B0-----:R-:W-:Y:S02]  /*33df0*/  LEA.HI.X.SX32 R5, R2, R27, 0x1, P6 ;  /* 0x0000001b02057211 */ /* 0x001fe400030f0eff */
[----:B------:R-:W-:Y:S02]  /*33e00*/  PRMT R2, R18, 0x7772, RZ ;  /* 0x0000777212027816 */ /* 0x000fe400000000ff */
[----:B------:R-:W-:-:S03]  /*33e10*/  IADD3 R8, P6, R0, R3, RZ ;  /* 0x0000000300087210 */ /* 0x000fc60007fde0ff */
[----:B------:R0:W-:Y:S01]  /*33e20*/  @P4 STG.E.U8 desc[UR8][R4.64], R2 ;  /* 0x0000000204004986 */ /* 0x0001e2000c101108 */
[----:B------:R-:W-:Y:S02]  /*33e30*/  LEA.HI.X.SX32 R9, R0, R27, 0x1, P6 ;  /* 0x0000001b00097211 */ /* 0x000fe400030f0eff */
[----:B------:R-:W-:Y:S02]  /*33e40*/  PRMT R14, R14, 0x7773, RZ ;  /* 0x000077730e0e7816 */ /* 0x000fe400000000ff */
[----:B------:R-:W-:Y:S01]  /*33e50*/  ISETP.LT.AND P4, PT, R24, UR4, !P0 ;  /* 0x0000000418007c0c */ /* 0x000fe2000c781270 */
[----:B------:R-:W-:Y:S01]  /*33e60*/  ULDC UR4, c[0x0][0x22c] ;  /* 0x00008b0000047ab9 */ /* 0x000fe20000000800 */
[----:B------:R-:W3:Y:S01]  /*33e70*/  LDL.LU R24, [R1+0xc4] ;  /* 0x0000c40001187983 */ /* 0x000ee20000300800 */
[----:B------:R-:W-:-:S03]  /*33e80*/  PRMT R6, R6, 0x7773, RZ ;  /* 0x0000777306067816 */ /* 0x000fc600000000ff */
[----:B------:R-:W3:Y:S01]  /*33e90*/  LDL.LU R16, [R1+0xc8] ;  /* 0x0000c80001107983 */ /* 0x000ee20000300800 */
[----:B0-----:R-:W-:-:S05]  /*33ea0*/  IMAD R2, R26, 0x4, R0 ;  /* 0x000000041a027824 */ /* 0x001fca00078e0200 */
[----:B------:R-:W-:Y:S01]  /*33eb0*/  IADD3 R4, P6, R2, R3, RZ ;  /* 0x0000000302047210 */ /* 0x000fe20007fde0ff */
[----:B------:R0:W-:Y:S01]  /*33ec0*/  @P2 STG.E.U8 desc[UR8][R8.64], R14 ;  /* 0x0000000e08002986 */ /* 0x0001e2000c101108 */
[----:B------:R-:W-:Y:S02]  /*33ed0*/  IMAD R0, R26, 0x4, R2 ;  /* 0x000000041a007824 */ /* 0x000fe400078e0202 */
[----:B------:R-:W-:Y:S01]  /*33ee0*/  LEA.HI.X.SX32 R5, R2, R27, 0x1, P6 ;  /* 0x0000001b02057211 */ /* 0x000fe200030f0eff */
[C---:B-----5:R-:W-:Y:S01]  /*33ef0*/  IMAD R2, R29.reuse, R26, RZ ;  /* 0x0000001a1d027224 */ /* 0x060fe200078e02ff */
[----:B------:R-:W-:Y:S01]  /*33f00*/  ISETP.LT.AND P2, PT, R29, UR4, !P0 ;  /* 0x000000041d007c0c */ /* 0x000fe2000c741270 */
[----:B------:R-:W-:Y:S01]  /*33f10*/  ULDC UR4, c[0x0][0x22c] ;  /* 0x00008b0000047ab9 */ /* 0x000fe20000000800 */
[----:B------:R-:W5:Y:S04]  /*33f20*/  LDL.LU R29, [R1+0xcc] ;  /* 0x0000cc00011d7983 */ /* 0x000f680000300800 */
[----:B------:R1:W-:Y:S01]  /*33f30*/  @P3 STG.E.U8 desc[UR8][R4.64], R6 ;  /* 0x0000000604003986 */ /* 0x0003e2000c101108 */
[----:B----4-:R-:W-:-:S02]  /*33f40*/  ISETP.LT.AND P3, PT, R28, UR5, !P0 ;  /* 0x000000051c007c0c */ /* 0x010fc4000c761270 */
[----:B------:R-:W-:Y:S01]  /*33f50*/  PRMT R10, R10, 0x7773, RZ ;  /* 0x000077730a0a7816 */ /* 0x000fe200000000ff */
[----:B------:R-:W4:Y:S01]  /*33f60*/  LDL.LU R28, [R1+0xd0] ;  /* 0x0000d000011c7983 */ /* 0x000f220000300800 */
[----:B0-----:R-:W-:Y:S01]  /*33f70*/  IADD3 R8, P6, R0, R3, RZ ;  /* 0x0000000300087210 */ /* 0x001fe20007fde0ff */
[----:B------:R-:W-:Y:S01]  /*33f80*/  IMAD R12, R26, 0x8, R0 ;  /* 0x000000081a0c7824 */ /* 0x000fe200078e0200 */
[----:B------:R-:W-:Y:S01]  /*33f90*/  PRMT R17, R18, 0x7773, RZ ;  /* 0x0000777312117816 */ /* 0x000fe200000000ff */
[----:B------:R-:W-:Y:S01]  /*33fa0*/  ULDC UR5, c[0x0][0x22c] ;  /* 0x00008b0000057ab9 */ /* 0x000fe20000000800 */
[----:B------:R-:W-:Y:S02]  /*33fb0*/  LEA.HI.X.SX32 R9, R0, R27, 0x1, P6 ;  /* 0x0000001b00097211 */ /* 0x000fe400030f0eff */
[----:B-1----:R-:W-:-:S03]  /*33fc0*/  IADD3 R4, P6, R2, R3, RZ ;  /* 0x0000000302047210 */ /* 0x002fc60007fde0ff */
[----:B------:R0:W-:Y:S01]  /*33fd0*/  @P1 STG.E.U8 desc[UR8][R8.64], R10 ;  /* 0x0000000a08001986 */ /* 0x0001e2000c101108 */
[----:B--2---:R-:W-:Y:S01]  /*33fe0*/  ISETP.LT.AND P1, PT, R25, UR4, !P0 ;  /* 0x0000000419007c0c */ /* 0x004fe2000c721270 */
[----:B------:R-:W-:Y:S01]  /*33ff0*/  IMAD R0, R26, 0x4, R12 ;  /* 0x000000041a007824 */ /* 0x000fe200078e020c */
[----:B------:R-:W-:Y:S01]  /*34000*/  LEA.HI.X.SX32 R5, R2, R27, 0x1, P6 ;  /* 0x0000001b02057211 */ /* 0x000fe200030f0eff */
[----:B------:R-:W2:Y:S01]  /*34010*/  LDL.LU R25, [R1+0xd4] ;  /* 0x0000d40001197983 */ /* 0x000ea20000300800 */
[----:B---3--:R-:W-:Y:S01]  /*34020*/  PRMT R13, R15, 0x7770, RZ ;  /* 0x000077700f0d7816 */ /* 0x008fe200000000ff */
[----:B------:R-:W-:Y:S01]  /*34030*/  IMAD R2, R26, 0x4, R0 ;  /* 0x000000041a027824 */ /* 0x000fe200078e0200 */
[----:B------:R-:W-:Y:S01]  /*34040*/  ULDC UR4, c[0x0][0x22c] ;  /* 0x00008b0000047ab9 */ /* 0x000fe20000000800 */
[----:B------:R1:W-:Y:S01]  /*34050*/  @P2 STG.E.U8 desc[UR8][R4.64], R17 ;  /* 0x0000001104002986 */ /* 0x0003e2000c101108 */
[----:B0-----:R-:W-:-:S04]  /*34060*/  IADD3 R8, P6, R12, R3, RZ ;  /* 0x000000030c087210 */ /* 0x001fc80007fde0ff */
[----:B------:R-:W-:Y:S02]  /*34070*/  LEA.HI.X.SX32 R9, R12, R27, 0x1, P6 ;  /* 0x0000001b0c097211 */ /* 0x000fe400030f0eff */
[----:B-1----:R-:W-:-:S03]  /*34080*/  IADD3 R4, P6, R0, R3, RZ ;  /* 0x0000000300047210 */ /* 0x002fc60007fde0ff */
[----:B------:R0:W-:Y:S01]  /*34090*/  @P5 STG.E.U8 desc[UR8][R8.64], R13 ;  /* 0x0000000d08005986 */ /* 0x0001e2000c101108 */
[----:B------:R-:W-:Y:S01]  /*340a0*/  ISETP.LT.AND P2, PT, R24, UR4, !P0 ;  /* 0x0000000418007c0c */ /* 0x000fe2000c741270 */
[----:B------:R-:W-:Y:S01]  /*340b0*/  ULDC UR4, c[0x0][0x22c] ;  /* 0x00008b0000047ab9 */ /* 0x000fe20000000800 */
[----:B------:R-:W-:Y:S01]  /*340c0*/  LEA.HI.X.SX32 R5, R0, R27, 0x1, P6 ;  /* 0x0000001b00057211 */ /* 0x000fe200030f0eff */
[----:B------:R-:W3:Y:S01]  /*340d0*/  LDL.LU R24, [R1+0xd8] ;  /* 0x0000d80001187983 */ /* 0x000ee20000300800 */
[----:B------:R-:W-:Y:S02]  /*340e0*/  PRMT R21, R7, 0x7770, RZ ;  /* 0x0000777007157816 */ /* 0x000fe400000000ff */
[----:B------:R-:W-:Y:S01]  /*340f0*/  ISETP.LT.AND P5, PT, R16, UR4, !P0 ;  /* 0x0000000410007c0c */ /* 0x000fe2000c7a1270 */
[----:B------:R-:W-:Y:S01]  /*34100*/  ULDC UR4, c[0x0][0x22c] ;  /* 0x00008b0000047ab9 */ /* 0x000fe20000000800 */
[----:B0-----:R-:W-:Y:S02]  /*34110*/  IADD3 R8, P6, R2, R3, RZ ;  /* 0x0000000302087210 */ /* 0x001fe40007fde0ff */
[----:B------:R-:W-:-:S02]  /*34120*/  PRMT R17, R11, 0x7770, RZ ;  /* 0x000077700b117816 */ /* 0x000fc400000000ff */
[----:B------:R-:W-:Y:S01]  /*34130*/  LEA.HI.X.SX32 R9, R2, R27, 0x1, P6 ;  /* 0x0000001b02097211 */ /* 0x000fe200030f0eff */
[----:B------:R0:W-:Y:S01]  /*34140*/  @P4 STG.E.U8 desc[UR8][R4.64], R21 ;  /* 0x0000001504004986 */ /* 0x0001e2000c101108 */
[----:B-----5:R-:W-:Y:S01]  /*34150*/  ISETP.LT.AND P4, PT, R29, UR4, !P0 ;  /* 0x000000041d007c0c */ /* 0x020fe2000c781270 */
[----:B------:R-:W-:Y:S02]  /*34160*/  ULDC UR4, c[0x0][0x22c] ;  /* 0x00008b0000047ab9 */ /* 0x000fe40000000800 */
[----:B------:R-:W5:Y:S04]  /*34170*/  LDL.LU R29, [R1+0xdc] ;  /* 0x0000dc00011d7983 */ /* 0x000f680000300800 */
[----:B------:R1:W-:Y:S01]  /*34180*/  @P3 STG.E.U8 desc[UR8][R8.64], R17 ;  /* 0x0000001108003986 */ /* 0x0003e2000c101108 */
[----:B----4-:R-:W-:Y:S01]  /*34190*/  ISETP.LT.AND P3, PT, R28, UR4, !P0 ;  /* 0x000000041c007c0c */ /* 0x010fe2000c761270 */
[----:B------:R-:W-:-:S02]  /*341a0*/  IMAD R0, R26, 0x4, R2 ;  /* 0x000000041a007824 */ /* 0x000fc400078e0202 */
[----:B------:R-:W4:Y:S01]  /*341b0*/  LDL.LU R28, [R1+0xe0] ;  /* 0x0000e000011c7983 */ /* 0x000f220000300800 */
[----:B0-----:R-:W-:Y:S01]  /*341c0*/  PRMT R21, R19, 0x7770, RZ ;  /* 0x0000777013157816 */ /* 0x001fe200000000ff */
[----:B------:R-:W-:Y:S01]  /*341d0*/  ULDC UR4, c[0x0][0x22c] ;  /* 0x00008b0000047ab9 */ /* 0x000fe20000000800 */
[----:B------:R-:W-:Y:S01]  /*341e0*/  IADD3 R4, P6, R0, R3, RZ ;  /* 0x0000000300047210 */ /* 0x000fe20007fde0ff */
[----:B------:R-:W-:-:S03]  /*341f0*/  IMAD R2, R26, 0x4, R0 ;  /* 0x000000041a027824 */ /* 0x000fc600078e0200 */
[----:B------:R-:W-:Y:S02]  /*34200*/  LEA.HI.X.SX32 R5, R0, R27, 0x1, P6 ;  /* 0x0000001b00057211 */ /* 0x000fe400030f0eff */
[----:B-1----:R-:W-:-:S03]  /*34210*/  IADD3 R8, P6, R2, R3, RZ ;  /* 0x0000000302087210 */ /* 0x002fc60007fde0ff */
[----:B------:R0:W-:Y:S01]  /*34220*/  @P1 STG.E.U8 desc[UR8][R4.64], R21 ;  /* 0x0000001504001986 */ /* 0x0001e2000c101108 */
[----:B--2---:R-:W-:Y:S01]  /*34230*/  ISETP.LT.AND P1, PT, R25, UR4, !P0 ;  /* 0x0000000419007c0c */ /* 0x004fe2000c721270 */
[----:B------:R-:W-:Y:S01]  /*34240*/  ULDC UR4, c[0x0][0x22c] ;  /* 0x00008b0000047ab9 */ /* 0x000fe20000000800 */
[----:B------:R-:W-:Y:S01]  /*34250*/  LEA.HI.X.SX32 R9, R2, R27, 0x1, P6 ;  /* 0x0000001b02097211 */ /* 0x000fe200030f0eff */
[----:B------:R-:W2:Y:S01]  /*34260*/  LDL.LU R25, [R1+0xe4] ;  /* 0x0000e40001197983 */ /* 0x000ea20000300800 */
[C---:B------:R-:W-:Y:S01]  /*34270*/  IMAD R2, R26.reuse, 0x4, R2 ;  /* 0x000000041a027824 */ /* 0x040fe200078e0202 */
[----:B------:R-:W-:Y:S02]  /*34280*/  PRMT R13, R15, 0x7771, RZ ;  /* 0x000077710f0d7816 */ /* 0x000fe400000000ff */
[----:B------:R-:W-:Y:S01]  /*34290*/  PRMT R23, R7, 0x7771, RZ ;  /* 0x0000777107177816 */ /* 0x000fe200000000ff */
[----:B------:R-:W-:Y:S01]  /*342a0*/  IMAD R0, R26, 0x4, R2 ;  /* 0x000000041a007824 */ /* 0x000fe200078e0202 */
[----:B------:R-:W2:Y:S01]  /*342b0*/  LDL.LU R22, [R1+0x3c] ;  /* 0x00003c0001167983 */ /* 0x000ea20000300800 */
[----:B0-----:R-:W-:-:S03]  /*342c0*/  IADD3 R4, P6, R2, R3, RZ ;  /* 0x0000000302047210 */ /* 0x001fc60007fde0ff */
[----:B------:R0:W-:Y:S01]  /*342d0*/  @P2 STG.E.U8 desc[UR8][R8.64], R13 ;  /* 0x0000000d08002986 */ /* 0x0001e2000c101108 */
[----:B------:R-:W-:Y:S02]  /*342e0*/  LEA.HI.X.SX32 R5, R2, R27, 0x1, P6 ;  /* 0x0000001b02057211 */ /* 0x000fe400030f0eff */
[----:B------:R-:W-:Y:S02]  /*342f0*/  PRMT R21, R11, 0x7771, RZ ;  /* 0x000077710b157816 */ /* 0x000fe400000000ff */
[----:B---3--:R-:W-:Y:S01]  /*34300*/  ISETP.LT.AND P2, PT, R24, UR4, !P0 ;  /* 0x0000000418007c0c */ /* 0x008fe2000c741270 */
[----:B------:R-:W-:Y:S01]  /*34310*/  ULDC UR4, c[0x0][0x22c] ;  /* 0x00008b0000047ab9 */ /* 0x000fe20000000800 */
[C---:B0-----:R-:W-:Y:S01]  /*34320*/  IADD3 R8, P6, R0.reuse, R3, RZ ;  /* 0x0000000300087210 */ /* 0x041fe20007fde0ff */
[----:B------:R-:W-:Y:S03]  /*34330*/  @P5 STG.E.U8 desc[UR8][R4.64], R23 ;  /* 0x0000001704005986 */ /* 0x000fe6000c101108 */
[----:B------:R-:W-:Y:S01]  /*34340*/  LEA.HI.X.SX32 R9, R0, R27, 0x1, P6 ;  /* 0x0000001b00097211 */ /* 0x000fe200030f0eff */
[----:B------:R-:W3:Y:S04]  /*34350*/  LDL.LU R24, [R1+0xe8] ;  /* 0x0000e80001187983 */ /* 0x000ee80000300800 */
[----:B------:R0:W-:Y:S01]  /*34360*/  @P4 STG.E.U8 desc[UR8][R8.64], R21 ;  /* 0x0000001508004986 */ /* 0x0001e2000c101108 */
[----:B-----5:R-:W-:Y:S01]  /*34370*/  ISETP.LT.AND P5, PT, R29, UR4, !P0 ;  /* 0x000000041d007c0c */ /* 0x020fe2000c7a1270 */
[----:B------:R-:W-:-:S02]  /*34380*/  ULDC UR4, c[0x0][0x22c] ;  /* 0x00008b0000047ab9 */ /* 0x000fc40000000800 */
[----:B----4-:R-:W-:Y:S01]  /*34390*/  ISETP.LT.AND P4, PT, R28, UR4, !P0 ;  /* 0x000000041c007c0c */ /* 0x010fe2000c781270 */
[C---:B------:R-:W-:Y:S01]  /*343a0*/  IMAD R2, R26.reuse, 0x4, R0 ;  /* 0x000000041a027824 */ /* 0x040fe200078e0200 */
[----:B------:R-:W4:Y:S01]  /*343b0*/  LDL.LU R28, [R1+0xec] ;  /* 0x0000ec00011c7983 */ /* 0x000f220000300800 */
[----:B------:R-:W-:Y:S01]  /*343c0*/  PRMT R29, R19, 0x7771, RZ ;  /* 0x00007771131d7816 */ /* 0x000fe200000000ff */
[----:B------:R-:W-:Y:S01]  /*343d0*/  ULDC UR4, c[0x0][0x22c] ;  /* 0x00008b0000047ab9 */ /* 0x000fe20000000800 */
[----:B------:R-:W-:Y:S01]  /*343e0*/  IMAD R0, R26, 0x4, R2 ;  /* 0x000000041a007824 */ /* 0x000fe200078e0202 */
[----:B------:R-:W-:-:S04]  /*343f0*/  IADD3 R12, P6, R2, R3, RZ ;  /* 0x00000003020c7210 */ /* 0x000fc80007fde0ff */
[----:B------:R-:W-:Y:S01]  /*34400*/  LEA.HI.X.SX32 R13, R2, R27, 0x1, P6 ;  /* 0x0000001b020d7211 */ /* 0x000fe200030f0eff */
[----:B------:R-:W-:Y:S01]  /*34410*/  IMAD R2, R26, 0x4, R0 ;  /* 0x000000041a027824 */ /* 0x000fe200078e0200 */
[----:B------:R-:W-:-:S04]  /*34420*/  IADD3 R16, P6, R0, R3, RZ ;  /* 0x0000000300107210 */ /* 0x000fc80007fde0ff */
[----:B------:R-:W-:Y:S01]  /*34430*/  LEA.HI.X.SX32 R17, R0, R27, 0x1, P6 ;  /* 0x0000001b00117211 */ /* 0x000fe200030f0eff */
[----:B------:R-:W-:Y:S01]  /*34440*/  IMAD R0, R26, 0x4, R2 ;  /* 0x000000041a007824 */ /* 0x000fe200078e0202 */
[C---:B------:R-:W-:Y:S01]  /*34450*/  IADD3 R20, P6, R2.reuse, R3, RZ ;  /* 0x0000000302147210 */ /* 0x040fe20007fde0ff */
[----:B------:R1:W-:Y:S01]  /*34460*/  @P3 STG.E.U8 desc[UR8][R12.64], R29 ;  /* 0x0000001d0c003986 */ /* 0x0003e2000c101108 */
[----:B--2---:R-:W-:Y:S01]  /*34470*/  ISETP.LT.AND P3, PT, R25, UR4, !P0 ;  /* 0x0000000419007c0c */ /* 0x004fe2000c761270 */
[----:B------:R-:W-:Y:S01]  /*34480*/  ULDC UR4, c[0x0][0x22c] ;  /* 0x00008b0000047ab9 */ /* 0x000fe20000000800 */
[----:B0-----:R-:W-:Y:S01]  /*34490*/  LEA.HI.X.SX32 R21, R2, R27, 0x1, P6 ;  /* 0x0000001b02157211 */ /* 0x001fe200030f0eff */
[C---:B------:R-:W-:Y:S01]  /*344a0*/  IMAD R2, R26.reuse, 0x4, R0 ;  /* 0x000000041a027824 */ /* 0x040fe200078e0200 */
[----:B------:R-:W-:Y:S02]  /*344b0*/  PRMT R23, R15, 0x7772, RZ ;  /* 0x000077720f177816 */ /* 0x000fe400000000ff */
[----:B------:R-:W-:Y:S01]  /*344c0*/  PRMT R25, R7, 0x7772, RZ ;  /* 0x0000777207197816 */ /* 0x000fe200000000ff */
[----:B------:R-:W-:-:S02]  /*344d0*/  IMAD R6, R26, 0x4, R2 ;  /* 0x000000041a067824 */ /* 0x000fc400078e0202 */
[----:B------:R0:W-:Y:S02]  /*344e0*/  @P1 STG.E.U8 desc[UR8][R16.64], R23 ;  /* 0x0000001710001986 */ /* 0x0001e4000c101108 */
[----:B------:R-:W-:Y:S02]  /*344f0*/  IMAD R10, R26, 0x4, R6 ;  /* 0x000000041a0a7824 */ /* 0x000fe400078e0206 */
[----:B------:R2:W-:Y:S01]  /*34500*/  @P2 STG.E.U8 desc[UR8][R20.64], R25 ;  /* 0x0000001914002986 */ /* 0x0005e2000c101108 */
[-C--:B------:R-:W-:Y:S02]  /*34510*/  IADD3 R4, P2, R0, R3.reuse, RZ ;  /* 0x0000000300047210 */ /* 0x080fe40007f5e0ff */
[----:B------:R-:W-:Y:S02]  /*34520*/  IADD3 R8, P6, R2, R3, RZ ;  /* 0x0000000302087210 */ /* 0x000fe40007fde0ff */
[----:B------:R-:W-:Y:S01]  /*34530*/  LEA.HI.X.SX32 R5, R0, R27, 0x1, P2 ;  /* 0x0000001b00057211 */ /* 0x000fe200010f0eff */
[----:B------:R-:W-:Y:S01]  /*34540*/  IMAD R0, R26, 0x4, R10 ;  /* 0x000000041a007824 */ /* 0x000fe200078e020a */
[----:B-1----:R-:W-:Y:S01]  /*34550*/  IADD3 R12, P2, R6, R3, RZ ;  /* 0x00000003060c7210 */ /* 0x002fe20007f5e0ff */
[----:B------:R-:W-:Y:S01]  /*34560*/  IMAD R14, R22, R26, RZ ;  /* 0x0000001a160e7224 */ /* 0x000fe200078e02ff */
[----:B------:R-:W-:-:S02]  /*34570*/  LEA.HI.X.SX32 R9, R2, R27, 0x1, P6 ;  /* 0x0000001b02097211 */ /* 0x000fc400030f0eff */
[----:B0-----:R-:W-:Y:S02]  /*34580*/  IADD3 R16, P6, R10, R3, RZ ;  /* 0x000000030a107210 */ /* 0x001fe40007fde0ff */
[----:B------:R-:W-:Y:S02]  /*34590*/  LEA.HI.X.SX32 R13, R6, R27, 0x1, P2 ;  /* 0x0000001b060d7211 */ /* 0x000fe400010f0eff */
[----:B------:R-:W-:Y:S02]  /*345a0*/  IADD3 R2, P2, R0, R3, RZ ;  /* 0x0000000300027210 */ /* 0x000fe40007f5e0ff */
[----:B------:R-:W-:Y:S02]  /*345b0*/  LEA.HI.X.SX32 R17, R10, R27, 0x1, P6 ;  /* 0x0000001b0a117211 */ /* 0x000fe400030f0eff */
[----:B------:R-:W-:Y:S01]  /*345c0*/  ISETP.LT.AND P1, PT, R22, UR5, !P0 ;  /* 0x0000000516007c0c */ /* 0x000fe2000c721270 */
[----:B------:R-:W-:Y:S01]  /*345d0*/  ULDC UR5, c[0x0][0x22c] ;  /* 0x00008b0000057ab9 */ /* 0x000fe20000000800 */
[----:B--2---:R-:W-:-:S02]  /*345e0*/  IADD3 R20, P6, R14, R3, RZ ;  /* 0x000000030e147210 */ /* 0x004fc40007fde0ff */
[----:B------:R-:W-:Y:S02]  /*345f0*/  LEA.HI.X.SX32 R3, R0, R27, 0x1, P2 ;  /* 0x0000001b00037211 */ /* 0x000fe400010f0eff */
[----:B---3--:R-:W-:Y:S02]  /*34600*/  ISETP.LT.AND P2, PT, R24, UR4, !P0 ;  /* 0x0000000418007c0c */ /* 0x008fe4000c741270 */
[----:B------:R-:W-:Y:S02]  /*34610*/  PRMT R23, R7, 0x7773, RZ ;  /* 0x0000777307177816 */ /* 0x000fe400000000ff */
[----:B------:R-:W-:Y:S02]  /*34620*/  PRMT R7, R11, 0x7772, RZ ;  /* 0x000077720b077816 */ /* 0x000fe400000000ff */
[----:B------:R-:W-:Y:S02]  /*34630*/  PRMT R25, R19, 0x7772, RZ ;  /* 0x0000777213197816 */ /* 0x000fe400000000ff */
[----:B------:R-:W-:Y:S01]  /*34640*/  PRMT R15, R15, 0x7773, RZ ;  /* 0x000077730f0f7816 */ /* 0x000fe200000000ff */
[----:B------:R0:W-:Y:S01]  /*34650*/  @P5 STG.E.U8 desc[UR8][R4.64], R7 ;  /* 0x0000000704005986 */ /* 0x0001e2000c101108 */
[----:B------:R-:W-:-:S03]  /*34660*/  PRMT R11, R11, 0x7773, RZ ;  /* 0x000077730b0b7816 */ /* 0x000fc600000000ff */
[----:B------:R0:W-:Y:S04]  /*34670*/  @P4 STG.E.U8 desc[UR8][R8.64], R25 ;  /* 0x0000001908004986 */ /* 0x0001e8000c101108 */
[----:B------:R0:W-:Y:S04]  /*34680*/  @P3 STG.E.U8 desc[UR8][R12.64], R15 ;  /* 0x0000000f0c003986 */ /* 0x0001e8000c101108 */
[----:B------:R0:W-:Y:S01]  /*34690*/  @P2 STG.E.U8 desc[UR8][R16.64], R23 ;  /* 0x0000001710002986 */ /* 0x0001e2000c101108 */
[----:B------:R-:W-:Y:S02]  /*346a0*/  LEA.HI.X.SX32 R21, R14, R27, 0x1, P6 ;  /* 0x0000001b0e157211 */ /* 0x000fe400030f0eff */
[----:B------:R-:W-:-:S02]  /*346b0*/  PRMT R19, R19, 0x7773, RZ ;  /* 0x0000777313137816 */ /* 0x000fc400000000ff */
[----:B----4-:R-:W-:-:S13]  /*346c0*/  ISETP.LT.AND P0, PT, R28, UR5, !P0 ;  /* 0x000000051c007c0c */ /* 0x010fda000c701270 */
[----:B------:R0:W-:Y:S01]  /*346d0*/  @P0 STG.E.U8 desc[UR8][R2.64], R11 ;  /* 0x0000000b02000986 */ /* 0x0001e2000c101108 */
[----:B------:R-:W-:Y:S05]  /*346e0*/  @!P1 EXIT ;  /* 0x000000000000994d */ /* 0x000fea0003800000 */
[----:B------:R-:W-:Y:S01]  /*346f0*/  STG.E.U8 desc[UR8][R20.64], R19 ;  /* 0x0000001314007986 */ /* 0x000fe2000c101108 */
[----:B------:R-:W-:Y:S05]  /*34700*/  EXIT ;  /* 0x000000000000794d */ /* 0x000fea0003800000 */
.L_x_3:
[----:B------:R-:W-:-:S00]  /*34710*/  BRA `(.L_x_3) ;  /* 0xfffffffc00fc7947 */ /* 0x000fc0000383ffff */
[----:B------:R-:W-:-:S00]  /*34720*/  NOP ;  /* 0x0000000000007918 */ /* 0x000fc00000000000 */
        /* <DEDUP_REMOVED lines=13> */
.L_x_4:


//--------------------- .nv.shared.matmul_kernel  --------------------------
	.section	.nv.shared.matmul_kernel,"aw",@nobits
	.sectionflags	@""
	.align	16
	.zero		1024


//--------------------- .nv.shared.reserved.0     --------------------------
	.section	.nv.shared.reserved.0,"aw",@nobits
	.weak		__nv_reservedSMEM_offset_0_alias
	.size		__nv_reservedSMEM_offset_0_alias, 0, 0
	.other		__nv_reservedSMEM_offset_0_alias,@"STO_CUDA_RESERVED_SHARED STV_DEFAULT"
__nv_reservedSMEM_offset_0_alias:
	.zero		0


//--------------------- .nv.constant0.matmul_kernel --------------------------
	.section	.nv.constant0.matmul_kernel,"a",@progbits
	.sectionflags	@""
	.align	4
.nv.constant0.matmul_kernel:
	.zero		608


//--------------------- SYMBOLS --------------------------

	.type		.nv.reservedSmem.offset0,@object
	.size		.nv.reservedSmem.offset0,0x4
